	.target	sm_90a

	.elftype	@"ET_EXEC"


//--------------------- .note.nv.tkinfo           --------------------------
	.section	.note.nv.tkinfo,"",@"SHT_NOTE"
	.sectionflags	@"SHF_NOTE_NV_TKINFO"
	.tkinfo
        /*0018*/ 	.word	0x00000002
        /*0030*/ 	.string	""
        /*0030*/ 	.string	"ptxas"
        /*0030*/ 	.string	"Cuda compilation tools, release 13.0, V13.0.88"
        /*0030*/ 	.string	"Build cuda_13.0.r13.0/compiler.36424714_0"
        /*0030*/ 	.string	"-arch sm_90a -m 64 "



//--------------------- .note.nv.cuinfo           --------------------------
	.section	.note.nv.cuinfo,"",@"SHT_NOTE"
	.sectionflags	@"SHF_NOTE_NV_CUINFO"
        /*0018*/ 	.short	0x0002
        /*001a*/ 	.short	0x005a
        /*001c*/ 	.short	0x0082
	.zero		2


//--------------------- .nv.info                  --------------------------
	.section	.nv.info,"",@"SHT_CUDA_INFO"
	.align	4


	//----- nvinfo : EIATTR_REGCOUNT
	.align		4
        /*0000*/ 	.byte	0x04, 0x2f
        /*0002*/ 	.short	(.L_12 - .L_11)
	.align		4
.L_11:
        /*0004*/ 	.word	index@(_ZN5flash25flash_bwd_dot_do_o_kernelILb1E23Flash_bwd_kernel_traitsILi192ELi64ELi64ELi8ELi4ELi2ELi2ELb0ELb0EN7cutlass6half_tE19Flash_kernel_traitsILi192ELi64ELi64ELi8ES3_EEEEvNS_16Flash_bwd_paramsE)
        /*0008*/ 	.word	0x00000041


	//----- nvinfo : EIATTR_FRAME_SIZE
	.align		4
.L_12:
        /*000c*/ 	.byte	0x04, 0x11
        /*000e*/ 	.short	(.L_14 - .L_13)
	.align		4
.L_13:
        /*0010*/ 	.word	index@(_ZN5flash25flash_bwd_dot_do_o_kernelILb1E23Flash_bwd_kernel_traitsILi192ELi64ELi64ELi8ELi4ELi2ELi2ELb0ELb0EN7cutlass6half_tE19Flash_kernel_traitsILi192ELi64ELi64ELi8ES3_EEEEvNS_16Flash_bwd_paramsE)
        /*0014*/ 	.word	0x00000000


	//----- nvinfo : EIATTR_REGCOUNT
	.align		4
.L_14:
        /*0018*/ 	.byte	0x04, 0x2f
        /*001a*/ 	.short	(.L_16 - .L_15)
	.align		4
.L_15:
        /*001c*/ 	.word	index@(_ZN5flash25flash_bwd_dot_do_o_kernelILb0E23Flash_bwd_kernel_traitsILi192ELi64ELi64ELi8ELi4ELi2ELi2ELb0ELb0EN7cutlass6half_tE19Flash_kernel_traitsILi192ELi64ELi64ELi8ES3_EEEEvNS_16Flash_bwd_paramsE)
        /*0020*/ 	.word	0x00000040


	//----- nvinfo : EIATTR_FRAME_SIZE
	.align		4
.L_16:
        /*0024*/ 	.byte	0x04, 0x11
        /*0026*/ 	.short	(.L_18 - .L_17)
	.align		4
.L_17:
        /*0028*/ 	.word	index@(_ZN5flash25flash_bwd_dot_do_o_kernelILb0E23Flash_bwd_kernel_traitsILi192ELi64ELi64ELi8ELi4ELi2ELi2ELb0ELb0EN7cutlass6half_tE19Flash_kernel_traitsILi192ELi64ELi64ELi8ES3_EEEEvNS_16Flash_bwd_paramsE)
        /*002c*/ 	.word	0x00000000


	//----- nvinfo : EIATTR_REGCOUNT
	.align		4
.L_18:
        /*0030*/ 	.byte	0x04, 0x2f
        /*0032*/ 	.short	(.L_20 - .L_19)
	.align		4
.L_19:
        /*0034*/ 	.word	index@(_ZN5flash44flash_bwd_dq_dk_dv_loop_seqk_parallel_kernelI23Flash_bwd_kernel_traitsILi192ELi64ELi64ELi8ELi4ELi2ELi2ELb0ELb0EN7cutlass6half_tE19Flash_kernel_traitsILi192ELi64ELi64ELi8ES3_EELb0ELb0ELb1ELb1ELb0ELb0ELb1EEEvNS_16Flash_bwd_paramsE)
        /*0038*/ 	.word	0x000000fd


	//----- nvinfo : EIATTR_FRAME_SIZE
	.align		4
.L_20:
        /*003c*/ 	.byte	0x04, 0x11
        /*003e*/ 	.short	(.L_22 - .L_21)
	.align		4
.L_21:
        /*0040*/ 	.word	index@(_ZN5flash44flash_bwd_dq_dk_dv_loop_seqk_parallel_kernelI23Flash_bwd_kernel_traitsILi192ELi64ELi64ELi8ELi4ELi2ELi2ELb0ELb0EN7cutlass6half_tE19Flash_kernel_traitsILi192ELi64ELi64ELi8ES3_EELb0ELb0ELb1ELb1ELb0ELb0ELb1EEEvNS_16Flash_bwd_paramsE)
        /*0044*/ 	.word	0x00000000


	//----- nvinfo : EIATTR_REGCOUNT
	.align		4
.L_22:
        /*0048*/ 	.byte	0x04, 0x2f
        /*004a*/ 	.short	(.L_24 - .L_23)
	.align		4
.L_23:
        /*004c*/ 	.word	index@(_ZN5flash44flash_bwd_dq_dk_dv_loop_seqk_parallel_kernelI23Flash_bwd_kernel_traitsILi192ELi64ELi64ELi8ELi4ELi2ELi2ELb0ELb0EN7cutlass6half_tE19Flash_kernel_traitsILi192ELi64ELi64ELi8ES3_EELb1ELb0ELb1ELb1ELb0ELb0ELb0EEEvNS_16Flash_bwd_paramsE)
        /*0050*/ 	.word	0x000000ff


	//----- nvinfo : EIATTR_FRAME_SIZE
	.align		4
.L_24:
        /*0054*/ 	.byte	0x04, 0x11
        /*0056*/ 	.short	(.L_26 - .L_25)
	.align		4
.L_25:
        /*0058*/ 	.word	index@(_ZN5flash44flash_bwd_dq_dk_dv_loop_seqk_parallel_kernelI23Flash_bwd_kernel_traitsILi192ELi64ELi64ELi8ELi4ELi2ELi2ELb0ELb0EN7cutlass6half_tE19Flash_kernel_traitsILi192ELi64ELi64ELi8ES3_EELb1ELb0ELb1ELb1ELb0ELb0ELb0EEEvNS_16Flash_bwd_paramsE)
        /*005c*/ 	.word	0x00000008


	//----- nvinfo : EIATTR_REGCOUNT
	.align		4
.L_26:
        /*0060*/ 	.byte	0x04, 0x2f
        /*0062*/ 	.short	(.L_28 - .L_27)
	.align		4
.L_27:
        /*0064*/ 	.word	index@(_ZN5flash44flash_bwd_dq_dk_dv_loop_seqk_parallel_kernelI23Flash_bwd_kernel_traitsILi192ELi64ELi64ELi8ELi4ELi2ELi2ELb0ELb0EN7cutlass6half_tE19Flash_kernel_traitsILi192ELi64ELi64ELi8ES3_EELb0ELb0ELb1ELb0ELb0ELb1ELb1EEEvNS_16Flash_bwd_paramsE)
        /*0068*/ 	.word	0x000000fc


	//----- nvinfo : EIATTR_FRAME_SIZE
	.align		4
.L_28:
        /*006c*/ 	.byte	0x04, 0x11
        /*006e*/ 	.short	(.L_30 - .L_29)
	.align		4
.L_29:
        /*0070*/ 	.word	index@(_ZN5flash44flash_bwd_dq_dk_dv_loop_seqk_parallel_kernelI23Flash_bwd_kernel_traitsILi192ELi64ELi64ELi8ELi4ELi2ELi2ELb0ELb0EN7cutlass6half_tE19Flash_kernel_traitsILi192ELi64ELi64ELi8ES3_EELb0ELb0ELb1ELb0ELb0ELb1ELb1EEEvNS_16Flash_bwd_paramsE)
        /*0074*/ 	.word	0x00000000


	//----- nvinfo : EIATTR_REGCOUNT
	.align		4
.L_30:
        /*0078*/ 	.byte	0x04, 0x2f
        /*007a*/ 	.short	(.L_32 - .L_31)
	.align		4
.L_31:
        /*007c*/ 	.word	index@(_ZN5flash44flash_bwd_dq_dk_dv_loop_seqk_parallel_kernelI23Flash_bwd_kernel_traitsILi192ELi64ELi64ELi8ELi4ELi2ELi2ELb0ELb0EN7cutlass6half_tE19Flash_kernel_traitsILi192ELi64ELi64ELi8ES3_EELb1ELb0ELb1ELb0ELb0ELb1ELb0EEEvNS_16Flash_bwd_paramsE)
        /*0080*/ 	.word	0x000000fe


	//----- nvinfo : EIATTR_FRAME_SIZE
	.align		4
.L_32:
        /*0084*/ 	.byte	0x04, 0x11
        /*0086*/ 	.short	(.L_34 - .L_33)
	.align		4
.L_33:
        /*0088*/ 	.word	index@(_ZN5flash44flash_bwd_dq_dk_dv_loop_seqk_parallel_kernelI23Flash_bwd_kernel_traitsILi192ELi64ELi64ELi8ELi4ELi2ELi2ELb0ELb0EN7cutlass6half_tE19Flash_kernel_traitsILi192ELi64ELi64ELi8ES3_EELb1ELb0ELb1ELb0ELb0ELb1ELb0EEEvNS_16Flash_bwd_paramsE)
        /*008c*/ 	.word	0x00000000


	//----- nvinfo : EIATTR_REGCOUNT
	.align		4
.L_34:
        /*0090*/ 	.byte	0x04, 0x2f
        /*0092*/ 	.short	(.L_36 - .L_35)
	.align		4
.L_35:
        /*0094*/ 	.word	index@(_ZN5flash44flash_bwd_dq_dk_dv_loop_seqk_parallel_kernelI23Flash_bwd_kernel_traitsILi192ELi64ELi64ELi8ELi4ELi2ELi2ELb0ELb0EN7cutlass6half_tE19Flash_kernel_traitsILi192ELi64ELi64ELi8ES3_EELb0ELb0ELb0ELb1ELb0ELb0ELb1EEEvNS_16Flash_bwd_paramsE)
        /*0098*/ 	.word	0x000000ff


	//----- nvinfo : EIATTR_FRAME_SIZE
	.align		4
.L_36:
        /*009c*/ 	.byte	0x04, 0x11
        /*009e*/ 	.short	(.L_38 - .L_37)
	.align		4
.L_37:
        /*00a0*/ 	.word	index@(_ZN5flash44flash_bwd_dq_dk_dv_loop_seqk_parallel_kernelI23Flash_bwd_kernel_traitsILi192ELi64ELi64ELi8ELi4ELi2ELi2ELb0ELb0EN7cutlass6half_tE19Flash_kernel_traitsILi192ELi64ELi64ELi8ES3_EELb0ELb0ELb0ELb1ELb0ELb0ELb1EEEvNS_16Flash_bwd_paramsE)
        /*00a4*/ 	.word	0x00000000


	//----- nvinfo : EIATTR_REGCOUNT
	.align		4
.L_38:
        /*00a8*/ 	.byte	0x04, 0x2f
        /*00aa*/ 	.short	(.L_40 - .L_39)
	.align		4
.L_39:
        /*00ac*/ 	.word	index@(_ZN5flash44flash_bwd_dq_dk_dv_loop_seqk_parallel_kernelI23Flash_bwd_kernel_traitsILi192ELi64ELi64ELi8ELi4ELi2ELi2ELb0ELb0EN7cutlass6half_tE19Flash_kernel_traitsILi192ELi64ELi64ELi8ES3_EELb1ELb0ELb0ELb1ELb0ELb0ELb0EEEvNS_16Flash_bwd_paramsE)
        /*00b0*/ 	.word	0x000000fe


	//----- nvinfo : EIATTR_FRAME_SIZE
	.align		4
.L_40:
        /*00b4*/ 	.byte	0x04, 0x11
        /*00b6*/ 	.short	(.L_42 - .L_41)
	.align		4
.L_41:
        /*00b8*/ 	.word	index@(_ZN5flash44flash_bwd_dq_dk_dv_loop_seqk_parallel_kernelI23Flash_bwd_kernel_traitsILi192ELi64ELi64ELi8ELi4ELi2ELi2ELb0ELb0EN7cutlass6half_tE19Flash_kernel_traitsILi192ELi64ELi64ELi8ES3_EELb1ELb0ELb0ELb1ELb0ELb0ELb0EEEvNS_16Flash_bwd_paramsE)
        /*00bc*/ 	.word	0x00000000


	//----- nvinfo : EIATTR_REGCOUNT
	.align		4
.L_42:
        /*00c0*/ 	.byte	0x04, 0x2f
        /*00c2*/ 	.short	(.L_44 - .L_43)
	.align		4
.L_43:
        /*00c4*/ 	.word	index@(_ZN5flash44flash_bwd_dq_dk_dv_loop_seqk_parallel_kernelI23Flash_bwd_kernel_traitsILi192ELi64ELi64ELi8ELi4ELi2ELi2ELb0ELb0EN7cutlass6half_tE19Flash_kernel_traitsILi192ELi64ELi64ELi8ES3_EELb0ELb0ELb0ELb0ELb0ELb1ELb1EEEvNS_16Flash_bwd_paramsE)
        /*00c8*/ 	.word	0x000000fe


	//----- nvinfo : EIATTR_FRAME_SIZE
	.align		4
.L_44:
        /*00cc*/ 	.byte	0x04, 0x11
        /*00ce*/ 	.short	(.L_46 - .L_45)
	.align		4
.L_45:
        /*00d0*/ 	.word	index@(_ZN5flash44flash_bwd_dq_dk_dv_loop_seqk_parallel_kernelI23Flash_bwd_kernel_traitsILi192ELi64ELi64ELi8ELi4ELi2ELi2ELb0ELb0EN7cutlass6half_tE19Flash_kernel_traitsILi192ELi64ELi64ELi8ES3_EELb0ELb0ELb0ELb0ELb0ELb1ELb1EEEvNS_16Flash_bwd_paramsE)
        /*00d4*/ 	.word	0x00000000


	//----- nvinfo : EIATTR_REGCOUNT
	.align		4
.L_46:
        /*00d8*/ 	.byte	0x04, 0x2f
        /*00da*/ 	.short	(.L_48 - .L_47)
	.align		4
.L_47:
        /*00dc*/ 	.word	index@(_ZN5flash44flash_bwd_dq_dk_dv_loop_seqk_parallel_kernelI23Flash_bwd_kernel_traitsILi192ELi64ELi64ELi8ELi4ELi2ELi2ELb0ELb0EN7cutlass6half_tE19Flash_kernel_traitsILi192ELi64ELi64ELi8ES3_EELb1ELb0ELb0ELb0ELb0ELb1ELb0EEEvNS_16Flash_bwd_paramsE)
        /*00e0*/ 	.word	0x000000ff


	//----- nvinfo : EIATTR_FRAME_SIZE
	.align		4
.L_48:
        /*00e4*/ 	.byte	0x04, 0x11
        /*00e6*/ 	.short	(.L_50 - .L_49)
	.align		4
.L_49:
        /*00e8*/ 	.word	index@(_ZN5flash44flash_bwd_dq_dk_dv_loop_seqk_parallel_kernelI23Flash_bwd_kernel_traitsILi192ELi64ELi64ELi8ELi4ELi2ELi2ELb0ELb0EN7cutlass6half_tE19Flash_kernel_traitsILi192ELi64ELi64ELi8ES3_EELb1ELb0ELb0ELb0ELb0ELb1ELb0EEEvNS_16Flash_bwd_paramsE)
        /*00ec*/ 	.word	0x00000000


	//----- nvinfo : EIATTR_REGCOUNT
	.align		4
.L_50:
        /*00f0*/ 	.byte	0x04, 0x2f
        /*00f2*/ 	.short	(.L_52 - .L_51)
	.align		4
.L_51:
        /*00f4*/ 	.word	index@(_ZN5flash44flash_bwd_dq_dk_dv_loop_seqk_parallel_kernelI23Flash_bwd_kernel_traitsILi192ELi64ELi64ELi8ELi4ELi2ELi2ELb0ELb0EN7cutlass6half_tE19Flash_kernel_traitsILi192ELi64ELi64ELi8ES3_EELb0ELb0ELb1ELb0ELb0ELb0ELb1EEEvNS_16Flash_bwd_paramsE)
        /*00f8*/ 	.word	0x000000fc


	//----- nvinfo : EIATTR_FRAME_SIZE
	.align		4
.L_52:
        /*00fc*/ 	.byte	0x04, 0x11
        /*00fe*/ 	.short	(.L_54 - .L_53)
	.align		4
.L_53:
        /*0100*/ 	.word	index@(_ZN5flash44flash_bwd_dq_dk_dv_loop_seqk_parallel_kernelI23Flash_bwd_kernel_traitsILi192ELi64ELi64ELi8ELi4ELi2ELi2ELb0ELb0EN7cutlass6half_tE19Flash_kernel_traitsILi192ELi64ELi64ELi8ES3_EELb0ELb0ELb1ELb0ELb0ELb0ELb1EEEvNS_16Flash_bwd_paramsE)
        /*0104*/ 	.word	0x00000000


	//----- nvinfo : EIATTR_REGCOUNT
	.align		4
.L_54:
        /*0108*/ 	.byte	0x04, 0x2f
        /*010a*/ 	.short	(.L_56 - .L_55)
	.align		4
.L_55:
        /*010c*/ 	.word	index@(_ZN5flash44flash_bwd_dq_dk_dv_loop_seqk_parallel_kernelI23Flash_bwd_kernel_traitsILi192ELi64ELi64ELi8ELi4ELi2ELi2ELb0ELb0EN7cutlass6half_tE19Flash_kernel_traitsILi192ELi64ELi64ELi8ES3_EELb1ELb0ELb1ELb0ELb0ELb0ELb0EEEvNS_16Flash_bwd_paramsE)
        /*0110*/ 	.word	0x000000fe


	//----- nvinfo : EIATTR_FRAME_SIZE
	.align		4
.L_56:
        /*0114*/ 	.byte	0x04, 0x11
        /*0116*/ 	.short	(.L_58 - .L_57)
	.align		4
.L_57:
        /*0118*/ 	.word	index@(_ZN5flash44flash_bwd_dq_dk_dv_loop_seqk_parallel_kernelI23Flash_bwd_kernel_traitsILi192ELi64ELi64ELi8ELi4ELi2ELi2ELb0ELb0EN7cutlass6half_tE19Flash_kernel_traitsILi192ELi64ELi64ELi8ES3_EELb1ELb0ELb1ELb0ELb0ELb0ELb0EEEvNS_16Flash_bwd_paramsE)
        /*011c*/ 	.word	0x00000000


	//----- nvinfo : EIATTR_REGCOUNT
	.align		4
.L_58:
        /*0120*/ 	.byte	0x04, 0x2f
        /*0122*/ 	.short	(.L_60 - .L_59)
	.align		4
.L_59:
        /*0124*/ 	.word	index@(_ZN5flash44flash_bwd_dq_dk_dv_loop_seqk_parallel_kernelI23Flash_bwd_kernel_traitsILi192ELi64ELi64ELi8ELi4ELi2ELi2ELb0ELb0EN7cutlass6half_tE19Flash_kernel_traitsILi192ELi64ELi64ELi8ES3_EELb0ELb0ELb0ELb0ELb0ELb0ELb1EEEvNS_16Flash_bwd_paramsE)
        /*0128*/ 	.word	0x000000ff


	//----- nvinfo : EIATTR_FRAME_SIZE
	.align		4
.L_60:
        /*012c*/ 	.byte	0x04, 0x11
        /*012e*/ 	.short	(.L_62 - .L_61)
	.align		4
.L_61:
        /*0130*/ 	.word	index@(_ZN5flash44flash_bwd_dq_dk_dv_loop_seqk_parallel_kernelI23Flash_bwd_kernel_traitsILi192ELi64ELi64ELi8ELi4ELi2ELi2ELb0ELb0EN7cutlass6half_tE19Flash_kernel_traitsILi192ELi64ELi64ELi8ES3_EELb0ELb0ELb0ELb0ELb0ELb0ELb1EEEvNS_16Flash_bwd_paramsE)
        /*0134*/ 	.word	0x00000000


	//----- nvinfo : EIATTR_REGCOUNT
	.align		4
.L_62:
        /*0138*/ 	.byte	0x04, 0x2f
        /*013a*/ 	.short	(.L_64 - .L_63)
	.align		4
.L_63:
        /*013c*/ 	.word	index@(_ZN5flash44flash_bwd_dq_dk_dv_loop_seqk_parallel_kernelI23Flash_bwd_kernel_traitsILi192ELi64ELi64ELi8ELi4ELi2ELi2ELb0ELb0EN7cutlass6half_tE19Flash_kernel_traitsILi192ELi64ELi64ELi8ES3_EELb1ELb0ELb0ELb0ELb0ELb0ELb0EEEvNS_16Flash_bwd_paramsE)
        /*0140*/ 	.word	0x000000ff


	//----- nvinfo : EIATTR_FRAME_SIZE
	.align		4
.L_64:
        /*0144*/ 	.byte	0x04, 0x11
        /*0146*/ 	.short	(.L_66 - .L_65)
	.align		4
.L_65:
        /*0148*/ 	.word	index@(_ZN5flash44flash_bwd_dq_dk_dv_loop_seqk_parallel_kernelI23Flash_bwd_kernel_traitsILi192ELi64ELi64ELi8ELi4ELi2ELi2ELb0ELb0EN7cutlass6half_tE19Flash_kernel_traitsILi192ELi64ELi64ELi8ES3_EELb1ELb0ELb0ELb0ELb0ELb0ELb0EEEvNS_16Flash_bwd_paramsE)
        /*014c*/ 	.word	0x00000000


	//----- nvinfo : EIATTR_REGCOUNT
	.align		4
.L_66:
        /*0150*/ 	.byte	0x04, 0x2f
        /*0152*/ 	.short	(.L_68 - .L_67)
	.align		4
.L_67:
        /*0154*/ 	.word	index@(_ZN5flash27flash_bwd_convert_dq_kernelI23Flash_bwd_kernel_traitsILi192ELi64ELi64ELi8ELi4ELi2ELi2ELb0ELb0EN7cutlass6half_tE19Flash_kernel_traitsILi192ELi64ELi64ELi8ES3_EEEEvNS_16Flash_bwd_paramsEi)
        /*0158*/ 	.word	0x00000060


	//----- nvinfo : EIATTR_FRAME_SIZE
	.align		4
.L_68:
        /*015c*/ 	.byte	0x04, 0x11
        /*015e*/ 	.short	(.L_70 - .L_69)
	.align		4
.L_69:
        /*0160*/ 	.word	index@(_ZN5flash27flash_bwd_convert_dq_kernelI23Flash_bwd_kernel_traitsILi192ELi64ELi64ELi8ELi4ELi2ELi2ELb0ELb0EN7cutlass6half_tE19Flash_kernel_traitsILi192ELi64ELi64ELi8ES3_EEEEvNS_16Flash_bwd_paramsEi)
        /*0164*/ 	.word	0x00000000


	//----- nvinfo : EIATTR_REGCOUNT
	.align		4
.L_70:
        /*0168*/ 	.byte	0x04, 0x2f
        /*016a*/ 	.short	(.L_72 - .L_71)
	.align		4
.L_71:
        /*016c*/ 	.word	index@(_ZN5flash25flash_bwd_dot_do_o_kernelILb1E23Flash_bwd_kernel_traitsILi192ELi64ELi64ELi8ELi4ELi2ELi2ELb1ELb1EN7cutlass6half_tE19Flash_kernel_traitsILi192ELi64ELi64ELi8ES3_EEEEvNS_16Flash_bwd_paramsE)
        /*0170*/ 	.word	0x00000041


	//----- nvinfo : EIATTR_FRAME_SIZE
	.align		4
.L_72:
        /*0174*/ 	.byte	0x04, 0x11
        /*0176*/ 	.short	(.L_74 - .L_73)
	.align		4
.L_73:
        /*0178*/ 	.word	index@(_ZN5flash25flash_bwd_dot_do_o_kernelILb1E23Flash_bwd_kernel_traitsILi192ELi64ELi64ELi8ELi4ELi2ELi2ELb1ELb1EN7cutlass6half_tE19Flash_kernel_traitsILi192ELi64ELi64ELi8ES3_EEEEvNS_16Flash_bwd_paramsE)
        /*017c*/ 	.word	0x00000000


	//----- nvinfo : EIATTR_REGCOUNT
	.align		4
.L_74:
        /*0180*/ 	.byte	0x04, 0x2f
        /*0182*/ 	.short	(.L_76 - .L_75)
	.align		4
.L_75:
        /*0184*/ 	.word	index@(_ZN5flash25flash_bwd_dot_do_o_kernelILb0E23Flash_bwd_kernel_traitsILi192ELi64ELi64ELi8ELi4ELi2ELi2ELb1ELb1EN7cutlass6half_tE19Flash_kernel_traitsILi192ELi64ELi64ELi8ES3_EEEEvNS_16Flash_bwd_paramsE)
        /*0188*/ 	.word	0x00000040


	//----- nvinfo : EIATTR_FRAME_SIZE
	.align		4
.L_76:
        /*018c*/ 	.byte	0x04, 0x11
        /*018e*/ 	.short	(.L_78 - .L_77)
	.align		4
.L_77:
        /*0190*/ 	.word	index@(_ZN5flash25flash_bwd_dot_do_o_kernelILb0E23Flash_bwd_kernel_traitsILi192ELi64ELi64ELi8ELi4ELi2ELi2ELb1ELb1EN7cutlass6half_tE19Flash_kernel_traitsILi192ELi64ELi64ELi8ES3_EEEEvNS_16Flash_bwd_paramsE)
        /*0194*/ 	.word	0x00000000


	//----- nvinfo : EIATTR_REGCOUNT
	.align		4
.L_78:
        /*0198*/ 	.byte	0x04, 0x2f
        /*019a*/ 	.short	(.L_80 - .L_79)
	.align		4
.L_79:
        /*019c*/ 	.word	index@(_ZN5flash44flash_bwd_dq_dk_dv_loop_seqk_parallel_kernelI23Flash_bwd_kernel_traitsILi192ELi64ELi64ELi8ELi4ELi2ELi2ELb1ELb1EN7cutlass6half_tE19Flash_kernel_traitsILi192ELi64ELi64ELi8ES3_EELb0ELb0ELb1ELb1ELb0ELb0ELb1EEEvNS_16Flash_bwd_paramsE)
        /*01a0*/ 	.word	0x000000ff


	//----- nvinfo : EIATTR_FRAME_SIZE
	.align		4
.L_80:
        /*01a4*/ 	.byte	0x04, 0x11
        /*01a6*/ 	.short	(.L_82 - .L_81)
	.align		4
.L_81:
        /*01a8*/ 	.word	index@(_ZN5flash44flash_bwd_dq_dk_dv_loop_seqk_parallel_kernelI23Flash_bwd_kernel_traitsILi192ELi64ELi64ELi8ELi4ELi2ELi2ELb1ELb1EN7cutlass6half_tE19Flash_kernel_traitsILi192ELi64ELi64ELi8ES3_EELb0ELb0ELb1ELb1ELb0ELb0ELb1EEEvNS_16Flash_bwd_paramsE)
        /*01ac*/ 	.word	0x000000f8


	//----- nvinfo : EIATTR_REGCOUNT
	.align		4
.L_82:
        /*01b0*/ 	.byte	0x04, 0x2f
        /*01b2*/ 	.short	(.L_84 - .L_83)
	.align		4
.L_83:
        /*01b4*/ 	.word	index@(_ZN5flash44flash_bwd_dq_dk_dv_loop_seqk_parallel_kernelI23Flash_bwd_kernel_traitsILi192ELi64ELi64ELi8ELi4ELi2ELi2ELb1ELb1EN7cutlass6half_tE19Flash_kernel_traitsILi192ELi64ELi64ELi8ES3_EELb1ELb0ELb1ELb1ELb0ELb0ELb0EEEvNS_16Flash_bwd_paramsE)
        /*01b8*/ 	.word	0x000000ff


	//----- nvinfo : EIATTR_FRAME_SIZE
	.align		4
.L_84:
        /*01bc*/ 	.byte	0x04, 0x11
        /*01be*/ 	.short	(.L_86 - .L_85)
	.align		4
.L_85:
        /*01c0*/ 	.word	index@(_ZN5flash44flash_bwd_dq_dk_dv_loop_seqk_parallel_kernelI23Flash_bwd_kernel_traitsILi192ELi64ELi64ELi8ELi4ELi2ELi2ELb1ELb1EN7cutlass6half_tE19Flash_kernel_traitsILi192ELi64ELi64ELi8ES3_EELb1ELb0ELb1ELb1ELb0ELb0ELb0EEEvNS_16Flash_bwd_paramsE)
        /*01c4*/ 	.word	0x00000108


	//----- nvinfo : EIATTR_REGCOUNT
	.align		4
.L_86:
        /*01c8*/ 	.byte	0x04, 0x2f
        /*01ca*/ 	.short	(.L_88 - .L_87)
	.align		4
.L_87:
        /*01cc*/ 	.word	index@(_ZN5flash44flash_bwd_dq_dk_dv_loop_seqk_parallel_kernelI23Flash_bwd_kernel_traitsILi192ELi64ELi64ELi8ELi4ELi2ELi2ELb1ELb1EN7cutlass6half_tE19Flash_kernel_traitsILi192ELi64ELi64ELi8ES3_EELb0ELb0ELb1ELb0ELb0ELb1ELb1EEEvNS_16Flash_bwd_paramsE)
        /*01d0*/ 	.word	0x000000ff


	//----- nvinfo : EIATTR_FRAME_SIZE
	.align		4
.L_88:
        /*01d4*/ 	.byte	0x04, 0x11
        /*01d6*/ 	.short	(.L_90 - .L_89)
	.align		4
.L_89:
        /*01d8*/ 	.word	index@(_ZN5flash44flash_bwd_dq_dk_dv_loop_seqk_parallel_kernelI23Flash_bwd_kernel_traitsILi192ELi64ELi64ELi8ELi4ELi2ELi2ELb1ELb1EN7cutlass6half_tE19Flash_kernel_traitsILi192ELi64ELi64ELi8ES3_EELb0ELb0ELb1ELb0ELb0ELb1ELb1EEEvNS_16Flash_bwd_paramsE)
        /*01dc*/ 	.word	0x000000e8


	//----- nvinfo : EIATTR_REGCOUNT
	.align		4
.L_90:
        /*01e0*/ 	.byte	0x04, 0x2f
        /*01e2*/ 	.short	(.L_92 - .L_91)
	.align		4
.L_91:
        /*01e4*/ 	.word	index@(_ZN5flash44flash_bwd_dq_dk_dv_loop_seqk_parallel_kernelI23Flash_bwd_kernel_traitsILi192ELi64ELi64ELi8ELi4ELi2ELi2ELb1ELb1EN7cutlass6half_tE19Flash_kernel_traitsILi192ELi64ELi64ELi8ES3_EELb1ELb0ELb1ELb0ELb0ELb1ELb0EEEvNS_16Flash_bwd_paramsE)
        /*01e8*/ 	.word	0x000000ff


	//----- nvinfo : EIATTR_FRAME_SIZE
	.align		4
.L_92:
        /*01ec*/ 	.byte	0x04, 0x11
        /*01ee*/ 	.short	(.L_94 - .L_93)
	.align		4
.L_93:
        /*01f0*/ 	.word	index@(_ZN5flash44flash_bwd_dq_dk_dv_loop_seqk_parallel_kernelI23Flash_bwd_kernel_traitsILi192ELi64ELi64ELi8ELi4ELi2ELi2ELb1ELb1EN7cutlass6half_tE19Flash_kernel_traitsILi192ELi64ELi64ELi8ES3_EELb1ELb0ELb1ELb0ELb0ELb1ELb0EEEvNS_16Flash_bwd_paramsE)
        /*01f4*/ 	.word	0x000000e8


	//----- nvinfo : EIATTR_REGCOUNT
	.align		4
.L_94:
        /*01f8*/ 	.byte	0x04, 0x2f
        /*01fa*/ 	.short	(.L_96 - .L_95)
	.align		4
.L_95:
        /*01fc*/ 	.word	index@(_ZN5flash44flash_bwd_dq_dk_dv_loop_seqk_parallel_kernelI23Flash_bwd_kernel_traitsILi192ELi64ELi64ELi8ELi4ELi2ELi2ELb1ELb1EN7cutlass6half_tE19Flash_kernel_traitsILi192ELi64ELi64ELi8ES3_EELb0ELb0ELb0ELb1ELb0ELb0ELb1EEEvNS_16Flash_bwd_paramsE)
        /*0200*/ 	.word	0x000000ff


	//----- nvinfo : EIATTR_FRAME_SIZE
	.align		4
.L_96:
        /*0204*/ 	.byte	0x04, 0x11
        /*0206*/ 	.short	(.L_98 - .L_97)
	.align		4
.L_97:
        /*0208*/ 	.word	index@(_ZN5flash44flash_bwd_dq_dk_dv_loop_seqk_parallel_kernelI23Flash_bwd_kernel_traitsILi192ELi64ELi64ELi8ELi4ELi2ELi2ELb1ELb1EN7cutlass6half_tE19Flash_kernel_traitsILi192ELi64ELi64ELi8ES3_EELb0ELb0ELb0ELb1ELb0ELb0ELb1EEEvNS_16Flash_bwd_paramsE)
        /*020c*/ 	.word	0x000000e8


	//----- nvinfo : EIATTR_REGCOUNT
	.align		4
.L_98:
        /*0210*/ 	.byte	0x04, 0x2f
        /*0212*/ 	.short	(.L_100 - .L_99)
	.align		4
.L_99:
        /*0214*/ 	.word	index@(_ZN5flash44flash_bwd_dq_dk_dv_loop_seqk_parallel_kernelI23Flash_bwd_kernel_traitsILi192ELi64ELi64ELi8ELi4ELi2ELi2ELb1ELb1EN7cutlass6half_tE19Flash_kernel_traitsILi192ELi64ELi64ELi8ES3_EELb1ELb0ELb0ELb1ELb0ELb0ELb0EEEvNS_16Flash_bwd_paramsE)
        /*0218*/ 	.word	0x000000ff


	//----- nvinfo : EIATTR_FRAME_SIZE
	.align		4
.L_100:
        /*021c*/ 	.byte	0x04, 0x11
        /*021e*/ 	.short	(.L_102 - .L_101)
	.align		4
.L_101:
        /*0220*/ 	.word	index@(_ZN5flash44flash_bwd_dq_dk_dv_loop_seqk_parallel_kernelI23Flash_bwd_kernel_traitsILi192ELi64ELi64ELi8ELi4ELi2ELi2ELb1ELb1EN7cutlass6half_tE19Flash_kernel_traitsILi192ELi64ELi64ELi8ES3_EELb1ELb0ELb0ELb1ELb0ELb0ELb0EEEvNS_16Flash_bwd_paramsE)
        /*0224*/ 	.word	0x00000108


	//----- nvinfo : EIATTR_REGCOUNT
	.align		4
.L_102:
        /*0228*/ 	.byte	0x04, 0x2f
        /*022a*/ 	.short	(.L_104 - .L_103)
	.align		4
.L_103:
        /*022c*/ 	.word	index@(_ZN5flash44flash_bwd_dq_dk_dv_loop_seqk_parallel_kernelI23Flash_bwd_kernel_traitsILi192ELi64ELi64ELi8ELi4ELi2ELi2ELb1ELb1EN7cutlass6half_tE19Flash_kernel_traitsILi192ELi64ELi64ELi8ES3_EELb0ELb0ELb0ELb0ELb0ELb1ELb1EEEvNS_16Flash_bwd_paramsE)
        /*0230*/ 	.word	0x000000ff


	//----- nvinfo : EIATTR_FRAME_SIZE
	.align		4
.L_104:
        /*0234*/ 	.byte	0x04, 0x11
        /*0236*/ 	.short	(.L_106 - .L_105)
	.align		4
.L_105:
        /*0238*/ 	.word	index@(_ZN5flash44flash_bwd_dq_dk_dv_loop_seqk_parallel_kernelI23Flash_bwd_kernel_traitsILi192ELi64ELi64ELi8ELi4ELi2ELi2ELb1ELb1EN7cutlass6half_tE19Flash_kernel_traitsILi192ELi64ELi64ELi8ES3_EELb0ELb0ELb0ELb0ELb0ELb1ELb1EEEvNS_16Flash_bwd_paramsE)
        /*023c*/ 	.word	0x000000e0


	//----- nvinfo : EIATTR_REGCOUNT
	.align		4
.L_106:
        /*0240*/ 	.byte	0x04, 0x2f
        /*0242*/ 	.short	(.L_108 - .L_107)
	.align		4
.L_107:
        /*0244*/ 	.word	index@(_ZN5flash44flash_bwd_dq_dk_dv_loop_seqk_parallel_kernelI23Flash_bwd_kernel_traitsILi192ELi64ELi64ELi8ELi4ELi2ELi2ELb1ELb1EN7cutlass6half_tE19Flash_kernel_traitsILi192ELi64ELi64ELi8ES3_EELb1ELb0ELb0ELb0ELb0ELb1ELb0EEEvNS_16Flash_bwd_paramsE)
        /*0248*/ 	.word	0x000000ff


	//----- nvinfo : EIATTR_FRAME_SIZE
	.align		4
.L_108:
        /*024c*/ 	.byte	0x04, 0x11
        /*024e*/ 	.short	(.L_110 - .L_109)
	.align		4
.L_109:
        /*0250*/ 	.word	index@(_ZN5flash44flash_bwd_dq_dk_dv_loop_seqk_parallel_kernelI23Flash_bwd_kernel_traitsILi192ELi64ELi64ELi8ELi4ELi2ELi2ELb1ELb1EN7cutlass6half_tE19Flash_kernel_traitsILi192ELi64ELi64ELi8ES3_EELb1ELb0ELb0ELb0ELb0ELb1ELb0EEEvNS_16Flash_bwd_paramsE)
        /*0254*/ 	.word	0x000000f0


	//----- nvinfo : EIATTR_REGCOUNT
	.align		4
.L_110:
        /*0258*/ 	.byte	0x04, 0x2f
        /*025a*/ 	.short	(.L_112 - .L_111)
	.align		4
.L_111:
        /*025c*/ 	.word	index@(_ZN5flash44flash_bwd_dq_dk_dv_loop_seqk_parallel_kernelI23Flash_bwd_kernel_traitsILi192ELi64ELi64ELi8ELi4ELi2ELi2ELb1ELb1EN7cutlass6half_tE19Flash_kernel_traitsILi192ELi64ELi64ELi8ES3_EELb0ELb0ELb1ELb0ELb0ELb0ELb1EEEvNS_16Flash_bwd_paramsE)
        /*0260*/ 	.word	0x000000ff


	//----- nvinfo : EIATTR_FRAME_SIZE
	.align		4
.L_112:
        /*0264*/ 	.byte	0x04, 0x11
        /*0266*/ 	.short	(.L_114 - .L_113)
	.align		4
.L_113:
        /*0268*/ 	.word	index@(_ZN5flash44flash_bwd_dq_dk_dv_loop_seqk_parallel_kernelI23Flash_bwd_kernel_traitsILi192ELi64ELi64ELi8ELi4ELi2ELi2ELb1ELb1EN7cutlass6half_tE19Flash_kernel_traitsILi192ELi64ELi64ELi8ES3_EELb0ELb0ELb1ELb0ELb0ELb0ELb1EEEvNS_16Flash_bwd_paramsE)
        /*026c*/ 	.word	0x000000f8


	//----- nvinfo : EIATTR_REGCOUNT
	.align		4
.L_114:
        /*0270*/ 	.byte	0x04, 0x2f
        /*0272*/ 	.short	(.L_116 - .L_115)
	.align		4
.L_115:
        /*0274*/ 	.word	index@(_ZN5flash44flash_bwd_dq_dk_dv_loop_seqk_parallel_kernelI23Flash_bwd_kernel_traitsILi192ELi64ELi64ELi8ELi4ELi2ELi2ELb1ELb1EN7cutlass6half_tE19Flash_kernel_traitsILi192ELi64ELi64ELi8ES3_EELb1ELb0ELb1ELb0ELb0ELb0ELb0EEEvNS_16Flash_bwd_paramsE)
        /*0278*/ 	.word	0x000000ff


	//----- nvinfo : EIATTR_FRAME_SIZE
	.align		4
.L_116:
        /*027c*/ 	.byte	0x04, 0x11
        /*027e*/ 	.short	(.L_118 - .L_117)
	.align		4
.L_117:
        /*0280*/ 	.word	index@(_ZN5flash44flash_bwd_dq_dk_dv_loop_seqk_parallel_kernelI23Flash_bwd_kernel_traitsILi192ELi64ELi64ELi8ELi4ELi2ELi2ELb1ELb1EN7cutlass6half_tE19Flash_kernel_traitsILi192ELi64ELi64ELi8ES3_EELb1ELb0ELb1ELb0ELb0ELb0ELb0EEEvNS_16Flash_bwd_paramsE)
        /*0284*/ 	.word	0x000000f8


	//----- nvinfo : EIATTR_REGCOUNT
	.align		4
.L_118:
        /*0288*/ 	.byte	0x04, 0x2f
        /*028a*/ 	.short	(.L_120 - .L_119)
	.align		4
.L_119:
        /*028c*/ 	.word	index@(_ZN5flash44flash_bwd_dq_dk_dv_loop_seqk_parallel_kernelI23Flash_bwd_kernel_traitsILi192ELi64ELi64ELi8ELi4ELi2ELi2ELb1ELb1EN7cutlass6half_tE19Flash_kernel_traitsILi192ELi64ELi64ELi8ES3_EELb0ELb0ELb0ELb0ELb0ELb0ELb1EEEvNS_16Flash_bwd_paramsE)
        /*0290*/ 	.word	0x000000ff


	//----- nvinfo : EIATTR_FRAME_SIZE
	.align		4
.L_120:
        /*0294*/ 	.byte	0x04, 0x11
        /*0296*/ 	.short	(.L_122 - .L_121)
	.align		4
.L_121:
        /*0298*/ 	.word	index@(_ZN5flash44flash_bwd_dq_dk_dv_loop_seqk_parallel_kernelI23Flash_bwd_kernel_traitsILi192ELi64ELi64ELi8ELi4ELi2ELi2ELb1ELb1EN7cutlass6half_tE19Flash_kernel_traitsILi192ELi64ELi64ELi8ES3_EELb0ELb0ELb0ELb0ELb0ELb0ELb1EEEvNS_16Flash_bwd_paramsE)
        /*029c*/ 	.word	0x000000e8


	//----- nvinfo : EIATTR_REGCOUNT
	.align		4
.L_122:
        /*02a0*/ 	.byte	0x04, 0x2f
        /*02a2*/ 	.short	(.L_124 - .L_123)
	.align		4
.L_123:
        /*02a4*/ 	.word	index@(_ZN5flash44flash_bwd_dq_dk_dv_loop_seqk_parallel_kernelI23Flash_bwd_kernel_traitsILi192ELi64ELi64ELi8ELi4ELi2ELi2ELb1ELb1EN7cutlass6half_tE19Flash_kernel_traitsILi192ELi64ELi64ELi8ES3_EELb1ELb0ELb0ELb0ELb0ELb0ELb0EEEvNS_16Flash_bwd_paramsE)
        /*02a8*/ 	.word	0x000000ff


	//----- nvinfo : EIATTR_FRAME_SIZE
	.align		4
.L_124:
        /*02ac*/ 	.byte	0x04, 0x11
        /*02ae*/ 	.short	(.L_126 - .L_125)
	.align		4
.L_125:
        /*02b0*/ 	.word	index@(_ZN5flash44flash_bwd_dq_dk_dv_loop_seqk_parallel_kernelI23Flash_bwd_kernel_traitsILi192ELi64ELi64ELi8ELi4ELi2ELi2ELb1ELb1EN7cutlass6half_tE19Flash_kernel_traitsILi192ELi64ELi64ELi8ES3_EELb1ELb0ELb0ELb0ELb0ELb0ELb0EEEvNS_16Flash_bwd_paramsE)
        /*02b4*/ 	.word	0x000000f8


	//----- nvinfo : EIATTR_REGCOUNT
	.align		4
.L_126:
        /*02b8*/ 	.byte	0x04, 0x2f
        /*02ba*/ 	.short	(.L_128 - .L_127)
	.align		4
.L_127:
        /*02bc*/ 	.word	index@(_ZN5flash27flash_bwd_convert_dq_kernelI23Flash_bwd_kernel_traitsILi192ELi64ELi64ELi8ELi4ELi2ELi2ELb1ELb1EN7cutlass6half_tE19Flash_kernel_traitsILi192ELi64ELi64ELi8ES3_EEEEvNS_16Flash_bwd_paramsEi)
        /*02c0*/ 	.word	0x00000060


	//----- nvinfo : EIATTR_FRAME_SIZE
	.align		4
.L_128:
        /*02c4*/ 	.byte	0x04, 0x11
        /*02c6*/ 	.short	(.L_130 - .L_129)
	.align		4
.L_129:
        /*02c8*/ 	.word	index@(_ZN5flash27flash_bwd_convert_dq_kernelI23Flash_bwd_kernel_traitsILi192ELi64ELi64ELi8ELi4ELi2ELi2ELb1ELb1EN7cutlass6half_tE19Flash_kernel_traitsILi192ELi64ELi64ELi8ES3_EEEEvNS_16Flash_bwd_paramsEi)
        /*02cc*/ 	.word	0x00000000


	//----- nvinfo : EIATTR_REGCOUNT
	.align		4
.L_130:
        /*02d0*/ 	.byte	0x04, 0x2f
        /*02d2*/ 	.short	(.L_132 - .L_131)
	.align		4
.L_131:
        /*02d4*/ 	.word	index@(_ZN5flash44flash_bwd_dq_dk_dv_loop_seqk_parallel_kernelI23Flash_bwd_kernel_traitsILi192ELi64ELi64ELi8ELi4ELi2ELi2ELb0ELb0EN7cutlass6half_tE19Flash_kernel_traitsILi192ELi64ELi64ELi8ES3_EELb0ELb0ELb1ELb1ELb0ELb0ELb0EEEvNS_16Flash_bwd_paramsE)
        /*02d8*/ 	.word	0x000000fd


	//----- nvinfo : EIATTR_FRAME_SIZE
	.align		4
.L_132:
        /*02dc*/ 	.byte	0x04, 0x11
        /*02de*/ 	.short	(.L_134 - .L_133)
	.align		4
.L_133:
        /*02e0*/ 	.word	index@(_ZN5flash44flash_bwd_dq_dk_dv_loop_seqk_parallel_kernelI23Flash_bwd_kernel_traitsILi192ELi64ELi64ELi8ELi4ELi2ELi2ELb0ELb0EN7cutlass6half_tE19Flash_kernel_traitsILi192ELi64ELi64ELi8ES3_EELb0ELb0ELb1ELb1ELb0ELb0ELb0EEEvNS_16Flash_bwd_paramsE)
        /*02e4*/ 	.word	0x00000000


	//----- nvinfo : EIATTR_REGCOUNT
	.align		4
.L_134:
        /*02e8*/ 	.byte	0x04, 0x2f
        /*02ea*/ 	.short	(.L_136 - .L_135)
	.align		4
.L_135:
        /*02ec*/ 	.word	index@(_ZN5flash44flash_bwd_dq_dk_dv_loop_seqk_parallel_kernelI23Flash_bwd_kernel_traitsILi192ELi64ELi64ELi8ELi4ELi2ELi2ELb0ELb0EN7cutlass6half_tE19Flash_kernel_traitsILi192ELi64ELi64ELi8ES3_EELb0ELb0ELb1ELb0ELb0ELb1ELb0EEEvNS_16Flash_bwd_paramsE)
        /*02f0*/ 	.word	0x000000fb


	//----- nvinfo : EIATTR_FRAME_SIZE
	.align		4
.L_136:
        /*02f4*/ 	.byte	0x04, 0x11
        /*02f6*/ 	.short	(.L_138 - .L_137)
	.align		4
.L_137:
        /*02f8*/ 	.word	index@(_ZN5flash44flash_bwd_dq_dk_dv_loop_seqk_parallel_kernelI23Flash_bwd_kernel_traitsILi192ELi64ELi64ELi8ELi4ELi2ELi2ELb0ELb0EN7cutlass6half_tE19Flash_kernel_traitsILi192ELi64ELi64ELi8ES3_EELb0ELb0ELb1ELb0ELb0ELb1ELb0EEEvNS_16Flash_bwd_paramsE)
        /*02fc*/ 	.word	0x00000000


	//----- nvinfo : EIATTR_REGCOUNT
	.align		4
.L_138:
        /*0300*/ 	.byte	0x04, 0x2f
        /*0302*/ 	.short	(.L_140 - .L_139)
	.align		4
.L_139:
        /*0304*/ 	.word	index@(_ZN5flash44flash_bwd_dq_dk_dv_loop_seqk_parallel_kernelI23Flash_bwd_kernel_traitsILi192ELi64ELi64ELi8ELi4ELi2ELi2ELb0ELb0EN7cutlass6half_tE19Flash_kernel_traitsILi192ELi64ELi64ELi8ES3_EELb0ELb0ELb0ELb1ELb0ELb0ELb0EEEvNS_16Flash_bwd_paramsE)
        /*0308*/ 	.word	0x000000ff


	//----- nvinfo : EIATTR_FRAME_SIZE
	.align		4
.L_140:
        /*030c*/ 	.byte	0x04, 0x11
        /*030e*/ 	.short	(.L_142 - .L_141)
	.align		4
.L_141:
        /*0310*/ 	.word	index@(_ZN5flash44flash_bwd_dq_dk_dv_loop_seqk_parallel_kernelI23Flash_bwd_kernel_traitsILi192ELi64ELi64ELi8ELi4ELi2ELi2ELb0ELb0EN7cutlass6half_tE19Flash_kernel_traitsILi192ELi64ELi64ELi8ES3_EELb0ELb0ELb0ELb1ELb0ELb0ELb0EEEvNS_16Flash_bwd_paramsE)
        /*0314*/ 	.word	0x00000000


	//----- nvinfo : EIATTR_REGCOUNT
	.align		4
.L_142:
        /*0318*/ 	.byte	0x04, 0x2f
        /*031a*/ 	.short	(.L_144 - .L_143)
	.align		4
.L_143:
        /*031c*/ 	.word	index@(_ZN5flash44flash_bwd_dq_dk_dv_loop_seqk_parallel_kernelI23Flash_bwd_kernel_traitsILi192ELi64ELi64ELi8ELi4ELi2ELi2ELb0ELb0EN7cutlass6half_tE19Flash_kernel_traitsILi192ELi64ELi64ELi8ES3_EELb0ELb0ELb0ELb0ELb0ELb1ELb0EEEvNS_16Flash_bwd_paramsE)
        /*0320*/ 	.word	0x000000fe


	//----- nvinfo : EIATTR_FRAME_SIZE
	.align		4
.L_144:
        /*0324*/ 	.byte	0x04, 0x11
        /*0326*/ 	.short	(.L_146 - .L_145)
	.align		4
.L_145:
        /*0328*/ 	.word	index@(_ZN5flash44flash_bwd_dq_dk_dv_loop_seqk_parallel_kernelI23Flash_bwd_kernel_traitsILi192ELi64ELi64ELi8ELi4ELi2ELi2ELb0ELb0EN7cutlass6half_tE19Flash_kernel_traitsILi192ELi64ELi64ELi8ES3_EELb0ELb0ELb0ELb0ELb0ELb1ELb0EEEvNS_16Flash_bwd_paramsE)
        /*032c*/ 	.word	0x00000000


	//----- nvinfo : EIATTR_REGCOUNT
	.align		4
.L_146:
        /*0330*/ 	.byte	0x04, 0x2f
        /*0332*/ 	.short	(.L_148 - .L_147)
	.align		4
.L_147:
        /*0334*/ 	.word	index@(_ZN5flash44flash_bwd_dq_dk_dv_loop_seqk_parallel_kernelI23Flash_bwd_kernel_traitsILi192ELi64ELi64ELi8ELi4ELi2ELi2ELb0ELb0EN7cutlass6half_tE19Flash_kernel_traitsILi192ELi64ELi64ELi8ES3_EELb0ELb0ELb1ELb0ELb0ELb0ELb0EEEvNS_16Flash_bwd_paramsE)
        /*0338*/ 	.word	0x000000ff


	//----- nvinfo : EIATTR_FRAME_SIZE
	.align		4
.L_148:
        /*033c*/ 	.byte	0x04, 0x11
        /*033e*/ 	.short	(.L_150 - .L_149)
	.align		4
.L_149:
        /*0340*/ 	.word	index@(_ZN5flash44flash_bwd_dq_dk_dv_loop_seqk_parallel_kernelI23Flash_bwd_kernel_traitsILi192ELi64ELi64ELi8ELi4ELi2ELi2ELb0ELb0EN7cutlass6half_tE19Flash_kernel_traitsILi192ELi64ELi64ELi8ES3_EELb0ELb0ELb1ELb0ELb0ELb0ELb0EEEvNS_16Flash_bwd_paramsE)
        /*0344*/ 	.word	0x00000000


	//----- nvinfo : EIATTR_REGCOUNT
	.align		4
.L_150:
        /*0348*/ 	.byte	0x04, 0x2f
        /*034a*/ 	.short	(.L_152 - .L_151)
	.align		4
.L_151:
        /*034c*/ 	.word	index@(_ZN5flash44flash_bwd_dq_dk_dv_loop_seqk_parallel_kernelI23Flash_bwd_kernel_traitsILi192ELi64ELi64ELi8ELi4ELi2ELi2ELb0ELb0EN7cutlass6half_tE19Flash_kernel_traitsILi192ELi64ELi64ELi8ES3_EELb0ELb0ELb0ELb0ELb0ELb0ELb0EEEvNS_16Flash_bwd_paramsE)
        /*0350*/ 	.word	0x000000ff


	//----- nvinfo : EIATTR_FRAME_SIZE
	.align		4
.L_152:
        /*0354*/ 	.byte	0x04, 0x11
        /*0356*/ 	.short	(.L_154 - .L_153)
	.align		4
.L_153:
        /*0358*/ 	.word	index@(_ZN5flash44flash_bwd_dq_dk_dv_loop_seqk_parallel_kernelI23Flash_bwd_kernel_traitsILi192ELi64ELi64ELi8ELi4ELi2ELi2ELb0ELb0EN7cutlass6half_tE19Flash_kernel_traitsILi192ELi64ELi64ELi8ES3_EELb0ELb0ELb0ELb0ELb0ELb0ELb0EEEvNS_16Flash_bwd_paramsE)
        /*035c*/ 	.word	0x00000000


	//----- nvinfo : EIATTR_REGCOUNT
	.align		4
.L_154:
        /*0360*/ 	.byte	0x04, 0x2f
        /*0362*/ 	.short	(.L_156 - .L_155)
	.align		4
.L_155:
        /*0364*/ 	.word	index@(_ZN5flash44flash_bwd_dq_dk_dv_loop_seqk_parallel_kernelI23Flash_bwd_kernel_traitsILi192ELi64ELi64ELi8ELi4ELi2ELi2ELb1ELb1EN7cutlass6half_tE19Flash_kernel_traitsILi192ELi64ELi64ELi8ES3_EELb0ELb0ELb1ELb1ELb0ELb0ELb0EEEvNS_16Flash_bwd_paramsE)
        /*0368*/ 	.word	0x000000ff


	//----- nvinfo : EIATTR_FRAME_SIZE
	.align		4
.L_156:
        /*036c*/ 	.byte	0x04, 0x11
        /*036e*/ 	.short	(.L_158 - .L_157)
	.align		4
.L_157:
        /*0370*/ 	.word	index@(_ZN5flash44flash_bwd_dq_dk_dv_loop_seqk_parallel_kernelI23Flash_bwd_kernel_traitsILi192ELi64ELi64ELi8ELi4ELi2ELi2ELb1ELb1EN7cutlass6half_tE19Flash_kernel_traitsILi192ELi64ELi64ELi8ES3_EELb0ELb0ELb1ELb1ELb0ELb0ELb0EEEvNS_16Flash_bwd_paramsE)
        /*0374*/ 	.word	0x000000f8


	//----- nvinfo : EIATTR_REGCOUNT
	.align		4
.L_158:
        /*0378*/ 	.byte	0x04, 0x2f
        /*037a*/ 	.short	(.L_160 - .L_159)
	.align		4
.L_159:
        /*037c*/ 	.word	index@(_ZN5flash44flash_bwd_dq_dk_dv_loop_seqk_parallel_kernelI23Flash_bwd_kernel_traitsILi192ELi64ELi64ELi8ELi4ELi2ELi2ELb1ELb1EN7cutlass6half_tE19Flash_kernel_traitsILi192ELi64ELi64ELi8ES3_EELb0ELb0ELb1ELb0ELb0ELb1ELb0EEEvNS_16Flash_bwd_paramsE)
        /*0380*/ 	.word	0x000000ff


	//----- nvinfo : EIATTR_FRAME_SIZE
	.align		4
.L_160:
        /*0384*/ 	.byte	0x04, 0x11
        /*0386*/ 	.short	(.L_162 - .L_161)
	.align		4
.L_161:
        /*0388*/ 	.word	index@(_ZN5flash44flash_bwd_dq_dk_dv_loop_seqk_parallel_kernelI23Flash_bwd_kernel_traitsILi192ELi64ELi64ELi8ELi4ELi2ELi2ELb1ELb1EN7cutlass6half_tE19Flash_kernel_traitsILi192ELi64ELi64ELi8ES3_EELb0ELb0ELb1ELb0ELb0ELb1ELb0EEEvNS_16Flash_bwd_paramsE)
        /*038c*/ 	.word	0x000000e8


	//----- nvinfo : EIATTR_REGCOUNT
	.align		4
.L_162:
        /*0390*/ 	.byte	0x04, 0x2f
        /*0392*/ 	.short	(.L_164 - .L_163)
	.align		4
.L_163:
        /*0394*/ 	.word	index@(_ZN5flash44flash_bwd_dq_dk_dv_loop_seqk_parallel_kernelI23Flash_bwd_kernel_traitsILi192ELi64ELi64ELi8ELi4ELi2ELi2ELb1ELb1EN7cutlass6half_tE19Flash_kernel_traitsILi192ELi64ELi64ELi8ES3_EELb0ELb0ELb0ELb1ELb0ELb0ELb0EEEvNS_16Flash_bwd_paramsE)
        /*0398*/ 	.word	0x000000ff


	//----- nvinfo : EIATTR_FRAME_SIZE
	.align		4
.L_164:
        /*039c*/ 	.byte	0x04, 0x11
        /*039e*/ 	.short	(.L_166 - .L_165)
	.align		4
.L_165:
        /*03a0*/ 	.word	index@(_ZN5flash44flash_bwd_dq_dk_dv_loop_seqk_parallel_kernelI23Flash_bwd_kernel_traitsILi192ELi64ELi64ELi8ELi4ELi2ELi2ELb1ELb1EN7cutlass6half_tE19Flash_kernel_traitsILi192ELi64ELi64ELi8ES3_EELb0ELb0ELb0ELb1ELb0ELb0ELb0EEEvNS_16Flash_bwd_paramsE)
        /*03a4*/ 	.word	0x000000e8


	//----- nvinfo : EIATTR_REGCOUNT
	.align		4
.L_166:
        /*03a8*/ 	.byte	0x04, 0x2f
        /*03aa*/ 	.short	(.L_168 - .L_167)
	.align		4
.L_167:
        /*03ac*/ 	.word	index@(_ZN5flash44flash_bwd_dq_dk_dv_loop_seqk_parallel_kernelI23Flash_bwd_kernel_traitsILi192ELi64ELi64ELi8ELi4ELi2ELi2ELb1ELb1EN7cutlass6half_tE19Flash_kernel_traitsILi192ELi64ELi64ELi8ES3_EELb0ELb0ELb0ELb0ELb0ELb1ELb0EEEvNS_16Flash_bwd_paramsE)
        /*03b0*/ 	.word	0x000000ff


	//----- nvinfo : EIATTR_FRAME_SIZE
	.align		4
.L_168:
        /*03b4*/ 	.byte	0x04, 0x11
        /*03b6*/ 	.short	(.L_170 - .L_169)
	.align		4
.L_169:
        /*03b8*/ 	.word	index@(_ZN5flash44flash_bwd_dq_dk_dv_loop_seqk_parallel_kernelI23Flash_bwd_kernel_traitsILi192ELi64ELi64ELi8ELi4ELi2ELi2ELb1ELb1EN7cutlass6half_tE19Flash_kernel_traitsILi192ELi64ELi64ELi8ES3_EELb0ELb0ELb0ELb0ELb0ELb1ELb0EEEvNS_16Flash_bwd_paramsE)
        /*03bc*/ 	.word	0x000000e0


	//----- nvinfo : EIATTR_REGCOUNT
	.align		4
.L_170:
        /*03c0*/ 	.byte	0x04, 0x2f
        /*03c2*/ 	.short	(.L_172 - .L_171)
	.align		4
.L_171:
        /*03c4*/ 	.word	index@(_ZN5flash44flash_bwd_dq_dk_dv_loop_seqk_parallel_kernelI23Flash_bwd_kernel_traitsILi192ELi64ELi64ELi8ELi4ELi2ELi2ELb1ELb1EN7cutlass6half_tE19Flash_kernel_traitsILi192ELi64ELi64ELi8ES3_EELb0ELb0ELb1ELb0ELb0ELb0ELb0EEEvNS_16Flash_bwd_paramsE)
        /*03c8*/ 	.word	0x000000ff


	//----- nvinfo : EIATTR_FRAME_SIZE
	.align		4
.L_172:
        /*03cc*/ 	.byte	0x04, 0x11
        /*03ce*/ 	.short	(.L_174 - .L_173)
	.align		4
.L_173:
        /*03d0*/ 	.word	index@(_ZN5flash44flash_bwd_dq_dk_dv_loop_seqk_parallel_kernelI23Flash_bwd_kernel_traitsILi192ELi64ELi64ELi8ELi4ELi2ELi2ELb1ELb1EN7cutlass6half_tE19Flash_kernel_traitsILi192ELi64ELi64ELi8ES3_EELb0ELb0ELb1ELb0ELb0ELb0ELb0EEEvNS_16Flash_bwd_paramsE)
        /*03d4*/ 	.word	0x000000f8


	//----- nvinfo : EIATTR_REGCOUNT
	.align		4
.L_174:
        /*03d8*/ 	.byte	0x04, 0x2f
        /*03da*/ 	.short	(.L_176 - .L_175)
	.align		4
.L_175:
        /*03dc*/ 	.word	index@(_ZN5flash44flash_bwd_dq_dk_dv_loop_seqk_parallel_kernelI23Flash_bwd_kernel_traitsILi192ELi64ELi64ELi8ELi4ELi2ELi2ELb1ELb1EN7cutlass6half_tE19Flash_kernel_traitsILi192ELi64ELi64ELi8ES3_EELb0ELb0ELb0ELb0ELb0ELb0ELb0EEEvNS_16Flash_bwd_paramsE)
        /*03e0*/ 	.word	0x000000ff


	//----- nvinfo : EIATTR_FRAME_SIZE
	.align		4
.L_176:
        /*03e4*/ 	.byte	0x04, 0x11
        /*03e6*/ 	.short	(.L_178 - .L_177)
	.align		4
.L_177:
        /*03e8*/ 	.word	index@(_ZN5flash44flash_bwd_dq_dk_dv_loop_seqk_parallel_kernelI23Flash_bwd_kernel_traitsILi192ELi64ELi64ELi8ELi4ELi2ELi2ELb1ELb1EN7cutlass6half_tE19Flash_kernel_traitsILi192ELi64ELi64ELi8ES3_EELb0ELb0ELb0ELb0ELb0ELb0ELb0EEEvNS_16Flash_bwd_paramsE)
        /*03ec*/ 	.word	0x000000e8


	//----- nvinfo : EIATTR_MIN_STACK_SIZE
	.align		4
.L_178:
        /*03f0*/ 	.byte	0x04, 0x12
        /*03f2*/ 	.short	(.L_180 - .L_179)
	.align		4
.L_179:
        /*03f4*/ 	.word	index@(_ZN5flash44flash_bwd_dq_dk_dv_loop_seqk_parallel_kernelI23Flash_bwd_kernel_traitsILi192ELi64ELi64ELi8ELi4ELi2ELi2ELb1ELb1EN7cutlass6half_tE19Flash_kernel_traitsILi192ELi64ELi64ELi8ES3_EELb0ELb0ELb0ELb0ELb0ELb0ELb0EEEvNS_16Flash_bwd_paramsE)
        /*03f8*/ 	.word	0x000000e8


	//----- nvinfo : EIATTR_MIN_STACK_SIZE
	.align		4
.L_180:
        /*03fc*/ 	.byte	0x04, 0x12
        /*03fe*/ 	.short	(.L_182 - .L_181)
	.align		4
.L_181:
        /*0400*/ 	.word	index@(_ZN5flash44flash_bwd_dq_dk_dv_loop_seqk_parallel_kernelI23Flash_bwd_kernel_traitsILi192ELi64ELi64ELi8ELi4ELi2ELi2ELb1ELb1EN7cutlass6half_tE19Flash_kernel_traitsILi192ELi64ELi64ELi8ES3_EELb0ELb0ELb1ELb0ELb0ELb0ELb0EEEvNS_16Flash_bwd_paramsE)
        /*0404*/ 	.word	0x000000f8


	//----- nvinfo : EIATTR_MIN_STACK_SIZE
	.align		4
.L_182:
        /*0408*/ 	.byte	0x04, 0x12
        /*040a*/ 	.short	(.L_184 - .L_183)
	.align		4
.L_183:
        /*040c*/ 	.word	index@(_ZN5flash44flash_bwd_dq_dk_dv_loop_seqk_parallel_kernelI23Flash_bwd_kernel_traitsILi192ELi64ELi64ELi8ELi4ELi2ELi2ELb1ELb1EN7cutlass6half_tE19Flash_kernel_traitsILi192ELi64ELi64ELi8ES3_EELb0ELb0ELb0ELb0ELb0ELb1ELb0EEEvNS_16Flash_bwd_paramsE)
        /*0410*/ 	.word	0x000000e0


	//----- nvinfo : EIATTR_MIN_STACK_SIZE
	.align		4
.L_184:
        /*0414*/ 	.byte	0x04, 0x12
        /*0416*/ 	.short	(.L_186 - .L_185)
	.align		4
.L_185:
        /*0418*/ 	.word	index@(_ZN5flash44flash_bwd_dq_dk_dv_loop_seqk_parallel_kernelI23Flash_bwd_kernel_traitsILi192ELi64ELi64ELi8ELi4ELi2ELi2ELb1ELb1EN7cutlass6half_tE19Flash_kernel_traitsILi192ELi64ELi64ELi8ES3_EELb0ELb0ELb0ELb1ELb0ELb0ELb0EEEvNS_16Flash_bwd_paramsE)
        /*041c*/ 	.word	0x000000e8


	//----- nvinfo : EIATTR_MIN_STACK_SIZE
	.align		4
.L_186:
        /*0420*/ 	.byte	0x04, 0x12
        /*0422*/ 	.short	(.L_188 - .L_187)
	.align		4
.L_187:
        /*0424*/ 	.word	index@(_ZN5flash44flash_bwd_dq_dk_dv_loop_seqk_parallel_kernelI23Flash_bwd_kernel_traitsILi192ELi64ELi64ELi8ELi4ELi2ELi2ELb1ELb1EN7cutlass6half_tE19Flash_kernel_traitsILi192ELi64ELi64ELi8ES3_EELb0ELb0ELb1ELb0ELb0ELb1ELb0EEEvNS_16Flash_bwd_paramsE)
        /*0428*/ 	.word	0x000000e8


	//----- nvinfo : EIATTR_MIN_STACK_SIZE
	.align		4
.L_188:
        /*042c*/ 	.byte	0x04, 0x12
        /*042e*/ 	.short	(.L_190 - .L_189)
	.align		4
.L_189:
        /*0430*/ 	.word	index@(_ZN5flash44flash_bwd_dq_dk_dv_loop_seqk_parallel_kernelI23Flash_bwd_kernel_traitsILi192ELi64ELi64ELi8ELi4ELi2ELi2ELb1ELb1EN7cutlass6half_tE19Flash_kernel_traitsILi192ELi64ELi64ELi8ES3_EELb0ELb0ELb1ELb1ELb0ELb0ELb0EEEvNS_16Flash_bwd_paramsE)
        /*0434*/ 	.word	0x000000f8


	//----- nvinfo : EIATTR_MIN_STACK_SIZE
	.align		4
.L_190:
        /*0438*/ 	.byte	0x04, 0x12
        /*043a*/ 	.short	(.L_192 - .L_191)
	.align		4
.L_191:
        /*043c*/ 	.word	index@(_ZN5flash44flash_bwd_dq_dk_dv_loop_seqk_parallel_kernelI23Flash_bwd_kernel_traitsILi192ELi64ELi64ELi8ELi4ELi2ELi2ELb0ELb0EN7cutlass6half_tE19Flash_kernel_traitsILi192ELi64ELi64ELi8ES3_EELb0ELb0ELb0ELb0ELb0ELb0ELb0EEEvNS_16Flash_bwd_paramsE)
        /*0440*/ 	.word	0x00000000


	//----- nvinfo : EIATTR_MIN_STACK_SIZE
	.align		4
.L_192:
        /*0444*/ 	.byte	0x04, 0x12
        /*0446*/ 	.short	(.L_194 - .L_193)
	.align		4
.L_193:
        /*0448*/ 	.word	index@(_ZN5flash44flash_bwd_dq_dk_dv_loop_seqk_parallel_kernelI23Flash_bwd_kernel_traitsILi192ELi64ELi64ELi8ELi4ELi2ELi2ELb0ELb0EN7cutlass6half_tE19Flash_kernel_traitsILi192ELi64ELi64ELi8ES3_EELb0ELb0ELb1ELb0ELb0ELb0ELb0EEEvNS_16Flash_bwd_paramsE)
        /*044c*/ 	.word	0x00000000


	//----- nvinfo : EIATTR_MIN_STACK_SIZE
	.align		4
.L_194:
        /*0450*/ 	.byte	0x04, 0x12
        /*0452*/ 	.short	(.L_196 - .L_195)
	.align		4
.L_195:
        /*0454*/ 	.word	index@(_ZN5flash44flash_bwd_dq_dk_dv_loop_seqk_parallel_kernelI23Flash_bwd_kernel_traitsILi192ELi64ELi64ELi8ELi4ELi2ELi2ELb0ELb0EN7cutlass6half_tE19Flash_kernel_traitsILi192ELi64ELi64ELi8ES3_EELb0ELb0ELb0ELb0ELb0ELb1ELb0EEEvNS_16Flash_bwd_paramsE)
        /*0458*/ 	.word	0x00000000


	//----- nvinfo : EIATTR_MIN_STACK_SIZE
	.align		4
.L_196:
        /*045c*/ 	.byte	0x04, 0x12
        /*045e*/ 	.short	(.L_198 - .L_197)
	.align		4
.L_197:
        /*0460*/ 	.word	index@(_ZN5flash44flash_bwd_dq_dk_dv_loop_seqk_parallel_kernelI23Flash_bwd_kernel_traitsILi192ELi64ELi64ELi8ELi4ELi2ELi2ELb0ELb0EN7cutlass6half_tE19Flash_kernel_traitsILi192ELi64ELi64ELi8ES3_EELb0ELb0ELb0ELb1ELb0ELb0ELb0EEEvNS_16Flash_bwd_paramsE)
        /*0464*/ 	.word	0x00000000


	//----- nvinfo : EIATTR_MIN_STACK_SIZE
	.align		4
.L_198:
        /*0468*/ 	.byte	0x04, 0x12
        /*046a*/ 	.short	(.L_200 - .L_199)
	.align		4
.L_199:
        /*046c*/ 	.word	index@(_ZN5flash44flash_bwd_dq_dk_dv_loop_seqk_parallel_kernelI23Flash_bwd_kernel_traitsILi192ELi64ELi64ELi8ELi4ELi2ELi2ELb0ELb0EN7cutlass6half_tE19Flash_kernel_traitsILi192ELi64ELi64ELi8ES3_EELb0ELb0ELb1ELb0ELb0ELb1ELb0EEEvNS_16Flash_bwd_paramsE)
        /*0470*/ 	.word	0x00000000


	//----- nvinfo : EIATTR_MIN_STACK_SIZE
	.align		4
.L_200:
        /*0474*/ 	.byte	0x04, 0x12
        /*0476*/ 	.short	(.L_202 - .L_201)
	.align		4
.L_201:
        /*0478*/ 	.word	index@(_ZN5flash44flash_bwd_dq_dk_dv_loop_seqk_parallel_kernelI23Flash_bwd_kernel_traitsILi192ELi64ELi64ELi8ELi4ELi2ELi2ELb0ELb0EN7cutlass6half_tE19Flash_kernel_traitsILi192ELi64ELi64ELi8ES3_EELb0ELb0ELb1ELb1ELb0ELb0ELb0EEEvNS_16Flash_bwd_paramsE)
        /*047c*/ 	.word	0x00000000


	//----- nvinfo : EIATTR_MIN_STACK_SIZE
	.align		4
.L_202:
        /*0480*/ 	.byte	0x04, 0x12
        /*0482*/ 	.short	(.L_204 - .L_203)
	.align		4
.L_203:
        /*0484*/ 	.word	index@(_ZN5flash27flash_bwd_convert_dq_kernelI23Flash_bwd_kernel_traitsILi192ELi64ELi64ELi8ELi4ELi2ELi2ELb1ELb1EN7cutlass6half_tE19Flash_kernel_traitsILi192ELi64ELi64ELi8ES3_EEEEvNS_16Flash_bwd_paramsEi)
        /*0488*/ 	.word	0x00000000


	//----- nvinfo : EIATTR_MIN_STACK_SIZE
	.align		4
.L_204:
        /*048c*/ 	.byte	0x04, 0x12
        /*048e*/ 	.short	(.L_206 - .L_205)
	.align		4
.L_205:
        /*0490*/ 	.word	index@(_ZN5flash44flash_bwd_dq_dk_dv_loop_seqk_parallel_kernelI23Flash_bwd_kernel_traitsILi192ELi64ELi64ELi8ELi4ELi2ELi2ELb1ELb1EN7cutlass6half_tE19Flash_kernel_traitsILi192ELi64ELi64ELi8ES3_EELb1ELb0ELb0ELb0ELb0ELb0ELb0EEEvNS_16Flash_bwd_paramsE)
        /*0494*/ 	.word	0x000000f8


	//----- nvinfo : EIATTR_MIN_STACK_SIZE
	.align		4
.L_206:
        /*0498*/ 	.byte	0x04, 0x12
        /*049a*/ 	.short	(.L_208 - .L_207)
	.align		4
.L_207:
        /*049c*/ 	.word	index@(_ZN5flash44flash_bwd_dq_dk_dv_loop_seqk_parallel_kernelI23Flash_bwd_kernel_traitsILi192ELi64ELi64ELi8ELi4ELi2ELi2ELb1ELb1EN7cutlass6half_tE19Flash_kernel_traitsILi192ELi64ELi64ELi8ES3_EELb0ELb0ELb0ELb0ELb0ELb0ELb1EEEvNS_16Flash_bwd_paramsE)
        /*04a0*/ 	.word	0x000000e8


	//----- nvinfo : EIATTR_MIN_STACK_SIZE
	.align		4
.L_208:
        /*04a4*/ 	.byte	0x04, 0x12
        /*04a6*/ 	.short	(.L_210 - .L_209)
	.align		4
.L_209:
        /*04a8*/ 	.word	index@(_ZN5flash44flash_bwd_dq_dk_dv_loop_seqk_parallel_kernelI23Flash_bwd_kernel_traitsILi192ELi64ELi64ELi8ELi4ELi2ELi2ELb1ELb1EN7cutlass6half_tE19Flash_kernel_traitsILi192ELi64ELi64ELi8ES3_EELb1ELb0ELb1ELb0ELb0ELb0ELb0EEEvNS_16Flash_bwd_paramsE)
        /*04ac*/ 	.word	0x000000f8


	//----- nvinfo : EIATTR_MIN_STACK_SIZE
	.align		4
.L_210:
        /*04b0*/ 	.byte	0x04, 0x12
        /*04b2*/ 	.short	(.L_212 - .L_211)
	.align		4
.L_211:
        /*04b4*/ 	.word	index@(_ZN5flash44flash_bwd_dq_dk_dv_loop_seqk_parallel_kernelI23Flash_bwd_kernel_traitsILi192ELi64ELi64ELi8ELi4ELi2ELi2ELb1ELb1EN7cutlass6half_tE19Flash_kernel_traitsILi192ELi64ELi64ELi8ES3_EELb0ELb0ELb1ELb0ELb0ELb0ELb1EEEvNS_16Flash_bwd_paramsE)
        /*04b8*/ 	.word	0x000000f8


	//----- nvinfo : EIATTR_MIN_STACK_SIZE
	.align		4
.L_212:
        /*04bc*/ 	.byte	0x04, 0x12
        /*04be*/ 	.short	(.L_214 - .L_213)
	.align		4
.L_213:
        /*04c0*/ 	.word	index@(_ZN5flash44flash_bwd_dq_dk_dv_loop_seqk_parallel_kernelI23Flash_bwd_kernel_traitsILi192ELi64ELi64ELi8ELi4ELi2ELi2ELb1ELb1EN7cutlass6half_tE19Flash_kernel_traitsILi192ELi64ELi64ELi8ES3_EELb1ELb0ELb0ELb0ELb0ELb1ELb0EEEvNS_16Flash_bwd_paramsE)
        /*04c4*/ 	.word	0x000000f0


	//----- nvinfo : EIATTR_MIN_STACK_SIZE
	.align		4
.L_214:
        /*04c8*/ 	.byte	0x04, 0x12
        /*04ca*/ 	.short	(.L_216 - .L_215)
	.align		4
.L_215:
        /*04cc*/ 	.word	index@(_ZN5flash44flash_bwd_dq_dk_dv_loop_seqk_parallel_kernelI23Flash_bwd_kernel_traitsILi192ELi64ELi64ELi8ELi4ELi2ELi2ELb1ELb1EN7cutlass6half_tE19Flash_kernel_traitsILi192ELi64ELi64ELi8ES3_EELb0ELb0ELb0ELb0ELb0ELb1ELb1EEEvNS_16Flash_bwd_paramsE)
        /*04d0*/ 	.word	0x000000e0


	//----- nvinfo : EIATTR_MIN_STACK_SIZE
	.align		4
.L_216:
        /*04d4*/ 	.byte	0x04, 0x12
        /*04d6*/ 	.short	(.L_218 - .L_217)
	.align		4
.L_217:
        /*04d8*/ 	.word	index@(_ZN5flash44flash_bwd_dq_dk_dv_loop_seqk_parallel_kernelI23Flash_bwd_kernel_traitsILi192ELi64ELi64ELi8ELi4ELi2ELi2ELb1ELb1EN7cutlass6half_tE19Flash_kernel_traitsILi192ELi64ELi64ELi8ES3_EELb1ELb0ELb0ELb1ELb0ELb0ELb0EEEvNS_16Flash_bwd_paramsE)
        /*04dc*/ 	.word	0x00000108


	//----- nvinfo : EIATTR_MIN_STACK_SIZE
	.align		4
.L_218:
        /*04e0*/ 	.byte	0x04, 0x12
        /*04e2*/ 	.short	(.L_220 - .L_219)
	.align		4
.L_219:
        /*04e4*/ 	.word	index@(_ZN5flash44flash_bwd_dq_dk_dv_loop_seqk_parallel_kernelI23Flash_bwd_kernel_traitsILi192ELi64ELi64ELi8ELi4ELi2ELi2ELb1ELb1EN7cutlass6half_tE19Flash_kernel_traitsILi192ELi64ELi64ELi8ES3_EELb0ELb0ELb0ELb1ELb0ELb0ELb1EEEvNS_16Flash_bwd_paramsE)
        /*04e8*/ 	.word	0x000000e8


	//----- nvinfo : EIATTR_MIN_STACK_SIZE
	.align		4
.L_220:
        /*04ec*/ 	.byte	0x04, 0x12
        /*04ee*/ 	.short	(.L_222 - .L_221)
	.align		4
.L_221:
        /*04f0*/ 	.word	index@(_ZN5flash44flash_bwd_dq_dk_dv_loop_seqk_parallel_kernelI23Flash_bwd_kernel_traitsILi192ELi64ELi64ELi8ELi4ELi2ELi2ELb1ELb1EN7cutlass6half_tE19Flash_kernel_traitsILi192ELi64ELi64ELi8ES3_EELb1ELb0ELb1ELb0ELb0ELb1ELb0EEEvNS_16Flash_bwd_paramsE)
        /*04f4*/ 	.word	0x000000e8


	//----- nvinfo : EIATTR_MIN_STACK_SIZE
	.align		4
.L_222:
        /*04f8*/ 	.byte	0x04, 0x12
        /*04fa*/ 	.short	(.L_224 - .L_223)
	.align		4
.L_223:
        /*04fc*/ 	.word	index@(_ZN5flash44flash_bwd_dq_dk_dv_loop_seqk_parallel_kernelI23Flash_bwd_kernel_traitsILi192ELi64ELi64ELi8ELi4ELi2ELi2ELb1ELb1EN7cutlass6half_tE19Flash_kernel_traitsILi192ELi64ELi64ELi8ES3_EELb0ELb0ELb1ELb0ELb0ELb1ELb1EEEvNS_16Flash_bwd_paramsE)
        /*0500*/ 	.word	0x000000e8


	//----- nvinfo : EIATTR_MIN_STACK_SIZE
	.align		4
.L_224:
        /*0504*/ 	.byte	0x04, 0x12
        /*0506*/ 	.short	(.L_226 - .L_225)
	.align		4
.L_225:
        /*0508*/ 	.word	index@(_ZN5flash44flash_bwd_dq_dk_dv_loop_seqk_parallel_kernelI23Flash_bwd_kernel_traitsILi192ELi64ELi64ELi8ELi4ELi2ELi2ELb1ELb1EN7cutlass6half_tE19Flash_kernel_traitsILi192ELi64ELi64ELi8ES3_EELb1ELb0ELb1ELb1ELb0ELb0ELb0EEEvNS_16Flash_bwd_paramsE)
        /*050c*/ 	.word	0x00000108


	//----- nvinfo : EIATTR_MIN_STACK_SIZE
	.align		4
.L_226:
        /*0510*/ 	.byte	0x04, 0x12
        /*0512*/ 	.short	(.L_228 - .L_227)
	.align		4
.L_227:
        /*0514*/ 	.word	index@(_ZN5flash44flash_bwd_dq_dk_dv_loop_seqk_parallel_kernelI23Flash_bwd_kernel_traitsILi192ELi64ELi64ELi8ELi4ELi2ELi2ELb1ELb1EN7cutlass6half_tE19Flash_kernel_traitsILi192ELi64ELi64ELi8ES3_EELb0ELb0ELb1ELb1ELb0ELb0ELb1EEEvNS_16Flash_bwd_paramsE)
        /*0518*/ 	.word	0x000000f8


	//----- nvinfo : EIATTR_MIN_STACK_SIZE
	.align		4
.L_228:
        /*051c*/ 	.byte	0x04, 0x12
        /*051e*/ 	.short	(.L_230 - .L_229)
	.align		4
.L_229:
        /*0520*/ 	.word	index@(_ZN5flash25flash_bwd_dot_do_o_kernelILb0E23Flash_bwd_kernel_traitsILi192ELi64ELi64ELi8ELi4ELi2ELi2ELb1ELb1EN7cutlass6half_tE19Flash_kernel_traitsILi192ELi64ELi64ELi8ES3_EEEEvNS_16Flash_bwd_paramsE)
        /*0524*/ 	.word	0x00000000


	//----- nvinfo : EIATTR_MIN_STACK_SIZE
	.align		4
.L_230:
        /*0528*/ 	.byte	0x04, 0x12
        /*052a*/ 	.short	(.L_232 - .L_231)
	.align		4
.L_231:
        /*052c*/ 	.word	index@(_ZN5flash25flash_bwd_dot_do_o_kernelILb1E23Flash_bwd_kernel_traitsILi192ELi64ELi64ELi8ELi4ELi2ELi2ELb1ELb1EN7cutlass6half_tE19Flash_kernel_traitsILi192ELi64ELi64ELi8ES3_EEEEvNS_16Flash_bwd_paramsE)
        /*0530*/ 	.word	0x00000000


	//----- nvinfo : EIATTR_MIN_STACK_SIZE
	.align		4
.L_232:
        /*0534*/ 	.byte	0x04, 0x12
        /*0536*/ 	.short	(.L_234 - .L_233)
	.align		4
.L_233:
        /*0538*/ 	.word	index@(_ZN5flash27flash_bwd_convert_dq_kernelI23Flash_bwd_kernel_traitsILi192ELi64ELi64ELi8ELi4ELi2ELi2ELb0ELb0EN7cutlass6half_tE19Flash_kernel_traitsILi192ELi64ELi64ELi8ES3_EEEEvNS_16Flash_bwd_paramsEi)
        /*053c*/ 	.word	0x00000000


	//----- nvinfo : EIATTR_MIN_STACK_SIZE
	.align		4
.L_234:
        /*0540*/ 	.byte	0x04, 0x12
        /*0542*/ 	.short	(.L_236 - .L_235)
	.align		4
.L_235:
        /*0544*/ 	.word	index@(_ZN5flash44flash_bwd_dq_dk_dv_loop_seqk_parallel_kernelI23Flash_bwd_kernel_traitsILi192ELi64ELi64ELi8ELi4ELi2ELi2ELb0ELb0EN7cutlass6half_tE19Flash_kernel_traitsILi192ELi64ELi64ELi8ES3_EELb1ELb0ELb0ELb0ELb0ELb0ELb0EEEvNS_16Flash_bwd_paramsE)
        /*0548*/ 	.word	0x00000000


	//----- nvinfo : EIATTR_MIN_STACK_SIZE
	.align		4
.L_236:
        /*054c*/ 	.byte	0x04, 0x12
        /*054e*/ 	.short	(.L_238 - .L_237)
	.align		4
.L_237:
        /*0550*/ 	.word	index@(_ZN5flash44flash_bwd_dq_dk_dv_loop_seqk_parallel_kernelI23Flash_bwd_kernel_traitsILi192ELi64ELi64ELi8ELi4ELi2ELi2ELb0ELb0EN7cutlass6half_tE19Flash_kernel_traitsILi192ELi64ELi64ELi8ES3_EELb0ELb0ELb0ELb0ELb0ELb0ELb1EEEvNS_16Flash_bwd_paramsE)
        /*0554*/ 	.word	0x00000000


	//----- nvinfo : EIATTR_MIN_STACK_SIZE
	.align		4
.L_238:
        /*0558*/ 	.byte	0x04, 0x12
        /*055a*/ 	.short	(.L_240 - .L_239)
	.align		4
.L_239:
        /*055c*/ 	.word	index@(_ZN5flash44flash_bwd_dq_dk_dv_loop_seqk_parallel_kernelI23Flash_bwd_kernel_traitsILi192ELi64ELi64ELi8ELi4ELi2ELi2ELb0ELb0EN7cutlass6half_tE19Flash_kernel_traitsILi192ELi64ELi64ELi8ES3_EELb1ELb0ELb1ELb0ELb0ELb0ELb0EEEvNS_16Flash_bwd_paramsE)
        /*0560*/ 	.word	0x00000000


	//----- nvinfo : EIATTR_MIN_STACK_SIZE
	.align		4
.L_240:
        /*0564*/ 	.byte	0x04, 0x12
        /*0566*/ 	.short	(.L_242 - .L_241)
	.align		4
.L_241:
        /*0568*/ 	.word	index@(_ZN5flash44flash_bwd_dq_dk_dv_loop_seqk_parallel_kernelI23Flash_bwd_kernel_traitsILi192ELi64ELi64ELi8ELi4ELi2ELi2ELb0ELb0EN7cutlass6half_tE19Flash_kernel_traitsILi192ELi64ELi64ELi8ES3_EELb0ELb0ELb1ELb0ELb0ELb0ELb1EEEvNS_16Flash_bwd_paramsE)
        /*056c*/ 	.word	0x00000000


	//----- nvinfo : EIATTR_MIN_STACK_SIZE
	.align		4
.L_242:
        /*0570*/ 	.byte	0x04, 0x12
        /*0572*/ 	.short	(.L_244 - .L_243)
	.align		4
.L_243:
        /*0574*/ 	.word	index@(_ZN5flash44flash_bwd_dq_dk_dv_loop_seqk_parallel_kernelI23Flash_bwd_kernel_traitsILi192ELi64ELi64ELi8ELi4ELi2ELi2ELb0ELb0EN7cutlass6half_tE19Flash_kernel_traitsILi192ELi64ELi64ELi8ES3_EELb1ELb0ELb0ELb0ELb0ELb1ELb0EEEvNS_16Flash_bwd_paramsE)
        /*0578*/ 	.word	0x00000000


	//----- nvinfo : EIATTR_MIN_STACK_SIZE
	.align		4
.L_244:
        /*057c*/ 	.byte	0x04, 0x12
        /*057e*/ 	.short	(.L_246 - .L_245)
	.align		4
.L_245:
        /*0580*/ 	.word	index@(_ZN5flash44flash_bwd_dq_dk_dv_loop_seqk_parallel_kernelI23Flash_bwd_kernel_traitsILi192ELi64ELi64ELi8ELi4ELi2ELi2ELb0ELb0EN7cutlass6half_tE19Flash_kernel_traitsILi192ELi64ELi64ELi8ES3_EELb0ELb0ELb0ELb0ELb0ELb1ELb1EEEvNS_16Flash_bwd_paramsE)
        /*0584*/ 	.word	0x00000000


	//----- nvinfo : EIATTR_MIN_STACK_SIZE
	.align		4
.L_246:
        /*0588*/ 	.byte	0x04, 0x12
        /*058a*/ 	.short	(.L_248 - .L_247)
	.align		4
.L_247:
        /*058c*/ 	.word	index@(_ZN5flash44flash_bwd_dq_dk_dv_loop_seqk_parallel_kernelI23Flash_bwd_kernel_traitsILi192ELi64ELi64ELi8ELi4ELi2ELi2ELb0ELb0EN7cutlass6half_tE19Flash_kernel_traitsILi192ELi64ELi64ELi8ES3_EELb1ELb0ELb0ELb1ELb0ELb0ELb0EEEvNS_16Flash_bwd_paramsE)
        /*0590*/ 	.word	0x00000000


	//----- nvinfo : EIATTR_MIN_STACK_SIZE
	.align		4
.L_248:
        /*0594*/ 	.byte	0x04, 0x12
        /*0596*/ 	.short	(.L_250 - .L_249)
	.align		4
.L_249:
        /*0598*/ 	.word	index@(_ZN5flash44flash_bwd_dq_dk_dv_loop_seqk_parallel_kernelI23Flash_bwd_kernel_traitsILi192ELi64ELi64ELi8ELi4ELi2ELi2ELb0ELb0EN7cutlass6half_tE19Flash_kernel_traitsILi192ELi64ELi64ELi8ES3_EELb0ELb0ELb0ELb1ELb0ELb0ELb1EEEvNS_16Flash_bwd_paramsE)
        /*059c*/ 	.word	0x00000000


	//----- nvinfo : EIATTR_MIN_STACK_SIZE
	.align		4
.L_250:
        /*05a0*/ 	.byte	0x04, 0x12
        /*05a2*/ 	.short	(.L_252 - .L_251)
	.align		4
.L_251:
        /*05a4*/ 	.word	index@(_ZN5flash44flash_bwd_dq_dk_dv_loop_seqk_parallel_kernelI23Flash_bwd_kernel_traitsILi192ELi64ELi64ELi8ELi4ELi2ELi2ELb0ELb0EN7cutlass6half_tE19Flash_kernel_traitsILi192ELi64ELi64ELi8ES3_EELb1ELb0ELb1ELb0ELb0ELb1ELb0EEEvNS_16Flash_bwd_paramsE)
        /*05a8*/ 	.word	0x00000000


	//----- nvinfo : EIATTR_MIN_STACK_SIZE
	.align		4
.L_252:
        /*05ac*/ 	.byte	0x04, 0x12
        /*05ae*/ 	.short	(.L_254 - .L_253)
	.align		4
.L_253:
        /*05b0*/ 	.word	index@(_ZN5flash44flash_bwd_dq_dk_dv_loop_seqk_parallel_kernelI23Flash_bwd_kernel_traitsILi192ELi64ELi64ELi8ELi4ELi2ELi2ELb0ELb0EN7cutlass6half_tE19Flash_kernel_traitsILi192ELi64ELi64ELi8ES3_EELb0ELb0ELb1ELb0ELb0ELb1ELb1EEEvNS_16Flash_bwd_paramsE)
        /*05b4*/ 	.word	0x00000000


	//----- nvinfo : EIATTR_MIN_STACK_SIZE
	.align		4
.L_254:
        /*05b8*/ 	.byte	0x04, 0x12
        /*05ba*/ 	.short	(.L_256 - .L_255)
	.align		4
.L_255:
        /*05bc*/ 	.word	index@(_ZN5flash44flash_bwd_dq_dk_dv_loop_seqk_parallel_kernelI23Flash_bwd_kernel_traitsILi192ELi64ELi64ELi8ELi4ELi2ELi2ELb0ELb0EN7cutlass6half_tE19Flash_kernel_traitsILi192ELi64ELi64ELi8ES3_EELb1ELb0ELb1ELb1ELb0ELb0ELb0EEEvNS_16Flash_bwd_paramsE)
        /*05c0*/ 	.word	0x00000008


	//----- nvinfo : EIATTR_MIN_STACK_SIZE
	.align		4
.L_256:
        /*05c4*/ 	.byte	0x04, 0x12
        /*05c6*/ 	.short	(.L_258 - .L_257)
	.align		4
.L_257:
        /*05c8*/ 	.word	index@(_ZN5flash44flash_bwd_dq_dk_dv_loop_seqk_parallel_kernelI23Flash_bwd_kernel_traitsILi192ELi64ELi64ELi8ELi4ELi2ELi2ELb0ELb0EN7cutlass6half_tE19Flash_kernel_traitsILi192ELi64ELi64ELi8ES3_EELb0ELb0ELb1ELb1ELb0ELb0ELb1EEEvNS_16Flash_bwd_paramsE)
        /*05cc*/ 	.word	0x00000000


	//----- nvinfo : EIATTR_MIN_STACK_SIZE
	.align		4
.L_258:
        /*05d0*/ 	.byte	0x04, 0x12
        /*05d2*/ 	.short	(.L_260 - .L_259)
	.align		4
.L_259:
        /*05d4*/ 	.word	index@(_ZN5flash25flash_bwd_dot_do_o_kernelILb0E23Flash_bwd_kernel_traitsILi192ELi64ELi64ELi8ELi4ELi2ELi2ELb0ELb0EN7cutlass6half_tE19Flash_kernel_traitsILi192ELi64ELi64ELi8ES3_EEEEvNS_16Flash_bwd_paramsE)
        /*05d8*/ 	.word	0x00000000


	//----- nvinfo : EIATTR_MIN_STACK_SIZE
	.align		4
.L_260:
        /*05dc*/ 	.byte	0x04, 0x12
        /*05de*/ 	.short	(.L_262 - .L_261)
	.align		4
.L_261:
        /*05e0*/ 	.word	index@(_ZN5flash25flash_bwd_dot_do_o_kernelILb1E23Flash_bwd_kernel_traitsILi192ELi64ELi64ELi8ELi4ELi2ELi2ELb0ELb0EN7cutlass6half_tE19Flash_kernel_traitsILi192ELi64ELi64ELi8ES3_EEEEvNS_16Flash_bwd_paramsE)
        /*05e4*/ 	.word	0x00000000
.L_262:


//--------------------- .nv.compat                --------------------------
	.section	.nv.compat,"",@"SHT_CUDA_COMPAT_INFO"
	.align	4
        /*0000*/ 	.byte	0x02, 0x09, 0x01, 0x00, 0x02, 0x02, 0x01, 0x00, 0x02, 0x05, 0x05, 0x00, 0x03, 0x07, 0x01, 0x01
        /*0010*/ 	.byte	0x02, 0x03, 0x00, 0x00, 0x02, 0x06, 0x01, 0x00, 0x04, 0x0b, 0x08, 0x00, 0x00, 0x00, 0x00, 0x00
        /*0020*/ 	.byte	0x00, 0x00, 0x00, 0x00


//--------------------- .nv.info._ZN5flash44flash_bwd_dq_dk_dv_loop_seqk_parallel_kernelI23Flash_bwd_kernel_traitsILi192ELi64ELi64ELi8ELi4ELi2ELi2ELb1ELb1EN7cutlass6half_tE19Flash_kernel_traitsILi192ELi64ELi64ELi8ES3_EELb0ELb0ELb0ELb0ELb0ELb0ELb0EEEvNS_16Flash_bwd_paramsE --------------------------
	.section	.nv.info._ZN5flash44flash_bwd_dq_dk_dv_loop_seqk_parallel_kernelI23Flash_bwd_kernel_traitsILi192ELi64ELi64ELi8ELi4ELi2ELi2ELb1ELb1EN7cutlass6half_tE19Flash_kernel_traitsILi192ELi64ELi64ELi8ES3_EELb0ELb0ELb0ELb0ELb0ELb0ELb0EEEvNS_16Flash_bwd_paramsE,"",@"SHT_CUDA_INFO"
	.sectionflags	@""
	.align	4


	//----- nvinfo : EIATTR_CUDA_API_VERSION
	.align		4
        /*0000*/ 	.byte	0x04, 0x37
        /*0002*/ 	.short	(.L_264 - .L_263)
.L_263:
        /*0004*/ 	.word	0x00000082


	//----- nvinfo : EIATTR_KPARAM_INFO
	.align		4
.L_264:
        /*0008*/ 	.byte	0x04, 0x17
        /*000a*/ 	.short	(.L_266 - .L_265)
.L_265:
        /*000c*/ 	.word	0x00000000
        /*0010*/ 	.short	0x0000
        /*0012*/ 	.short	0x0000
        /*0014*/ 	.byte	0x00, 0xf0, 0x01, 0x0a


	//----- nvinfo : EIATTR_SPARSE_MMA_MASK
	.align		4
.L_266:
        /*0018*/ 	.byte	0x03, 0x50
        /*001a*/ 	.short	0x0000


	//----- nvinfo : EIATTR_MAXREG_COUNT
	.align		4
        /*001c*/ 	.byte	0x03, 0x1b
        /*001e*/ 	.short	0x00ff


	//----- nvinfo : EIATTR_NUM_BARRIERS
	.align		4
        /*0020*/ 	.byte	0x02, 0x4c
        /*0022*/ 	.byte	0x01
	.zero		1


	//----- nvinfo : EIATTR_ANNOTATIONS
	.align		4
        /*0024*/ 	.byte	0x04, 0x55
        /*0026*/ 	.short	(.L_268 - .L_267)


	//   ....[0]....
.L_267:
        /*0028*/ 	.word	0x00000001
        /*002c*/ 	.byte	0xc0, 0x03, 0x00, 0x00, 0x01, 0x00, 0x00, 0x00, 0xd0, 0x05, 0x00, 0x00, 0x01, 0x00, 0x00, 0x00
        /* <DEDUP_REMOVED lines=58> */
        /*03dc*/ 	.byte	0x20, 0x8c, 0x00, 0x00, 0x01, 0x00, 0x00, 0x00, 0x30, 0x8c, 0x00, 0x00


	//----- nvinfo : EIATTR_MERCURY_ISA_VERSION
	.align		4
.L_268:
        /*03e8*/ 	.byte	0x03, 0x5f
        /*03ea*/ 	.short	0x0101


	//----- nvinfo : EIATTR_EXIT_INSTR_OFFSETS
	.align		4
        /*03ec*/ 	.byte	0x04, 0x1c
        /*03ee*/ 	.short	(.L_270 - .L_269)


	//   ....[0]....
.L_269:
        /*03f0*/ 	.word	0x000000a0


	//   ....[1]....
        /*03f4*/ 	.word	0x000093b0


	//----- nvinfo : EIATTR_CRS_STACK_SIZE
	.align		4
.L_270:
        /*03f8*/ 	.byte	0x04, 0x1e
        /*03fa*/ 	.short	(.L_272 - .L_271)
.L_271:
        /*03fc*/ 	.word	0x00000000


	//----- nvinfo : EIATTR_CBANK_PARAM_SIZE
	.align		4
.L_272:
        /*0400*/ 	.byte	0x03, 0x19
        /*0402*/ 	.short	0x0280


	//----- nvinfo : EIATTR_PARAM_CBANK
	.align		4
        /*0404*/ 	.byte	0x04, 0x0a
        /*0406*/ 	.short	(.L_274 - .L_273)
	.align		4
.L_273:
        /*0408*/ 	.word	index@(.nv.constant0._ZN5flash44flash_bwd_dq_dk_dv_loop_seqk_parallel_kernelI23Flash_bwd_kernel_traitsILi192ELi64ELi64ELi8ELi4ELi2ELi2ELb1ELb1EN7cutlass6half_tE19Flash_kernel_traitsILi192ELi64ELi64ELi8ES3_EELb0ELb0ELb0ELb0ELb0ELb0ELb0EEEvNS_16Flash_bwd_paramsE)
        /*040c*/ 	.short	0x0210
        /*040e*/ 	.short	0x0280


	//----- nvinfo : EIATTR_SW_WAR
	.align		4
.L_274:
        /*0410*/ 	.byte	0x04, 0x36
        /*0412*/ 	.short	(.L_276 - .L_275)
.L_275:
        /*0414*/ 	.word	0x00000008
.L_276:


//--------------------- .nv.info._ZN5flash44flash_bwd_dq_dk_dv_loop_seqk_parallel_kernelI23Flash_bwd_kernel_traitsILi192ELi64ELi64ELi8ELi4ELi2ELi2ELb1ELb1EN7cutlass6half_tE19Flash_kernel_traitsILi192ELi64ELi64ELi8ES3_EELb0ELb0ELb1ELb0ELb0ELb0ELb0EEEvNS_16Flash_bwd_paramsE --------------------------
	.section	.nv.info._ZN5flash44flash_bwd_dq_dk_dv_loop_seqk_parallel_kernelI23Flash_bwd_kernel_traitsILi192ELi64ELi64ELi8ELi4ELi2ELi2ELb1ELb1EN7cutlass6half_tE19Flash_kernel_traitsILi192ELi64ELi64ELi8ES3_EELb0ELb0ELb1ELb0ELb0ELb0ELb0EEEvNS_16Flash_bwd_paramsE,"",@"SHT_CUDA_INFO"
	.sectionflags	@""
	.align	4


	//----- nvinfo : EIATTR_CUDA_API_VERSION
	.align		4
        /*0000*/ 	.byte	0x04, 0x37
        /*0002*/ 	.short	(.L_278 - .L_277)
.L_277:
        /*0004*/ 	.word	0x00000082


	//----- nvinfo : EIATTR_KPARAM_INFO
	.align		4
.L_278:
        /*0008*/ 	.byte	0x04, 0x17
        /*000a*/ 	.short	(.L_280 - .L_279)
.L_279:
        /*000c*/ 	.word	0x00000000
        /*0010*/ 	.short	0x0000
        /*0012*/ 	.short	0x0000
        /*0014*/ 	.byte	0x00, 0xf0, 0x01, 0x0a


	//----- nvinfo : EIATTR_SPARSE_MMA_MASK
	.align		4
.L_280:
        /*0018*/ 	.byte	0x03, 0x50
        /*001a*/ 	.short	0x0000


	//----- nvinfo : EIATTR_MAXREG_COUNT
	.align		4
        /*001c*/ 	.byte	0x03, 0x1b
        /*001e*/ 	.short	0x00ff


	//----- nvinfo : EIATTR_NUM_BARRIERS
	.align		4
        /*0020*/ 	.byte	0x02, 0x4c
        /*0022*/ 	.byte	0x01
	.zero		1


	//----- nvinfo : EIATTR_ANNOTATIONS
	.align		4
        /*0024*/ 	.byte	0x04, 0x55
        /*0026*/ 	.short	(.L_282 - .L_281)


	//   ....[0]....
.L_281:
        /* <DEDUP_REMOVED lines=64> */


	//----- nvinfo : EIATTR_MERCURY_ISA_VERSION
	.align		4
.L_282:
        /*0418*/ 	.byte	0x03, 0x5f
        /*041a*/ 	.short	0x0101


	//----- nvinfo : EIATTR_EXIT_INSTR_OFFSETS
	.align		4
        /*041c*/ 	.byte	0x04, 0x1c
        /*041e*/ 	.short	(.L_284 - .L_283)


	//   ....[0]....
.L_283:
        /*0420*/ 	.word	0x000000c0


	//   ....[1]....
        /*0424*/ 	.word	0x00009580


	//----- nvinfo : EIATTR_CRS_STACK_SIZE
	.align		4
.L_284:
        /*0428*/ 	.byte	0x04, 0x1e
        /*042a*/ 	.short	(.L_286 - .L_285)
.L_285:
        /*042c*/ 	.word	0x00000000


	//----- nvinfo : EIATTR_CBANK_PARAM_SIZE
	.align		4
.L_286:
        /*0430*/ 	.byte	0x03, 0x19
        /*0432*/ 	.short	0x0280


	//----- nvinfo : EIATTR_PARAM_CBANK
	.align		4
        /*0434*/ 	.byte	0x04, 0x0a
        /*0436*/ 	.short	(.L_288 - .L_287)
	.align		4
.L_287:
        /*0438*/ 	.word	index@(.nv.constant0._ZN5flash44flash_bwd_dq_dk_dv_loop_seqk_parallel_kernelI23Flash_bwd_kernel_traitsILi192ELi64ELi64ELi8ELi4ELi2ELi2ELb1ELb1EN7cutlass6half_tE19Flash_kernel_traitsILi192ELi64ELi64ELi8ES3_EELb0ELb0ELb1ELb0ELb0ELb0ELb0EEEvNS_16Flash_bwd_paramsE)
        /*043c*/ 	.short	0x0210
        /*043e*/ 	.short	0x0280


	//----- nvinfo : EIATTR_SW_WAR
	.align		4
.L_288:
        /*0440*/ 	.byte	0x04, 0x36
        /*0442*/ 	.short	(.L_290 - .L_289)
.L_289:
        /*0444*/ 	.word	0x00000008
.L_290:


//--------------------- .nv.info._ZN5flash44flash_bwd_dq_dk_dv_loop_seqk_parallel_kernelI23Flash_bwd_kernel_traitsILi192ELi64ELi64ELi8ELi4ELi2ELi2ELb1ELb1EN7cutlass6half_tE19Flash_kernel_traitsILi192ELi64ELi64ELi8ES3_EELb0ELb0ELb0ELb0ELb0ELb1ELb0EEEvNS_16Flash_bwd_paramsE --------------------------
	.section	.nv.info._ZN5flash44flash_bwd_dq_dk_dv_loop_seqk_parallel_kernelI23Flash_bwd_kernel_traitsILi192ELi64ELi64ELi8ELi4ELi2ELi2ELb1ELb1EN7cutlass6half_tE19Flash_kernel_traitsILi192ELi64ELi64ELi8ES3_EELb0ELb0ELb0ELb0ELb0ELb1ELb0EEEvNS_16Flash_bwd_paramsE,"",@"SHT_CUDA_INFO"
	.sectionflags	@""
	.align	4


	//----- nvinfo : EIATTR_CUDA_API_VERSION
	.align		4
        /*0000*/ 	.byte	0x04, 0x37
        /*0002*/ 	.short	(.L_292 - .L_291)
.L_291:
        /*0004*/ 	.word	0x00000082


	//----- nvinfo : EIATTR_KPARAM_INFO
	.align		4
.L_292:
        /*0008*/ 	.byte	0x04, 0x17
        /*000a*/ 	.short	(.L_294 - .L_293)
.L_293:
        /*000c*/ 	.word	0x00000000
        /*0010*/ 	.short	0x0000
        /*0012*/ 	.short	0x0000
        /*0014*/ 	.byte	0x00, 0xf0, 0x01, 0x0a


	//----- nvinfo : EIATTR_SPARSE_MMA_MASK
	.align		4
.L_294:
        /*0018*/ 	.byte	0x03, 0x50
        /*001a*/ 	.short	0x0000


	//----- nvinfo : EIATTR_MAXREG_COUNT
	.align		4
        /*001c*/ 	.byte	0x03, 0x1b
        /*001e*/ 	.short	0x00ff


	//----- nvinfo : EIATTR_NUM_BARRIERS
	.align		4
        /*0020*/ 	.byte	0x02, 0x4c
        /*0022*/ 	.byte	0x01
	.zero		1


	//----- nvinfo : EIATTR_ANNOTATIONS
	.align		4
        /*0024*/ 	.byte	0x04, 0x55
        /*0026*/ 	.short	(.L_296 - .L_295)


	//   ....[0]....
.L_295:
        /* <DEDUP_REMOVED lines=45> */
        /*02ec*/ 	.byte	0xd0, 0x63, 0x00, 0x00


	//----- nvinfo : EIATTR_MERCURY_ISA_VERSION
	.align		4
.L_296:
        /*02f0*/ 	.byte	0x03, 0x5f
        /*02f2*/ 	.short	0x0101


	//----- nvinfo : EIATTR_EXIT_INSTR_OFFSETS
	.align		4
        /*02f4*/ 	.byte	0x04, 0x1c
        /*02f6*/ 	.short	(.L_298 - .L_297)


	//   ....[0]....
.L_297:
        /*02f8*/ 	.word	0x000000a0


	//   ....[1]....
        /*02fc*/ 	.word	0x00008050


	//----- nvinfo : EIATTR_CRS_STACK_SIZE
	.align		4
.L_298:
        /*0300*/ 	.byte	0x04, 0x1e
        /*0302*/ 	.short	(.L_300 - .L_299)
.L_299:
        /*0304*/ 	.word	0x00000000


	//----- nvinfo : EIATTR_CBANK_PARAM_SIZE
	.align		4
.L_300:
        /*0308*/ 	.byte	0x03, 0x19
        /*030a*/ 	.short	0x0280


	//----- nvinfo : EIATTR_PARAM_CBANK
	.align		4
        /*030c*/ 	.byte	0x04, 0x0a
        /*030e*/ 	.short	(.L_302 - .L_301)
	.align		4
.L_301:
        /*0310*/ 	.word	index@(.nv.constant0._ZN5flash44flash_bwd_dq_dk_dv_loop_seqk_parallel_kernelI23Flash_bwd_kernel_traitsILi192ELi64ELi64ELi8ELi4ELi2ELi2ELb1ELb1EN7cutlass6half_tE19Flash_kernel_traitsILi192ELi64ELi64ELi8ES3_EELb0ELb0ELb0ELb0ELb0ELb1ELb0EEEvNS_16Flash_bwd_paramsE)
        /*0314*/ 	.short	0x0210
        /*0316*/ 	.short	0x0280


	//----- nvinfo : EIATTR_SW_WAR
	.align		4
.L_302:
        /*0318*/ 	.byte	0x04, 0x36
        /*031a*/ 	.short	(.L_304 - .L_303)
.L_303:
        /*031c*/ 	.word	0x00000008
.L_304:


//--------------------- .nv.info._ZN5flash44flash_bwd_dq_dk_dv_loop_seqk_parallel_kernelI23Flash_bwd_kernel_traitsILi192ELi64ELi64ELi8ELi4ELi2ELi2ELb1ELb1EN7cutlass6half_tE19Flash_kernel_traitsILi192ELi64ELi64ELi8ES3_EELb0ELb0ELb0ELb1ELb0ELb0ELb0EEEvNS_16Flash_bwd_paramsE --------------------------
	.section	.nv.info._ZN5flash44flash_bwd_dq_dk_dv_loop_seqk_parallel_kernelI23Flash_bwd_kernel_traitsILi192ELi64ELi64ELi8ELi4ELi2ELi2ELb1ELb1EN7cutlass6half_tE19Flash_kernel_traitsILi192ELi64ELi64ELi8ES3_EELb0ELb0ELb0ELb1ELb0ELb0ELb0EEEvNS_16Flash_bwd_paramsE,"",@"SHT_CUDA_INFO"
	.sectionflags	@""
	.align	4


	//----- nvinfo : EIATTR_CUDA_API_VERSION
	.align		4
        /*0000*/ 	.byte	0x04, 0x37
        /*0002*/ 	.short	(.L_306 - .L_305)
.L_305:
        /*0004*/ 	.word	0x00000082


	//----- nvinfo : EIATTR_KPARAM_INFO
	.align		4
.L_306:
        /*0008*/ 	.byte	0x04, 0x17
        /*000a*/ 	.short	(.L_308 - .L_307)
.L_307:
        /*000c*/ 	.word	0x00000000
        /*0010*/ 	.short	0x0000
        /*0012*/ 	.short	0x0000
        /*0014*/ 	.byte	0x00, 0xf0, 0x01, 0x0a


	//----- nvinfo : EIATTR_SPARSE_MMA_MASK
	.align		4
.L_308:
        /*0018*/ 	.byte	0x03, 0x50
        /*001a*/ 	.short	0x0000


	//----- nvinfo : EIATTR_MAXREG_COUNT
	.align		4
        /*001c*/ 	.byte	0x03, 0x1b
        /*001e*/ 	.short	0x00ff


	//----- nvinfo : EIATTR_NUM_BARRIERS
	.align		4
        /*0020*/ 	.byte	0x02, 0x4c
        /*0022*/ 	.byte	0x01
	.zero		1


	//----- nvinfo : EIATTR_ANNOTATIONS
	.align		4
        /*0024*/ 	.byte	0x04, 0x55
        /*0026*/ 	.short	(.L_310 - .L_309)


	//   ....[0]....
.L_309:
        /* <DEDUP_REMOVED lines=61> */


	//----- nvinfo : EIATTR_MERCURY_ISA_VERSION
	.align		4
.L_310:
        /*03e8*/ 	.byte	0x03, 0x5f
        /*03ea*/ 	.short	0x0101


	//----- nvinfo : EIATTR_EXIT_INSTR_OFFSETS
	.align		4
        /*03ec*/ 	.byte	0x04, 0x1c
        /*03ee*/ 	.short	(.L_312 - .L_311)


	//   ....[0]....
.L_311:
        /*03f0*/ 	.word	0x000000a0


	//   ....[1]....
        /*03f4*/ 	.word	0x00009870


	//----- nvinfo : EIATTR_CRS_STACK_SIZE
	.align		4
.L_312:
        /*03f8*/ 	.byte	0x04, 0x1e
        /*03fa*/ 	.short	(.L_314 - .L_313)
.L_313:
        /*03fc*/ 	.word	0x00000000


	//----- nvinfo : EIATTR_CBANK_PARAM_SIZE
	.align		4
.L_314:
        /*0400*/ 	.byte	0x03, 0x19
        /*0402*/ 	.short	0x0280


	//----- nvinfo : EIATTR_PARAM_CBANK
	.align		4
        /*0404*/ 	.byte	0x04, 0x0a
        /*0406*/ 	.short	(.L_316 - .L_315)
	.align		4
.L_315:
        /*0408*/ 	.word	index@(.nv.constant0._ZN5flash44flash_bwd_dq_dk_dv_loop_seqk_parallel_kernelI23Flash_bwd_kernel_traitsILi192ELi64ELi64ELi8ELi4ELi2ELi2ELb1ELb1EN7cutlass6half_tE19Flash_kernel_traitsILi192ELi64ELi64ELi8ES3_EELb0ELb0ELb0ELb1ELb0ELb0ELb0EEEvNS_16Flash_bwd_paramsE)
        /*040c*/ 	.short	0x0210
        /*040e*/ 	.short	0x0280


	//----- nvinfo : EIATTR_SW_WAR
	.align		4
.L_316:
        /*0410*/ 	.byte	0x04, 0x36
        /*0412*/ 	.short	(.L_318 - .L_317)
.L_317:
        /*0414*/ 	.word	0x00000008
.L_318:


//--------------------- .nv.info._ZN5flash44flash_bwd_dq_dk_dv_loop_seqk_parallel_kernelI23Flash_bwd_kernel_traitsILi192ELi64ELi64ELi8ELi4ELi2ELi2ELb1ELb1EN7cutlass6half_tE19Flash_kernel_traitsILi192ELi64ELi64ELi8ES3_EELb0ELb0ELb1ELb0ELb0ELb1ELb0EEEvNS_16Flash_bwd_paramsE --------------------------
	.section	.nv.info._ZN5flash44flash_bwd_dq_dk_dv_loop_seqk_parallel_kernelI23Flash_bwd_kernel_traitsILi192ELi64ELi64ELi8ELi4ELi2ELi2ELb1ELb1EN7cutlass6half_tE19Flash_kernel_traitsILi192ELi64ELi64ELi8ES3_EELb0ELb0ELb1ELb0ELb0ELb1ELb0EEEvNS_16Flash_bwd_paramsE,"",@"SHT_CUDA_INFO"
	.sectionflags	@""
	.align	4


	//----- nvinfo : EIATTR_CUDA_API_VERSION
	.align		4
        /*0000*/ 	.byte	0x04, 0x37
        /*0002*/ 	.short	(.L_320 - .L_319)
.L_319:
        /*0004*/ 	.word	0x00000082


	//----- nvinfo : EIATTR_KPARAM_INFO
	.align		4
.L_320:
        /*0008*/ 	.byte	0x04, 0x17
        /*000a*/ 	.short	(.L_322 - .L_321)
.L_321:
        /*000c*/ 	.word	0x00000000
        /*0010*/ 	.short	0x0000
        /*0012*/ 	.short	0x0000
        /*0014*/ 	.byte	0x00, 0xf0, 0x01, 0x0a


	//----- nvinfo : EIATTR_SPARSE_MMA_MASK
	.align		4
.L_322:
        /*0018*/ 	.byte	0x03, 0x50
        /*001a*/ 	.short	0x0000


	//----- nvinfo : EIATTR_MAXREG_COUNT
	.align		4
        /*001c*/ 	.byte	0x03, 0x1b
        /*001e*/ 	.short	0x00ff


	//----- nvinfo : EIATTR_NUM_BARRIERS
	.align		4
        /*0020*/ 	.byte	0x02, 0x4c
        /*0022*/ 	.byte	0x01
	.zero		1


	//----- nvinfo : EIATTR_ANNOTATIONS
	.align		4
        /*0024*/ 	.byte	0x04, 0x55
        /*0026*/ 	.short	(.L_324 - .L_323)


	//   ....[0]....
.L_323:
        /* <DEDUP_REMOVED lines=48> */


	//----- nvinfo : EIATTR_MERCURY_ISA_VERSION
	.align		4
.L_324:
        /*0318*/ 	.byte	0x03, 0x5f
        /*031a*/ 	.short	0x0101


	//----- nvinfo : EIATTR_EXIT_INSTR_OFFSETS
	.align		4
        /*031c*/ 	.byte	0x04, 0x1c
        /*031e*/ 	.short	(.L_326 - .L_325)


	//   ....[0]....
.L_325:
        /*0320*/ 	.word	0x000000c0


	//   ....[1]....
        /*0324*/ 	.word	0x00008250


	//----- nvinfo : EIATTR_CRS_STACK_SIZE
	.align		4
.L_326:
        /*0328*/ 	.byte	0x04, 0x1e
        /*032a*/ 	.short	(.L_328 - .L_327)
.L_327:
        /*032c*/ 	.word	0x00000000


	//----- nvinfo : EIATTR_CBANK_PARAM_SIZE
	.align		4
.L_328:
        /*0330*/ 	.byte	0x03, 0x19
        /*0332*/ 	.short	0x0280


	//----- nvinfo : EIATTR_PARAM_CBANK
	.align		4
        /*0334*/ 	.byte	0x04, 0x0a
        /*0336*/ 	.short	(.L_330 - .L_329)
	.align		4
.L_329:
        /*0338*/ 	.word	index@(.nv.constant0._ZN5flash44flash_bwd_dq_dk_dv_loop_seqk_parallel_kernelI23Flash_bwd_kernel_traitsILi192ELi64ELi64ELi8ELi4ELi2ELi2ELb1ELb1EN7cutlass6half_tE19Flash_kernel_traitsILi192ELi64ELi64ELi8ES3_EELb0ELb0ELb1ELb0ELb0ELb1ELb0EEEvNS_16Flash_bwd_paramsE)
        /*033c*/ 	.short	0x0210
        /*033e*/ 	.short	0x0280


	//----- nvinfo : EIATTR_SW_WAR
	.align		4
.L_330:
        /*0340*/ 	.byte	0x04, 0x36
        /*0342*/ 	.short	(.L_332 - .L_331)
.L_331:
        /*0344*/ 	.word	0x00000008
.L_332:


//--------------------- .nv.info._ZN5flash44flash_bwd_dq_dk_dv_loop_seqk_parallel_kernelI23Flash_bwd_kernel_traitsILi192ELi64ELi64ELi8ELi4ELi2ELi2ELb1ELb1EN7cutlass6half_tE19Flash_kernel_traitsILi192ELi64ELi64ELi8ES3_EELb0ELb0ELb1ELb1ELb0ELb0ELb0EEEvNS_16Flash_bwd_paramsE --------------------------
	.section	.nv.info._ZN5flash44flash_bwd_dq_dk_dv_loop_seqk_parallel_kernelI23Flash_bwd_kernel_traitsILi192ELi64ELi64ELi8ELi4ELi2ELi2ELb1ELb1EN7cutlass6half_tE19Flash_kernel_traitsILi192ELi64ELi64ELi8ES3_EELb0ELb0ELb1ELb1ELb0ELb0ELb0EEEvNS_16Flash_bwd_paramsE,"",@"SHT_CUDA_INFO"
	.sectionflags	@""
	.align	4


	//----- nvinfo : EIATTR_CUDA_API_VERSION
	.align		4
        /*0000*/ 	.byte	0x04, 0x37
        /*0002*/ 	.short	(.L_334 - .L_333)
.L_333:
        /*0004*/ 	.word	0x00000082


	//----- nvinfo : EIATTR_KPARAM_INFO
	.align		4
.L_334:
        /*0008*/ 	.byte	0x04, 0x17
        /*000a*/ 	.short	(.L_336 - .L_335)
.L_335:
        /*000c*/ 	.word	0x00000000
        /*0010*/ 	.short	0x0000
        /*0012*/ 	.short	0x0000
        /*0014*/ 	.byte	0x00, 0xf0, 0x01, 0x0a


	//----- nvinfo : EIATTR_SPARSE_MMA_MASK
	.align		4
.L_336:
        /*0018*/ 	.byte	0x03, 0x50
        /*001a*/ 	.short	0x0000


	//----- nvinfo : EIATTR_MAXREG_COUNT
	.align		4
        /*001c*/ 	.byte	0x03, 0x1b
        /*001e*/ 	.short	0x00ff


	//----- nvinfo : EIATTR_NUM_BARRIERS
	.align		4
        /*0020*/ 	.byte	0x02, 0x4c
        /*0022*/ 	.byte	0x01
	.zero		1


	//----- nvinfo : EIATTR_ANNOTATIONS
	.align		4
        /*0024*/ 	.byte	0x04, 0x55
        /*0026*/ 	.short	(.L_338 - .L_337)


	//   ....[0]....
.L_337:
        /* <DEDUP_REMOVED lines=64> */


	//----- nvinfo : EIATTR_MERCURY_ISA_VERSION
	.align		4
.L_338:
        /*0418*/ 	.byte	0x03, 0x5f
        /*041a*/ 	.short	0x0101


	//----- nvinfo : EIATTR_EXIT_INSTR_OFFSETS
	.align		4
        /*041c*/ 	.byte	0x04, 0x1c
        /*041e*/ 	.short	(.L_340 - .L_339)


	//   ....[0]....
.L_339:
        /*0420*/ 	.word	0x000000c0


	//   ....[1]....
        /*0424*/ 	.word	0x00009a50


	//----- nvinfo : EIATTR_CRS_STACK_SIZE
	.align		4
.L_340:
        /*0428*/ 	.byte	0x04, 0x1e
        /*042a*/ 	.short	(.L_342 - .L_341)
.L_341:
        /*042c*/ 	.word	0x00000000


	//----- nvinfo : EIATTR_CBANK_PARAM_SIZE
	.align		4
.L_342:
        /*0430*/ 	.byte	0x03, 0x19
        /*0432*/ 	.short	0x0280


	//----- nvinfo : EIATTR_PARAM_CBANK
	.align		4
        /*0434*/ 	.byte	0x04, 0x0a
        /*0436*/ 	.short	(.L_344 - .L_343)
	.align		4
.L_343:
        /*0438*/ 	.word	index@(.nv.constant0._ZN5flash44flash_bwd_dq_dk_dv_loop_seqk_parallel_kernelI23Flash_bwd_kernel_traitsILi192ELi64ELi64ELi8ELi4ELi2ELi2ELb1ELb1EN7cutlass6half_tE19Flash_kernel_traitsILi192ELi64ELi64ELi8ES3_EELb0ELb0ELb1ELb1ELb0ELb0ELb0EEEvNS_16Flash_bwd_paramsE)
        /*043c*/ 	.short	0x0210
        /*043e*/ 	.short	0x0280


	//----- nvinfo : EIATTR_SW_WAR
	.align		4
.L_344:
        /*0440*/ 	.byte	0x04, 0x36
        /*0442*/ 	.short	(.L_346 - .L_345)
.L_345:
        /*0444*/ 	.word	0x00000008
.L_346:


//--------------------- .nv.info._ZN5flash44flash_bwd_dq_dk_dv_loop_seqk_parallel_kernelI23Flash_bwd_kernel_traitsILi192ELi64ELi64ELi8ELi4ELi2ELi2ELb0ELb0EN7cutlass6half_tE19Flash_kernel_traitsILi192ELi64ELi64ELi8ES3_EELb0ELb0ELb0ELb0ELb0ELb0ELb0EEEvNS_16Flash_bwd_paramsE --------------------------
	.section	.nv.info._ZN5flash44flash_bwd_dq_dk_dv_loop_seqk_parallel_kernelI23Flash_bwd_kernel_traitsILi192ELi64ELi64ELi8ELi4ELi2ELi2ELb0ELb0EN7cutlass6half_tE19Flash_kernel_traitsILi192ELi64ELi64ELi8ES3_EELb0ELb0ELb0ELb0ELb0ELb0ELb0EEEvNS_16Flash_bwd_paramsE,"",@"SHT_CUDA_INFO"
	.sectionflags	@""
	.align	4


	//----- nvinfo : EIATTR_CUDA_API_VERSION
	.align		4
        /*0000*/ 	.byte	0x04, 0x37
        /*0002*/ 	.short	(.L_348 - .L_347)
.L_347:
        /*0004*/ 	.word	0x00000082


	//----- nvinfo : EIATTR_KPARAM_INFO
	.align		4
.L_348:
        /*0008*/ 	.byte	0x04, 0x17
        /*000a*/ 	.short	(.L_350 - .L_349)
.L_349:
        /*000c*/ 	.word	0x00000000
        /*0010*/ 	.short	0x0000
        /*0012*/ 	.short	0x0000
        /*0014*/ 	.byte	0x00, 0xf0, 0x01, 0x0a


	//----- nvinfo : EIATTR_SPARSE_MMA_MASK
	.align		4
.L_350:
        /*0018*/ 	.byte	0x03, 0x50
        /*001a*/ 	.short	0x0000


	//----- nvinfo : EIATTR_MAXREG_COUNT
	.align		4
        /*001c*/ 	.byte	0x03, 0x1b
        /*001e*/ 	.short	0x00ff


	//----- nvinfo : EIATTR_NUM_BARRIERS
	.align		4
        /*0020*/ 	.byte	0x02, 0x4c
        /*0022*/ 	.byte	0x01
	.zero		1


	//----- nvinfo : EIATTR_MERCURY_ISA_VERSION
	.align		4
        /*0024*/ 	.byte	0x03, 0x5f
        /*0026*/ 	.short	0x0101


	//----- nvinfo : EIATTR_EXIT_INSTR_OFFSETS
	.align		4
        /*0028*/ 	.byte	0x04, 0x1c
        /*002a*/ 	.short	(.L_352 - .L_351)


	//   ....[0]....
.L_351:
        /*002c*/ 	.word	0x00000080


	//   ....[1]....
        /*0030*/ 	.word	0x000085b0


	//----- nvinfo : EIATTR_CRS_STACK_SIZE
	.align		4
.L_352:
        /*0034*/ 	.byte	0x04, 0x1e
        /*0036*/ 	.short	(.L_354 - .L_353)
.L_353:
        /*0038*/ 	.word	0x00000000


	//----- nvinfo : EIATTR_CBANK_PARAM_SIZE
	.align		4
.L_354:
        /*003c*/ 	.byte	0x03, 0x19
        /*003e*/ 	.short	0x0280


	//----- nvinfo : EIATTR_PARAM_CBANK
	.align		4
        /*0040*/ 	.byte	0x04, 0x0a
        /*0042*/ 	.short	(.L_356 - .L_355)
	.align		4
.L_355:
        /*0044*/ 	.word	index@(.nv.constant0._ZN5flash44flash_bwd_dq_dk_dv_loop_seqk_parallel_kernelI23Flash_bwd_kernel_traitsILi192ELi64ELi64ELi8ELi4ELi2ELi2ELb0ELb0EN7cutlass6half_tE19Flash_kernel_traitsILi192ELi64ELi64ELi8ES3_EELb0ELb0ELb0ELb0ELb0ELb0ELb0EEEvNS_16Flash_bwd_paramsE)
        /*0048*/ 	.short	0x0210
        /*004a*/ 	.short	0x0280


	//----- nvinfo : EIATTR_SW_WAR
	.align		4
.L_356:
        /*004c*/ 	.byte	0x04, 0x36
        /*004e*/ 	.short	(.L_358 - .L_357)
.L_357:
        /*0050*/ 	.word	0x00000008
.L_358:


//--------------------- .nv.info._ZN5flash44flash_bwd_dq_dk_dv_loop_seqk_parallel_kernelI23Flash_bwd_kernel_traitsILi192ELi64ELi64ELi8ELi4ELi2ELi2ELb0ELb0EN7cutlass6half_tE19Flash_kernel_traitsILi192ELi64ELi64ELi8ES3_EELb0ELb0ELb1ELb0ELb0ELb0ELb0EEEvNS_16Flash_bwd_paramsE --------------------------
	.section	.nv.info._ZN5flash44flash_bwd_dq_dk_dv_loop_seqk_parallel_kernelI23Flash_bwd_kernel_traitsILi192ELi64ELi64ELi8ELi4ELi2ELi2ELb0ELb0EN7cutlass6half_tE19Flash_kernel_traitsILi192ELi64ELi64ELi8ES3_EELb0ELb0ELb1ELb0ELb0ELb0ELb0EEEvNS_16Flash_bwd_paramsE,"",@"SHT_CUDA_INFO"
	.sectionflags	@""
	.align	4


	//----- nvinfo : EIATTR_CUDA_API_VERSION
	.align		4
        /*0000*/ 	.byte	0x04, 0x37
        /*0002*/ 	.short	(.L_360 - .L_359)
.L_359:
        /*0004*/ 	.word	0x00000082


	//----- nvinfo : EIATTR_KPARAM_INFO
	.align		4
.L_360:
        /*0008*/ 	.byte	0x04, 0x17
        /*000a*/ 	.short	(.L_362 - .L_361)
.L_361:
        /*000c*/ 	.word	0x00000000
        /*0010*/ 	.short	0x0000
        /*0012*/ 	.short	0x0000
        /*0014*/ 	.byte	0x00, 0xf0, 0x01, 0x0a


	//----- nvinfo : EIATTR_SPARSE_MMA_MASK
	.align		4
.L_362:
        /*0018*/ 	.byte	0x03, 0x50
        /*001a*/ 	.short	0x0000


	//----- nvinfo : EIATTR_MAXREG_COUNT
	.align		4
        /*001c*/ 	.byte	0x03, 0x1b
        /*001e*/ 	.short	0x00ff


	//----- nvinfo : EIATTR_NUM_BARRIERS
	.align		4
        /*0020*/ 	.byte	0x02, 0x4c
        /*0022*/ 	.byte	0x01
	.zero		1


	//----- nvinfo : EIATTR_MERCURY_ISA_VERSION
	.align		4
        /*0024*/ 	.byte	0x03, 0x5f
        /*0026*/ 	.short	0x0101


	//----- nvinfo : EIATTR_EXIT_INSTR_OFFSETS
	.align		4
        /*0028*/ 	.byte	0x04, 0x1c
        /*002a*/ 	.short	(.L_364 - .L_363)


	//   ....[0]....
.L_363:
        /*002c*/ 	.word	0x00000080


	//   ....[1]....
        /*0030*/ 	.word	0x000089a0


	//----- nvinfo : EIATTR_CRS_STACK_SIZE
	.align		4
.L_364:
        /*0034*/ 	.byte	0x04, 0x1e
        /*0036*/ 	.short	(.L_366 - .L_365)
.L_365:
        /*0038*/ 	.word	0x00000000


	//----- nvinfo : EIATTR_CBANK_PARAM_SIZE
	.align		4
.L_366:
        /*003c*/ 	.byte	0x03, 0x19
        /*003e*/ 	.short	0x0280


	//----- nvinfo : EIATTR_PARAM_CBANK
	.align		4
        /*0040*/ 	.byte	0x04, 0x0a
        /*0042*/ 	.short	(.L_368 - .L_367)
	.align		4
.L_367:
        /*0044*/ 	.word	index@(.nv.constant0._ZN5flash44flash_bwd_dq_dk_dv_loop_seqk_parallel_kernelI23Flash_bwd_kernel_traitsILi192ELi64ELi64ELi8ELi4ELi2ELi2ELb0ELb0EN7cutlass6half_tE19Flash_kernel_traitsILi192ELi64ELi64ELi8ES3_EELb0ELb0ELb1ELb0ELb0ELb0ELb0EEEvNS_16Flash_bwd_paramsE)
        /*0048*/ 	.short	0x0210
        /*004a*/ 	.short	0x0280


	//----- nvinfo : EIATTR_SW_WAR
	.align		4
.L_368:
        /*004c*/ 	.byte	0x04, 0x36
        /*004e*/ 	.short	(.L_370 - .L_369)
.L_369:
        /*0050*/ 	.word	0x00000008
.L_370:


//--------------------- .nv.info._ZN5flash44flash_bwd_dq_dk_dv_loop_seqk_parallel_kernelI23Flash_bwd_kernel_traitsILi192ELi64ELi64ELi8ELi4ELi2ELi2ELb0ELb0EN7cutlass6half_tE19Flash_kernel_traitsILi192ELi64ELi64ELi8ES3_EELb0ELb0ELb0ELb0ELb0ELb1ELb0EEEvNS_16Flash_bwd_paramsE --------------------------
	.section	.nv.info._ZN5flash44flash_bwd_dq_dk_dv_loop_seqk_parallel_kernelI23Flash_bwd_kernel_traitsILi192ELi64ELi64ELi8ELi4ELi2ELi2ELb0ELb0EN7cutlass6half_tE19Flash_kernel_traitsILi192ELi64ELi64ELi8ES3_EELb0ELb0ELb0ELb0ELb0ELb1ELb0EEEvNS_16Flash_bwd_paramsE,"",@"SHT_CUDA_INFO"
	.sectionflags	@""
	.align	4


	//----- nvinfo : EIATTR_CUDA_API_VERSION
	.align		4
        /*0000*/ 	.byte	0x04, 0x37
        /*0002*/ 	.short	(.L_372 - .L_371)
.L_371:
        /*0004*/ 	.word	0x00000082


	//----- nvinfo : EIATTR_KPARAM_INFO
	.align		4
.L_372:
        /*0008*/ 	.byte	0x04, 0x17
        /*000a*/ 	.short	(.L_374 - .L_373)
.L_373:
        /*000c*/ 	.word	0x00000000
        /*0010*/ 	.short	0x0000
        /*0012*/ 	.short	0x0000
        /*0014*/ 	.byte	0x00, 0xf0, 0x01, 0x0a


	//----- nvinfo : EIATTR_SPARSE_MMA_MASK
	.align		4
.L_374:
        /*0018*/ 	.byte	0x03, 0x50
        /*001a*/ 	.short	0x0000


	//----- nvinfo : EIATTR_MAXREG_COUNT
	.align		4
        /*001c*/ 	.byte	0x03, 0x1b
        /*001e*/ 	.short	0x00ff


	//----- nvinfo : EIATTR_NUM_BARRIERS
	.align		4
        /*0020*/ 	.byte	0x02, 0x4c
        /*0022*/ 	.byte	0x01
	.zero		1


	//----- nvinfo : EIATTR_MERCURY_ISA_VERSION
	.align		4
        /*0024*/ 	.byte	0x03, 0x5f
        /*0026*/ 	.short	0x0101


	//----- nvinfo : EIATTR_EXIT_INSTR_OFFSETS
	.align		4
        /*0028*/ 	.byte	0x04, 0x1c
        /*002a*/ 	.short	(.L_376 - .L_375)


	//   ....[0]....
.L_375:
        /*002c*/ 	.word	0x00000080


	//   ....[1]....
        /*0030*/ 	.word	0x00007120


	//----- nvinfo : EIATTR_CRS_STACK_SIZE
	.align		4
.L_376:
        /*0034*/ 	.byte	0x04, 0x1e
        /*0036*/ 	.short	(.L_378 - .L_377)
.L_377:
        /*0038*/ 	.word	0x00000000


	//----- nvinfo : EIATTR_CBANK_PARAM_SIZE
	.align		4
.L_378:
        /*003c*/ 	.byte	0x03, 0x19
        /*003e*/ 	.short	0x0280


	//----- nvinfo : EIATTR_PARAM_CBANK
	.align		4
        /*0040*/ 	.byte	0x04, 0x0a
        /*0042*/ 	.short	(.L_380 - .L_379)
	.align		4
.L_379:
        /*0044*/ 	.word	index@(.nv.constant0._ZN5flash44flash_bwd_dq_dk_dv_loop_seqk_parallel_kernelI23Flash_bwd_kernel_traitsILi192ELi64ELi64ELi8ELi4ELi2ELi2ELb0ELb0EN7cutlass6half_tE19Flash_kernel_traitsILi192ELi64ELi64ELi8ES3_EELb0ELb0ELb0ELb0ELb0ELb1ELb0EEEvNS_16Flash_bwd_paramsE)
        /*0048*/ 	.short	0x0210
        /*004a*/ 	.short	0x0280


	//----- nvinfo : EIATTR_SW_WAR
	.align		4
.L_380:
        /*004c*/ 	.byte	0x04, 0x36
        /*004e*/ 	.short	(.L_382 - .L_381)
.L_381:
        /*0050*/ 	.word	0x00000008
.L_382:


//--------------------- .nv.info._ZN5flash44flash_bwd_dq_dk_dv_loop_seqk_parallel_kernelI23Flash_bwd_kernel_traitsILi192ELi64ELi64ELi8ELi4ELi2ELi2ELb0ELb0EN7cutlass6half_tE19Flash_kernel_traitsILi192ELi64ELi64ELi8ES3_EELb0ELb0ELb0ELb1ELb0ELb0ELb0EEEvNS_16Flash_bwd_paramsE --------------------------
	.section	.nv.info._ZN5flash44flash_bwd_dq_dk_dv_loop_seqk_parallel_kernelI23Flash_bwd_kernel_traitsILi192ELi64ELi64ELi8ELi4ELi2ELi2ELb0ELb0EN7cutlass6half_tE19Flash_kernel_traitsILi192ELi64ELi64ELi8ES3_EELb0ELb0ELb0ELb1ELb0ELb0ELb0EEEvNS_16Flash_bwd_paramsE,"",@"SHT_CUDA_INFO"
	.sectionflags	@""
	.align	4


	//----- nvinfo : EIATTR_CUDA_API_VERSION
	.align		4
        /*0000*/ 	.byte	0x04, 0x37
        /*0002*/ 	.short	(.L_384 - .L_383)
.L_383:
        /*0004*/ 	.word	0x00000082


	//----- nvinfo : EIATTR_KPARAM_INFO
	.align		4
.L_384:
        /*0008*/ 	.byte	0x04, 0x17
        /*000a*/ 	.short	(.L_386 - .L_385)
.L_385:
        /*000c*/ 	.word	0x00000000
        /*0010*/ 	.short	0x0000
        /*0012*/ 	.short	0x0000
        /*0014*/ 	.byte	0x00, 0xf0, 0x01, 0x0a


	//----- nvinfo : EIATTR_SPARSE_MMA_MASK
	.align		4
.L_386:
        /*0018*/ 	.byte	0x03, 0x50
        /*001a*/ 	.short	0x0000


	//----- nvinfo : EIATTR_MAXREG_COUNT
	.align		4
        /*001c*/ 	.byte	0x03, 0x1b
        /*001e*/ 	.short	0x00ff


	//----- nvinfo : EIATTR_NUM_BARRIERS
	.align		4
        /*0020*/ 	.byte	0x02, 0x4c
        /*0022*/ 	.byte	0x01
	.zero		1


	//----- nvinfo : EIATTR_MERCURY_ISA_VERSION
	.align		4
        /*0024*/ 	.byte	0x03, 0x5f
        /*0026*/ 	.short	0x0101


	//----- nvinfo : EIATTR_EXIT_INSTR_OFFSETS
	.align		4
        /*0028*/ 	.byte	0x04, 0x1c
        /*002a*/ 	.short	(.L_388 - .L_387)


	//   ....[0]....
.L_387:
        /*002c*/ 	.word	0x00000080


	//   ....[1]....
        /*0030*/ 	.word	0x00008aa0


	//----- nvinfo : EIATTR_CRS_STACK_SIZE
	.align		4
.L_388:
        /*0034*/ 	.byte	0x04, 0x1e
        /*0036*/ 	.short	(.L_390 - .L_389)
.L_389:
        /*0038*/ 	.word	0x00000000


	//----- nvinfo : EIATTR_CBANK_PARAM_SIZE
	.align		4
.L_390:
        /*003c*/ 	.byte	0x03, 0x19
        /*003e*/ 	.short	0x0280


	//----- nvinfo : EIATTR_PARAM_CBANK
	.align		4
        /*0040*/ 	.byte	0x04, 0x0a
        /*0042*/ 	.short	(.L_392 - .L_391)
	.align		4
.L_391:
        /*0044*/ 	.word	index@(.nv.constant0._ZN5flash44flash_bwd_dq_dk_dv_loop_seqk_parallel_kernelI23Flash_bwd_kernel_traitsILi192ELi64ELi64ELi8ELi4ELi2ELi2ELb0ELb0EN7cutlass6half_tE19Flash_kernel_traitsILi192ELi64ELi64ELi8ES3_EELb0ELb0ELb0ELb1ELb0ELb0ELb0EEEvNS_16Flash_bwd_paramsE)
        /*0048*/ 	.short	0x0210
        /*004a*/ 	.short	0x0280


	//----- nvinfo : EIATTR_SW_WAR
	.align		4
.L_392:
        /*004c*/ 	.byte	0x04, 0x36
        /*004e*/ 	.short	(.L_394 - .L_393)
.L_393:
        /*0050*/ 	.word	0x00000008
.L_394:


//--------------------- .nv.info._ZN5flash44flash_bwd_dq_dk_dv_loop_seqk_parallel_kernelI23Flash_bwd_kernel_traitsILi192ELi64ELi64ELi8ELi4ELi2ELi2ELb0ELb0EN7cutlass6half_tE19Flash_kernel_traitsILi192ELi64ELi64ELi8ES3_EELb0ELb0ELb1ELb0ELb0ELb1ELb0EEEvNS_16Flash_bwd_paramsE --------------------------
	.section	.nv.info._ZN5flash44flash_bwd_dq_dk_dv_loop_seqk_parallel_kernelI23Flash_bwd_kernel_traitsILi192ELi64ELi64ELi8ELi4ELi2ELi2ELb0ELb0EN7cutlass6half_tE19Flash_kernel_traitsILi192ELi64ELi64ELi8ES3_EELb0ELb0ELb1ELb0ELb0ELb1ELb0EEEvNS_16Flash_bwd_paramsE,"",@"SHT_CUDA_INFO"
	.sectionflags	@""
	.align	4


	//----- nvinfo : EIATTR_CUDA_API_VERSION
	.align		4
        /*0000*/ 	.byte	0x04, 0x37
        /*0002*/ 	.short	(.L_396 - .L_395)
.L_395:
        /*0004*/ 	.word	0x00000082


	//----- nvinfo : EIATTR_KPARAM_INFO
	.align		4
.L_396:
        /*0008*/ 	.byte	0x04, 0x17
        /*000a*/ 	.short	(.L_398 - .L_397)
.L_397:
        /*000c*/ 	.word	0x00000000
        /*0010*/ 	.short	0x0000
        /*0012*/ 	.short	0x0000
        /*0014*/ 	.byte	0x00, 0xf0, 0x01, 0x0a


	//----- nvinfo : EIATTR_SPARSE_MMA_MASK
	.align		4
.L_398:
        /*0018*/ 	.byte	0x03, 0x50
        /*001a*/ 	.short	0x0000


	//----- nvinfo : EIATTR_MAXREG_COUNT
	.align		4
        /*001c*/ 	.byte	0x03, 0x1b
        /*001e*/ 	.short	0x00ff


	//----- nvinfo : EIATTR_NUM_BARRIERS
	.align		4
        /*0020*/ 	.byte	0x02, 0x4c
        /*0022*/ 	.byte	0x01
	.zero		1


	//----- nvinfo : EIATTR_MERCURY_ISA_VERSION
	.align		4
        /*0024*/ 	.byte	0x03, 0x5f
        /*0026*/ 	.short	0x0101


	//----- nvinfo : EIATTR_EXIT_INSTR_OFFSETS
	.align		4
        /*0028*/ 	.byte	0x04, 0x1c
        /*002a*/ 	.short	(.L_400 - .L_399)


	//   ....[0]....
.L_399:
        /*002c*/ 	.word	0x00000080


	//   ....[1]....
        /*0030*/ 	.word	0x00007570


	//----- nvinfo : EIATTR_CRS_STACK_SIZE
	.align		4
.L_400:
        /*0034*/ 	.byte	0x04, 0x1e
        /*0036*/ 	.short	(.L_402 - .L_401)
.L_401:
        /*0038*/ 	.word	0x00000000


	//----- nvinfo : EIATTR_CBANK_PARAM_SIZE
	.align		4
.L_402:
        /*003c*/ 	.byte	0x03, 0x19
        /*003e*/ 	.short	0x0280


	//----- nvinfo : EIATTR_PARAM_CBANK
	.align		4
        /*0040*/ 	.byte	0x04, 0x0a
        /*0042*/ 	.short	(.L_404 - .L_403)
	.align		4
.L_403:
        /*0044*/ 	.word	index@(.nv.constant0._ZN5flash44flash_bwd_dq_dk_dv_loop_seqk_parallel_kernelI23Flash_bwd_kernel_traitsILi192ELi64ELi64ELi8ELi4ELi2ELi2ELb0ELb0EN7cutlass6half_tE19Flash_kernel_traitsILi192ELi64ELi64ELi8ES3_EELb0ELb0ELb1ELb0ELb0ELb1ELb0EEEvNS_16Flash_bwd_paramsE)
        /*0048*/ 	.short	0x0210
        /*004a*/ 	.short	0x0280


	//----- nvinfo : EIATTR_SW_WAR
	.align		4
.L_404:
        /*004c*/ 	.byte	0x04, 0x36
        /*004e*/ 	.short	(.L_406 - .L_405)
.L_405:
        /*0050*/ 	.word	0x00000008
.L_406:


//--------------------- .nv.info._ZN5flash44flash_bwd_dq_dk_dv_loop_seqk_parallel_kernelI23Flash_bwd_kernel_traitsILi192ELi64ELi64ELi8ELi4ELi2ELi2ELb0ELb0EN7cutlass6half_tE19Flash_kernel_traitsILi192ELi64ELi64ELi8ES3_EELb0ELb0ELb1ELb1ELb0ELb0ELb0EEEvNS_16Flash_bwd_paramsE --------------------------
	.section	.nv.info._ZN5flash44flash_bwd_dq_dk_dv_loop_seqk_parallel_kernelI23Flash_bwd_kernel_traitsILi192ELi64ELi64ELi8ELi4ELi2ELi2ELb0ELb0EN7cutlass6half_tE19Flash_kernel_traitsILi192ELi64ELi64ELi8ES3_EELb0ELb0ELb1ELb1ELb0ELb0ELb0EEEvNS_16Flash_bwd_paramsE,"",@"SHT_CUDA_INFO"
	.sectionflags	@""
	.align	4


	//----- nvinfo : EIATTR_CUDA_API_VERSION
	.align		4
        /*0000*/ 	.byte	0x04, 0x37
        /*0002*/ 	.short	(.L_408 - .L_407)
.L_407:
        /*0004*/ 	.word	0x00000082


	//----- nvinfo : EIATTR_KPARAM_INFO
	.align		4
.L_408:
        /*0008*/ 	.byte	0x04, 0x17
        /*000a*/ 	.short	(.L_410 - .L_409)
.L_409:
        /*000c*/ 	.word	0x00000000
        /*0010*/ 	.short	0x0000
        /*0012*/ 	.short	0x0000
        /*0014*/ 	.byte	0x00, 0xf0, 0x01, 0x0a


	//----- nvinfo : EIATTR_SPARSE_MMA_MASK
	.align		4
.L_410:
        /*0018*/ 	.byte	0x03, 0x50
        /*001a*/ 	.short	0x0000


	//----- nvinfo : EIATTR_MAXREG_COUNT
	.align		4
        /*001c*/ 	.byte	0x03, 0x1b
        /*001e*/ 	.short	0x00ff


	//----- nvinfo : EIATTR_NUM_BARRIERS
	.align		4
        /*0020*/ 	.byte	0x02, 0x4c
        /*0022*/ 	.byte	0x01
	.zero		1


	//----- nvinfo : EIATTR_MERCURY_ISA_VERSION
	.align		4
        /*0024*/ 	.byte	0x03, 0x5f
        /*0026*/ 	.short	0x0101


	//----- nvinfo : EIATTR_EXIT_INSTR_OFFSETS
	.align		4
        /*0028*/ 	.byte	0x04, 0x1c
        /*002a*/ 	.short	(.L_412 - .L_411)


	//   ....[0]....
.L_411:
        /*002c*/ 	.word	0x00000080


	//   ....[1]....
        /*0030*/ 	.word	0x00008eb0


	//----- nvinfo : EIATTR_CRS_STACK_SIZE
	.align		4
.L_412:
        /*0034*/ 	.byte	0x04, 0x1e
        /*0036*/ 	.short	(.L_414 - .L_413)
.L_413:
        /*0038*/ 	.word	0x00000000


	//----- nvinfo : EIATTR_CBANK_PARAM_SIZE
	.align		4
.L_414:
        /*003c*/ 	.byte	0x03, 0x19
        /*003e*/ 	.short	0x0280


	//----- nvinfo : EIATTR_PARAM_CBANK
	.align		4
        /*0040*/ 	.byte	0x04, 0x0a
        /*0042*/ 	.short	(.L_416 - .L_415)
	.align		4
.L_415:
        /*0044*/ 	.word	index@(.nv.constant0._ZN5flash44flash_bwd_dq_dk_dv_loop_seqk_parallel_kernelI23Flash_bwd_kernel_traitsILi192ELi64ELi64ELi8ELi4ELi2ELi2ELb0ELb0EN7cutlass6half_tE19Flash_kernel_traitsILi192ELi64ELi64ELi8ES3_EELb0ELb0ELb1ELb1ELb0ELb0ELb0EEEvNS_16Flash_bwd_paramsE)
        /*0048*/ 	.short	0x0210
        /*004a*/ 	.short	0x0280


	//----- nvinfo : EIATTR_SW_WAR
	.align		4
.L_416:
        /*004c*/ 	.byte	0x04, 0x36
        /*004e*/ 	.short	(.L_418 - .L_417)
.L_417:
        /*0050*/ 	.word	0x00000008
.L_418:


//--------------------- .nv.info._ZN5flash27flash_bwd_convert_dq_kernelI23Flash_bwd_kernel_traitsILi192ELi64ELi64ELi8ELi4ELi2ELi2ELb1ELb1EN7cutlass6half_tE19Flash_kernel_traitsILi192ELi64ELi64ELi8ES3_EEEEvNS_16Flash_bwd_paramsEi --------------------------
	.section	.nv.info._ZN5flash27flash_bwd_convert_dq_kernelI23Flash_bwd_kernel_traitsILi192ELi64ELi64ELi8ELi4ELi2ELi2ELb1ELb1EN7cutlass6half_tE19Flash_kernel_traitsILi192ELi64ELi64ELi8ES3_EEEEvNS_16Flash_bwd_paramsEi,"",@"SHT_CUDA_INFO"
	.sectionflags	@""
	.align	4


	//----- nvinfo : EIATTR_CUDA_API_VERSION
	.align		4
        /*0000*/ 	.byte	0x04, 0x37
        /*0002*/ 	.short	(.L_420 - .L_419)
.L_419:
        /*0004*/ 	.word	0x00000082


	//----- nvinfo : EIATTR_KPARAM_INFO
	.align		4
.L_420:
        /*0008*/ 	.byte	0x04, 0x17
        /*000a*/ 	.short	(.L_422 - .L_421)
.L_421:
        /*000c*/ 	.word	0x00000000
        /*0010*/ 	.short	0x0001
        /*0012*/ 	.short	0x0280
        /*0014*/ 	.byte	0x00, 0xf0, 0x11, 0x00


	//----- nvinfo : EIATTR_KPARAM_INFO
	.align		4
.L_422:
        /*0018*/ 	.byte	0x04, 0x17
        /*001a*/ 	.short	(.L_424 - .L_423)
.L_423:
        /*001c*/ 	.word	0x00000000
        /*0020*/ 	.short	0x0000
        /*0022*/ 	.short	0x0000
        /*0024*/ 	.byte	0x00, 0xf0, 0x01, 0x0a


	//----- nvinfo : EIATTR_SPARSE_MMA_MASK
	.align		4
.L_424:
        /*0028*/ 	.byte	0x03, 0x50
        /*002a*/ 	.short	0x0000


	//----- nvinfo : EIATTR_MAXREG_COUNT
	.align		4
        /*002c*/ 	.byte	0x03, 0x1b
        /*002e*/ 	.short	0x00ff


	//----- nvinfo : EIATTR_NUM_BARRIERS
	.align		4
        /*0030*/ 	.byte	0x02, 0x4c
        /*0032*/ 	.byte	0x01
	.zero		1


	//----- nvinfo : EIATTR_MERCURY_ISA_VERSION
	.align		4
        /*0034*/ 	.byte	0x03, 0x5f
        /*0036*/ 	.short	0x0101


	//----- nvinfo : EIATTR_EXIT_INSTR_OFFSETS
	.align		4
        /*0038*/ 	.byte	0x04, 0x1c
        /*003a*/ 	.short	(.L_426 - .L_425)


	//   ....[0]....
.L_425:
        /*003c*/ 	.word	0x00000100


	//   ....[1]....
        /*0040*/ 	.word	0x00001c70


	//   ....[2]....
        /*0044*/ 	.word	0x00001d90


	//   ....[3]....
        /*0048*/ 	.word	0x00001db0


	//----- nvinfo : EIATTR_CRS_STACK_SIZE
	.align		4
.L_426:
        /*004c*/ 	.byte	0x04, 0x1e
        /*004e*/ 	.short	(.L_428 - .L_427)
.L_427:
        /*0050*/ 	.word	0x00000000


	//----- nvinfo : EIATTR_CBANK_PARAM_SIZE
	.align		4
.L_428:
        /*0054*/ 	.byte	0x03, 0x19
        /*0056*/ 	.short	0x0284


	//----- nvinfo : EIATTR_PARAM_CBANK
	.align		4
        /*0058*/ 	.byte	0x04, 0x0a
        /*005a*/ 	.short	(.L_430 - .L_429)
	.align		4
.L_429:
        /*005c*/ 	.word	index@(.nv.constant0._ZN5flash27flash_bwd_convert_dq_kernelI23Flash_bwd_kernel_traitsILi192ELi64ELi64ELi8ELi4ELi2ELi2ELb1ELb1EN7cutlass6half_tE19Flash_kernel_traitsILi192ELi64ELi64ELi8ES3_EEEEvNS_16Flash_bwd_paramsEi)
        /*0060*/ 	.short	0x0210
        /*0062*/ 	.short	0x0284


	//----- nvinfo : EIATTR_SW_WAR
	.align		4
.L_430:
        /*0064*/ 	.byte	0x04, 0x36
        /*0066*/ 	.short	(.L_432 - .L_431)
.L_431:
        /*0068*/ 	.word	0x00000008
.L_432:


//--------------------- .nv.info._ZN5flash44flash_bwd_dq_dk_dv_loop_seqk_parallel_kernelI23Flash_bwd_kernel_traitsILi192ELi64ELi64ELi8ELi4ELi2ELi2ELb1ELb1EN7cutlass6half_tE19Flash_kernel_traitsILi192ELi64ELi64ELi8ES3_EELb1ELb0ELb0ELb0ELb0ELb0ELb0EEEvNS_16Flash_bwd_paramsE --------------------------
	.section	.nv.info._ZN5flash44flash_bwd_dq_dk_dv_loop_seqk_parallel_kernelI23Flash_bwd_kernel_traitsILi192ELi64ELi64ELi8ELi4ELi2ELi2ELb1ELb1EN7cutlass6half_tE19Flash_kernel_traitsILi192ELi64ELi64ELi8ES3_EELb1ELb0ELb0ELb0ELb0ELb0ELb0EEEvNS_16Flash_bwd_paramsE,"",@"SHT_CUDA_INFO"
	.sectionflags	@""
	.align	4


	//----- nvinfo : EIATTR_CUDA_API_VERSION
	.align		4
        /*0000*/ 	.byte	0x04, 0x37
        /*0002*/ 	.short	(.L_434 - .L_433)
.L_433:
        /*0004*/ 	.word	0x00000082


	//----- nvinfo : EIATTR_KPARAM_INFO
	.align		4
.L_434:
        /*0008*/ 	.byte	0x04, 0x17
        /*000a*/ 	.short	(.L_436 - .L_435)
.L_435:
        /*000c*/ 	.word	0x00000000
        /*0010*/ 	.short	0x0000
        /*0012*/ 	.short	0x0000
        /*0014*/ 	.byte	0x00, 0xf0, 0x01, 0x0a


	//----- nvinfo : EIATTR_SPARSE_MMA_MASK
	.align		4
.L_436:
        /*0018*/ 	.byte	0x03, 0x50
        /*001a*/ 	.short	0x0000


	//----- nvinfo : EIATTR_MAXREG_COUNT
	.align		4
        /*001c*/ 	.byte	0x03, 0x1b
        /*001e*/ 	.short	0x00ff


	//----- nvinfo : EIATTR_NUM_BARRIERS
	.align		4
        /*0020*/ 	.byte	0x02, 0x4c
        /*0022*/ 	.byte	0x01
	.zero		1


	//----- nvinfo : EIATTR_ANNOTATIONS
	.align		4
        /*0024*/ 	.byte	0x04, 0x55
        /*0026*/ 	.short	(.L_438 - .L_437)


	//   ....[0]....
.L_437:
        /* <DEDUP_REMOVED lines=64> */


	//----- nvinfo : EIATTR_MERCURY_ISA_VERSION
	.align		4
.L_438:
        /*0410*/ 	.byte	0x03, 0x5f
        /*0412*/ 	.short	0x0101


	//----- nvinfo : EIATTR_EXIT_INSTR_OFFSETS
	.align		4
        /*0414*/ 	.byte	0x04, 0x1c
        /*0416*/ 	.short	(.L_440 - .L_439)


	//   ....[0]....
.L_439:
        /*0418*/ 	.word	0x000000a0


	//   ....[1]....
        /*041c*/ 	.word	0x00009ee0


	//----- nvinfo : EIATTR_CRS_STACK_SIZE
	.align		4
.L_440:
        /*0420*/ 	.byte	0x04, 0x1e
        /*0422*/ 	.short	(.L_442 - .L_441)
.L_441:
        /*0424*/ 	.word	0x00000000


	//----- nvinfo : EIATTR_CBANK_PARAM_SIZE
	.align		4
.L_442:
        /*0428*/ 	.byte	0x03, 0x19
        /*042a*/ 	.short	0x0280


	//----- nvinfo : EIATTR_PARAM_CBANK
	.align		4
        /*042c*/ 	.byte	0x04, 0x0a
        /*042e*/ 	.short	(.L_444 - .L_443)
	.align		4
.L_443:
        /*0430*/ 	.word	index@(.nv.constant0._ZN5flash44flash_bwd_dq_dk_dv_loop_seqk_parallel_kernelI23Flash_bwd_kernel_traitsILi192ELi64ELi64ELi8ELi4ELi2ELi2ELb1ELb1EN7cutlass6half_tE19Flash_kernel_traitsILi192ELi64ELi64ELi8ES3_EELb1ELb0ELb0ELb0ELb0ELb0ELb0EEEvNS_16Flash_bwd_paramsE)
        /*0434*/ 	.short	0x0210
        /*0436*/ 	.short	0x0280


	//----- nvinfo : EIATTR_SW_WAR
	.align		4
.L_444:
        /*0438*/ 	.byte	0x04, 0x36
        /*043a*/ 	.short	(.L_446 - .L_445)
.L_445:
        /*043c*/ 	.word	0x00000008
.L_446:


//--------------------- .nv.info._ZN5flash44flash_bwd_dq_dk_dv_loop_seqk_parallel_kernelI23Flash_bwd_kernel_traitsILi192ELi64ELi64ELi8ELi4ELi2ELi2ELb1ELb1EN7cutlass6half_tE19Flash_kernel_traitsILi192ELi64ELi64ELi8ES3_EELb0ELb0ELb0ELb0ELb0ELb0ELb1EEEvNS_16Flash_bwd_paramsE --------------------------
	.section	.nv.info._ZN5flash44flash_bwd_dq_dk_dv_loop_seqk_parallel_kernelI23Flash_bwd_kernel_traitsILi192ELi64ELi64ELi8ELi4ELi2ELi2ELb1ELb1EN7cutlass6half_tE19Flash_kernel_traitsILi192ELi64ELi64ELi8ES3_EELb0ELb0ELb0ELb0ELb0ELb0ELb1EEEvNS_16Flash_bwd_paramsE,"",@"SHT_CUDA_INFO"
	.sectionflags	@""
	.align	4


	//----- nvinfo : EIATTR_CUDA_API_VERSION
	.align		4
        /*0000*/ 	.byte	0x04, 0x37
        /*0002*/ 	.short	(.L_448 - .L_447)
.L_447:
        /*0004*/ 	.word	0x00000082


	//----- nvinfo : EIATTR_KPARAM_INFO
	.align		4
.L_448:
        /*0008*/ 	.byte	0x04, 0x17
        /*000a*/ 	.short	(.L_450 - .L_449)
.L_449:
        /*000c*/ 	.word	0x00000000
        /*0010*/ 	.short	0x0000
        /*0012*/ 	.short	0x0000
        /*0014*/ 	.byte	0x00, 0xf0, 0x01, 0x0a


	//----- nvinfo : EIATTR_SPARSE_MMA_MASK
	.align		4
.L_450:
        /*0018*/ 	.byte	0x03, 0x50
        /*001a*/ 	.short	0x0000


	//----- nvinfo : EIATTR_MAXREG_COUNT
	.align		4
        /*001c*/ 	.byte	0x03, 0x1b
        /*001e*/ 	.short	0x00ff


	//----- nvinfo : EIATTR_NUM_BARRIERS
	.align		4
        /*0020*/ 	.byte	0x02, 0x4c
        /*0022*/ 	.byte	0x01
	.zero		1


	//----- nvinfo : EIATTR_ANNOTATIONS
	.align		4
        /*0024*/ 	.byte	0x04, 0x55
        /*0026*/ 	.short	(.L_452 - .L_451)


	//   ....[0]....
.L_451:
        /* <DEDUP_REMOVED lines=77> */


	//----- nvinfo : EIATTR_MERCURY_ISA_VERSION
	.align		4
.L_452:
        /*04e8*/ 	.byte	0x03, 0x5f
        /*04ea*/ 	.short	0x0101


	//----- nvinfo : EIATTR_EXIT_INSTR_OFFSETS
	.align		4
        /*04ec*/ 	.byte	0x04, 0x1c
        /*04ee*/ 	.short	(.L_454 - .L_453)


	//   ....[0]....
.L_453:
        /*04f0*/ 	.word	0x000000a0


	//   ....[1]....
        /*04f4*/ 	.word	0x00009bc0


	//----- nvinfo : EIATTR_CRS_STACK_SIZE
	.align		4
.L_454:
        /*04f8*/ 	.byte	0x04, 0x1e
        /*04fa*/ 	.short	(.L_456 - .L_455)
.L_455:
        /*04fc*/ 	.word	0x00000000


	//----- nvinfo : EIATTR_CBANK_PARAM_SIZE
	.align		4
.L_456:
        /*0500*/ 	.byte	0x03, 0x19
        /*0502*/ 	.short	0x0280


	//----- nvinfo : EIATTR_PARAM_CBANK
	.align		4
        /*0504*/ 	.byte	0x04, 0x0a
        /*0506*/ 	.short	(.L_458 - .L_457)
	.align		4
.L_457:
        /*0508*/ 	.word	index@(.nv.constant0._ZN5flash44flash_bwd_dq_dk_dv_loop_seqk_parallel_kernelI23Flash_bwd_kernel_traitsILi192ELi64ELi64ELi8ELi4ELi2ELi2ELb1ELb1EN7cutlass6half_tE19Flash_kernel_traitsILi192ELi64ELi64ELi8ES3_EELb0ELb0ELb0ELb0ELb0ELb0ELb1EEEvNS_16Flash_bwd_paramsE)
        /*050c*/ 	.short	0x0210
        /*050e*/ 	.short	0x0280


	//----- nvinfo : EIATTR_SW_WAR
	.align		4
.L_458:
        /*0510*/ 	.byte	0x04, 0x36
        /*0512*/ 	.short	(.L_460 - .L_459)
.L_459:
        /*0514*/ 	.word	0x00000008
.L_460:


//--------------------- .nv.info._ZN5flash44flash_bwd_dq_dk_dv_loop_seqk_parallel_kernelI23Flash_bwd_kernel_traitsILi192ELi64ELi64ELi8ELi4ELi2ELi2ELb1ELb1EN7cutlass6half_tE19Flash_kernel_traitsILi192ELi64ELi64ELi8ES3_EELb1ELb0ELb1ELb0ELb0ELb0ELb0EEEvNS_16Flash_bwd_paramsE --------------------------
	.section	.nv.info._ZN5flash44flash_bwd_dq_dk_dv_loop_seqk_parallel_kernelI23Flash_bwd_kernel_traitsILi192ELi64ELi64ELi8ELi4ELi2ELi2ELb1ELb1EN7cutlass6half_tE19Flash_kernel_traitsILi192ELi64ELi64ELi8ES3_EELb1ELb0ELb1ELb0ELb0ELb0ELb0EEEvNS_16Flash_bwd_paramsE,"",@"SHT_CUDA_INFO"
	.sectionflags	@""
	.align	4


	//----- nvinfo : EIATTR_CUDA_API_VERSION
	.align		4
        /*0000*/ 	.byte	0x04, 0x37
        /*0002*/ 	.short	(.L_462 - .L_461)
.L_461:
        /*0004*/ 	.word	0x00000082


	//----- nvinfo : EIATTR_KPARAM_INFO
	.align		4
.L_462:
        /*0008*/ 	.byte	0x04, 0x17
        /*000a*/ 	.short	(.L_464 - .L_463)
.L_463:
        /*000c*/ 	.word	0x00000000
        /*0010*/ 	.short	0x0000
        /*0012*/ 	.short	0x0000
        /*0014*/ 	.byte	0x00, 0xf0, 0x01, 0x0a


	//----- nvinfo : EIATTR_SPARSE_MMA_MASK
	.align		4
.L_464:
        /*0018*/ 	.byte	0x03, 0x50
        /*001a*/ 	.short	0x0000


	//----- nvinfo : EIATTR_MAXREG_COUNT
	.align		4
        /*001c*/ 	.byte	0x03, 0x1b
        /*001e*/ 	.short	0x00ff


	//----- nvinfo : EIATTR_NUM_BARRIERS
	.align		4
        /*0020*/ 	.byte	0x02, 0x4c
        /*0022*/ 	.byte	0x01
	.zero		1


	//----- nvinfo : EIATTR_ANNOTATIONS
	.align		4
        /*0024*/ 	.byte	0x04, 0x55
        /*0026*/ 	.short	(.L_466 - .L_465)


	//   ....[0]....
.L_465:
        /* <DEDUP_REMOVED lines=64> */


	//----- nvinfo : EIATTR_MERCURY_ISA_VERSION
	.align		4
.L_466:
        /*0418*/ 	.byte	0x03, 0x5f
        /*041a*/ 	.short	0x0101


	//----- nvinfo : EIATTR_EXIT_INSTR_OFFSETS
	.align		4
        /*041c*/ 	.byte	0x04, 0x1c
        /*041e*/ 	.short	(.L_468 - .L_467)


	//   ....[0]....
.L_467:
        /*0420*/ 	.word	0x000000c0


	//   ....[1]....
        /*0424*/ 	.word	0x0000a0a0


	//----- nvinfo : EIATTR_CRS_STACK_SIZE
	.align		4
.L_468:
        /*0428*/ 	.byte	0x04, 0x1e
        /*042a*/ 	.short	(.L_470 - .L_469)
.L_469:
        /*042c*/ 	.word	0x00000000


	//----- nvinfo : EIATTR_CBANK_PARAM_SIZE
	.align		4
.L_470:
        /*0430*/ 	.byte	0x03, 0x19
        /*0432*/ 	.short	0x0280


	//----- nvinfo : EIATTR_PARAM_CBANK
	.align		4
        /*0434*/ 	.byte	0x04, 0x0a
        /*0436*/ 	.short	(.L_472 - .L_471)
	.align		4
.L_471:
        /*0438*/ 	.word	index@(.nv.constant0._ZN5flash44flash_bwd_dq_dk_dv_loop_seqk_parallel_kernelI23Flash_bwd_kernel_traitsILi192ELi64ELi64ELi8ELi4ELi2ELi2ELb1ELb1EN7cutlass6half_tE19Flash_kernel_traitsILi192ELi64ELi64ELi8ES3_EELb1ELb0ELb1ELb0ELb0ELb0ELb0EEEvNS_16Flash_bwd_paramsE)
        /*043c*/ 	.short	0x0210
        /*043e*/ 	.short	0x0280


	//----- nvinfo : EIATTR_SW_WAR
	.align		4
.L_472:
        /*0440*/ 	.byte	0x04, 0x36
        /*0442*/ 	.short	(.L_474 - .L_473)
.L_473:
        /*0444*/ 	.word	0x00000008
.L_474:


//--------------------- .nv.info._ZN5flash44flash_bwd_dq_dk_dv_loop_seqk_parallel_kernelI23Flash_bwd_kernel_traitsILi192ELi64ELi64ELi8ELi4ELi2ELi2ELb1ELb1EN7cutlass6half_tE19Flash_kernel_traitsILi192ELi64ELi64ELi8ES3_EELb0ELb0ELb1ELb0ELb0ELb0ELb1EEEvNS_16Flash_bwd_paramsE --------------------------
	.section	.nv.info._ZN5flash44flash_bwd_dq_dk_dv_loop_seqk_parallel_kernelI23Flash_bwd_kernel_traitsILi192ELi64ELi64ELi8ELi4ELi2ELi2ELb1ELb1EN7cutlass6half_tE19Flash_kernel_traitsILi192ELi64ELi64ELi8ES3_EELb0ELb0ELb1ELb0ELb0ELb0ELb1EEEvNS_16Flash_bwd_paramsE,"",@"SHT_CUDA_INFO"
	.sectionflags	@""
	.align	4


	//----- nvinfo : EIATTR_CUDA_API_VERSION
	.align		4
        /*0000*/ 	.byte	0x04, 0x37
        /*0002*/ 	.short	(.L_476 - .L_475)
.L_475:
        /*0004*/ 	.word	0x00000082


	//----- nvinfo : EIATTR_KPARAM_INFO
	.align		4
.L_476:
        /*0008*/ 	.byte	0x04, 0x17
        /*000a*/ 	.short	(.L_478 - .L_477)
.L_477:
        /*000c*/ 	.word	0x00000000
        /*0010*/ 	.short	0x0000
        /*0012*/ 	.short	0x0000
        /*0014*/ 	.byte	0x00, 0xf0, 0x01, 0x0a


	//----- nvinfo : EIATTR_SPARSE_MMA_MASK
	.align		4
.L_478:
        /*0018*/ 	.byte	0x03, 0x50
        /*001a*/ 	.short	0x0000


	//----- nvinfo : EIATTR_MAXREG_COUNT
	.align		4
        /*001c*/ 	.byte	0x03, 0x1b
        /*001e*/ 	.short	0x00ff


	//----- nvinfo : EIATTR_NUM_BARRIERS
	.align		4
        /*0020*/ 	.byte	0x02, 0x4c
        /*0022*/ 	.byte	0x01
	.zero		1


	//----- nvinfo : EIATTR_ANNOTATIONS
	.align		4
        /*0024*/ 	.byte	0x04, 0x55
        /*0026*/ 	.short	(.L_480 - .L_479)


	//   ....[0]....
.L_479:
        /* <DEDUP_REMOVED lines=80> */


	//----- nvinfo : EIATTR_MERCURY_ISA_VERSION
	.align		4
.L_480:
        /*0518*/ 	.byte	0x03, 0x5f
        /*051a*/ 	.short	0x0101


	//----- nvinfo : EIATTR_EXIT_INSTR_OFFSETS
	.align		4
        /*051c*/ 	.byte	0x04, 0x1c
        /*051e*/ 	.short	(.L_482 - .L_481)


	//   ....[0]....
.L_481:
        /*0520*/ 	.word	0x000000c0


	//   ....[1]....
        /*0524*/ 	.word	0x00009d90


	//----- nvinfo : EIATTR_CRS_STACK_SIZE
	.align		4
.L_482:
        /*0528*/ 	.byte	0x04, 0x1e
        /*052a*/ 	.short	(.L_484 - .L_483)
.L_483:
        /*052c*/ 	.word	0x00000000


	//----- nvinfo : EIATTR_CBANK_PARAM_SIZE
	.align		4
.L_484:
        /*0530*/ 	.byte	0x03, 0x19
        /*0532*/ 	.short	0x0280


	//----- nvinfo : EIATTR_PARAM_CBANK
	.align		4
        /*0534*/ 	.byte	0x04, 0x0a
        /*0536*/ 	.short	(.L_486 - .L_485)
	.align		4
.L_485:
        /*0538*/ 	.word	index@(.nv.constant0._ZN5flash44flash_bwd_dq_dk_dv_loop_seqk_parallel_kernelI23Flash_bwd_kernel_traitsILi192ELi64ELi64ELi8ELi4ELi2ELi2ELb1ELb1EN7cutlass6half_tE19Flash_kernel_traitsILi192ELi64ELi64ELi8ES3_EELb0ELb0ELb1ELb0ELb0ELb0ELb1EEEvNS_16Flash_bwd_paramsE)
        /*053c*/ 	.short	0x0210
        /*053e*/ 	.short	0x0280


	//----- nvinfo : EIATTR_SW_WAR
	.align		4
.L_486:
        /*0540*/ 	.byte	0x04, 0x36
        /*0542*/ 	.short	(.L_488 - .L_487)
.L_487:
        /*0544*/ 	.word	0x00000008
.L_488:


//--------------------- .nv.info._ZN5flash44flash_bwd_dq_dk_dv_loop_seqk_parallel_kernelI23Flash_bwd_kernel_traitsILi192ELi64ELi64ELi8ELi4ELi2ELi2ELb1ELb1EN7cutlass6half_tE19Flash_kernel_traitsILi192ELi64ELi64ELi8ES3_EELb1ELb0ELb0ELb0ELb0ELb1ELb0EEEvNS_16Flash_bwd_paramsE --------------------------
	.section	.nv.info._ZN5flash44flash_bwd_dq_dk_dv_loop_seqk_parallel_kernelI23Flash_bwd_kernel_traitsILi192ELi64ELi64ELi8ELi4ELi2ELi2ELb1ELb1EN7cutlass6half_tE19Flash_kernel_traitsILi192ELi64ELi64ELi8ES3_EELb1ELb0ELb0ELb0ELb0ELb1ELb0EEEvNS_16Flash_bwd_paramsE,"",@"SHT_CUDA_INFO"
	.sectionflags	@""
	.align	4


	//----- nvinfo : EIATTR_CUDA_API_VERSION
	.align		4
        /*0000*/ 	.byte	0x04, 0x37
        /*0002*/ 	.short	(.L_490 - .L_489)
.L_489:
        /*0004*/ 	.word	0x00000082


	//----- nvinfo : EIATTR_KPARAM_INFO
	.align		4
.L_490:
        /*0008*/ 	.byte	0x04, 0x17
        /*000a*/ 	.short	(.L_492 - .L_491)
.L_491:
        /*000c*/ 	.word	0x00000000
        /*0010*/ 	.short	0x0000
        /*0012*/ 	.short	0x0000
        /*0014*/ 	.byte	0x00, 0xf0, 0x01, 0x0a


	//----- nvinfo : EIATTR_SPARSE_MMA_MASK
	.align		4
.L_492:
        /*0018*/ 	.byte	0x03, 0x50
        /*001a*/ 	.short	0x0000


	//----- nvinfo : EIATTR_MAXREG_COUNT
	.align		4
        /*001c*/ 	.byte	0x03, 0x1b
        /*001e*/ 	.short	0x00ff


	//----- nvinfo : EIATTR_NUM_BARRIERS
	.align		4
        /*0020*/ 	.byte	0x02, 0x4c
        /*0022*/ 	.byte	0x01
	.zero		1


	//----- nvinfo : EIATTR_ANNOTATIONS
	.align		4
        /*0024*/ 	.byte	0x04, 0x55
        /*0026*/ 	.short	(.L_494 - .L_493)


	//   ....[0]....
.L_493:
        /* <DEDUP_REMOVED lines=48> */


	//----- nvinfo : EIATTR_MERCURY_ISA_VERSION
	.align		4
.L_494:
        /*0318*/ 	.byte	0x03, 0x5f
        /*031a*/ 	.short	0x0101


	//----- nvinfo : EIATTR_EXIT_INSTR_OFFSETS
	.align		4
        /*031c*/ 	.byte	0x04, 0x1c
        /*031e*/ 	.short	(.L_496 - .L_495)


	//   ....[0]....
.L_495:
        /*0320*/ 	.word	0x000000a0


	//   ....[1]....
        /*0324*/ 	.word	0x00008be0


	//----- nvinfo : EIATTR_CRS_STACK_SIZE
	.align		4
.L_496:
        /*0328*/ 	.byte	0x04, 0x1e
        /*032a*/ 	.short	(.L_498 - .L_497)
.L_497:
        /*032c*/ 	.word	0x00000000


	//----- nvinfo : EIATTR_CBANK_PARAM_SIZE
	.align		4
.L_498:
        /*0330*/ 	.byte	0x03, 0x19
        /*0332*/ 	.short	0x0280


	//----- nvinfo : EIATTR_PARAM_CBANK
	.align		4
        /*0334*/ 	.byte	0x04, 0x0a
        /*0336*/ 	.short	(.L_500 - .L_499)
	.align		4
.L_499:
        /*0338*/ 	.word	index@(.nv.constant0._ZN5flash44flash_bwd_dq_dk_dv_loop_seqk_parallel_kernelI23Flash_bwd_kernel_traitsILi192ELi64ELi64ELi8ELi4ELi2ELi2ELb1ELb1EN7cutlass6half_tE19Flash_kernel_traitsILi192ELi64ELi64ELi8ES3_EELb1ELb0ELb0ELb0ELb0ELb1ELb0EEEvNS_16Flash_bwd_paramsE)
        /*033c*/ 	.short	0x0210
        /*033e*/ 	.short	0x0280


	//----- nvinfo : EIATTR_SW_WAR
	.align		4
.L_500:
        /*0340*/ 	.byte	0x04, 0x36
        /*0342*/ 	.short	(.L_502 - .L_501)
.L_501:
        /*0344*/ 	.word	0x00000008
.L_502:


//--------------------- .nv.info._ZN5flash44flash_bwd_dq_dk_dv_loop_seqk_parallel_kernelI23Flash_bwd_kernel_traitsILi192ELi64ELi64ELi8ELi4ELi2ELi2ELb1ELb1EN7cutlass6half_tE19Flash_kernel_traitsILi192ELi64ELi64ELi8ES3_EELb0ELb0ELb0ELb0ELb0ELb1ELb1EEEvNS_16Flash_bwd_paramsE --------------------------
	.section	.nv.info._ZN5flash44flash_bwd_dq_dk_dv_loop_seqk_parallel_kernelI23Flash_bwd_kernel_traitsILi192ELi64ELi64ELi8ELi4ELi2ELi2ELb1ELb1EN7cutlass6half_tE19Flash_kernel_traitsILi192ELi64ELi64ELi8ES3_EELb0ELb0ELb0ELb0ELb0ELb1ELb1EEEvNS_16Flash_bwd_paramsE,"",@"SHT_CUDA_INFO"
	.sectionflags	@""
	.align	4


	//----- nvinfo : EIATTR_CUDA_API_VERSION
	.align		4
        /*0000*/ 	.byte	0x04, 0x37
        /*0002*/ 	.short	(.L_504 - .L_503)
.L_503:
        /*0004*/ 	.word	0x00000082


	//----- nvinfo : EIATTR_KPARAM_INFO
	.align		4
.L_504:
        /*0008*/ 	.byte	0x04, 0x17
        /*000a*/ 	.short	(.L_506 - .L_505)
.L_505:
        /*000c*/ 	.word	0x00000000
        /*0010*/ 	.short	0x0000
        /*0012*/ 	.short	0x0000
        /*0014*/ 	.byte	0x00, 0xf0, 0x01, 0x0a


	//----- nvinfo : EIATTR_SPARSE_MMA_MASK
	.align		4
.L_506:
        /*0018*/ 	.byte	0x03, 0x50
        /*001a*/ 	.short	0x0000


	//----- nvinfo : EIATTR_MAXREG_COUNT
	.align		4
        /*001c*/ 	.byte	0x03, 0x1b
        /*001e*/ 	.short	0x00ff


	//----- nvinfo : EIATTR_NUM_BARRIERS
	.align		4
        /*0020*/ 	.byte	0x02, 0x4c
        /*0022*/ 	.byte	0x01
	.zero		1


	//----- nvinfo : EIATTR_ANNOTATIONS
	.align		4
        /*0024*/ 	.byte	0x04, 0x55
        /*0026*/ 	.short	(.L_508 - .L_507)


	//   ....[0]....
.L_507:
        /* <DEDUP_REMOVED lines=62> */


	//----- nvinfo : EIATTR_MERCURY_ISA_VERSION
	.align		4
.L_508:
        /*03f0*/ 	.byte	0x03, 0x5f
        /*03f2*/ 	.short	0x0101


	//----- nvinfo : EIATTR_EXIT_INSTR_OFFSETS
	.align		4
        /*03f4*/ 	.byte	0x04, 0x1c
        /*03f6*/ 	.short	(.L_510 - .L_509)


	//   ....[0]....
.L_509:
        /*03f8*/ 	.word	0x000000a0


	//   ....[1]....
        /*03fc*/ 	.word	0x00008860


	//----- nvinfo : EIATTR_CRS_STACK_SIZE
	.align		4
.L_510:
        /*0400*/ 	.byte	0x04, 0x1e
        /*0402*/ 	.short	(.L_512 - .L_511)
.L_511:
        /*0404*/ 	.word	0x00000000


	//----- nvinfo : EIATTR_CBANK_PARAM_SIZE
	.align		4
.L_512:
        /*0408*/ 	.byte	0x03, 0x19
        /*040a*/ 	.short	0x0280


	//----- nvinfo : EIATTR_PARAM_CBANK
	.align		4
        /*040c*/ 	.byte	0x04, 0x0a
        /*040e*/ 	.short	(.L_514 - .L_513)
	.align		4
.L_513:
        /*0410*/ 	.word	index@(.nv.constant0._ZN5flash44flash_bwd_dq_dk_dv_loop_seqk_parallel_kernelI23Flash_bwd_kernel_traitsILi192ELi64ELi64ELi8ELi4ELi2ELi2ELb1ELb1EN7cutlass6half_tE19Flash_kernel_traitsILi192ELi64ELi64ELi8ES3_EELb0ELb0ELb0ELb0ELb0ELb1ELb1EEEvNS_16Flash_bwd_paramsE)
        /*0414*/ 	.short	0x0210
        /*0416*/ 	.short	0x0280


	//----- nvinfo : EIATTR_SW_WAR
	.align		4
.L_514:
        /*0418*/ 	.byte	0x04, 0x36
        /*041a*/ 	.short	(.L_516 - .L_515)
.L_515:
        /*041c*/ 	.word	0x00000008
.L_516:


//--------------------- .nv.info._ZN5flash44flash_bwd_dq_dk_dv_loop_seqk_parallel_kernelI23Flash_bwd_kernel_traitsILi192ELi64ELi64ELi8ELi4ELi2ELi2ELb1ELb1EN7cutlass6half_tE19Flash_kernel_traitsILi192ELi64ELi64ELi8ES3_EELb1ELb0ELb0ELb1ELb0ELb0ELb0EEEvNS_16Flash_bwd_paramsE --------------------------
	.section	.nv.info._ZN5flash44flash_bwd_dq_dk_dv_loop_seqk_parallel_kernelI23Flash_bwd_kernel_traitsILi192ELi64ELi64ELi8ELi4ELi2ELi2ELb1ELb1EN7cutlass6half_tE19Flash_kernel_traitsILi192ELi64ELi64ELi8ES3_EELb1ELb0ELb0ELb1ELb0ELb0ELb0EEEvNS_16Flash_bwd_paramsE,"",@"SHT_CUDA_INFO"
	.sectionflags	@""
	.align	4


	//----- nvinfo : EIATTR_CUDA_API_VERSION
	.align		4
        /*0000*/ 	.byte	0x04, 0x37
        /*0002*/ 	.short	(.L_518 - .L_517)
.L_517:
        /*0004*/ 	.word	0x00000082


	//----- nvinfo : EIATTR_KPARAM_INFO
	.align		4
.L_518:
        /*0008*/ 	.byte	0x04, 0x17
        /*000a*/ 	.short	(.L_520 - .L_519)
.L_519:
        /*000c*/ 	.word	0x00000000
        /*0010*/ 	.short	0x0000
        /*0012*/ 	.short	0x0000
        /*0014*/ 	.byte	0x00, 0xf0, 0x01, 0x0a


	//----- nvinfo : EIATTR_SPARSE_MMA_MASK
	.align		4
.L_520:
        /*0018*/ 	.byte	0x03, 0x50
        /*001a*/ 	.short	0x0000


	//----- nvinfo : EIATTR_MAXREG_COUNT
	.align		4
        /*001c*/ 	.byte	0x03, 0x1b
        /*001e*/ 	.short	0x00ff


	//----- nvinfo : EIATTR_NUM_BARRIERS
	.align		4
        /*0020*/ 	.byte	0x02, 0x4c
        /*0022*/ 	.byte	0x01
	.zero		1


	//----- nvinfo : EIATTR_ANNOTATIONS
	.align		4
        /*0024*/ 	.byte	0x04, 0x55
        /*0026*/ 	.short	(.L_522 - .L_521)


	//   ....[0]....
.L_521:
        /* <DEDUP_REMOVED lines=66> */


	//----- nvinfo : EIATTR_MERCURY_ISA_VERSION
	.align		4
.L_522:
        /*0430*/ 	.byte	0x03, 0x5f
        /*0432*/ 	.short	0x0101


	//----- nvinfo : EIATTR_EXIT_INSTR_OFFSETS
	.align		4
        /*0434*/ 	.byte	0x04, 0x1c
        /*0436*/ 	.short	(.L_524 - .L_523)


	//   ....[0]....
.L_523:
        /*0438*/ 	.word	0x000000a0


	//   ....[1]....
        /*043c*/ 	.word	0x0000a3f0


	//----- nvinfo : EIATTR_CRS_STACK_SIZE
	.align		4
.L_524:
        /*0440*/ 	.byte	0x04, 0x1e
        /*0442*/ 	.short	(.L_526 - .L_525)
.L_525:
        /*0444*/ 	.word	0x00000000


	//----- nvinfo : EIATTR_CBANK_PARAM_SIZE
	.align		4
.L_526:
        /*0448*/ 	.byte	0x03, 0x19
        /*044a*/ 	.short	0x0280


	//----- nvinfo : EIATTR_PARAM_CBANK
	.align		4
        /*044c*/ 	.byte	0x04, 0x0a
        /*044e*/ 	.short	(.L_528 - .L_527)
	.align		4
.L_527:
        /*0450*/ 	.word	index@(.nv.constant0._ZN5flash44flash_bwd_dq_dk_dv_loop_seqk_parallel_kernelI23Flash_bwd_kernel_traitsILi192ELi64ELi64ELi8ELi4ELi2ELi2ELb1ELb1EN7cutlass6half_tE19Flash_kernel_traitsILi192ELi64ELi64ELi8ES3_EELb1ELb0ELb0ELb1ELb0ELb0ELb0EEEvNS_16Flash_bwd_paramsE)
        /*0454*/ 	.short	0x0210
        /*0456*/ 	.short	0x0280


	//----- nvinfo : EIATTR_SW_WAR
	.align		4
.L_528:
        /*0458*/ 	.byte	0x04, 0x36
        /*045a*/ 	.short	(.L_530 - .L_529)
.L_529:
        /*045c*/ 	.word	0x00000008
.L_530:


//--------------------- .nv.info._ZN5flash44flash_bwd_dq_dk_dv_loop_seqk_parallel_kernelI23Flash_bwd_kernel_traitsILi192ELi64ELi64ELi8ELi4ELi2ELi2ELb1ELb1EN7cutlass6half_tE19Flash_kernel_traitsILi192ELi64ELi64ELi8ES3_EELb0ELb0ELb0ELb1ELb0ELb0ELb1EEEvNS_16Flash_bwd_paramsE --------------------------
	.section	.nv.info._ZN5flash44flash_bwd_dq_dk_dv_loop_seqk_parallel_kernelI23Flash_bwd_kernel_traitsILi192ELi64ELi64ELi8ELi4ELi2ELi2ELb1ELb1EN7cutlass6half_tE19Flash_kernel_traitsILi192ELi64ELi64ELi8ES3_EELb0ELb0ELb0ELb1ELb0ELb0ELb1EEEvNS_16Flash_bwd_paramsE,"",@"SHT_CUDA_INFO"
	.sectionflags	@""
	.align	4


	//----- nvinfo : EIATTR_CUDA_API_VERSION
	.align		4
        /*0000*/ 	.byte	0x04, 0x37
        /*0002*/ 	.short	(.L_532 - .L_531)
.L_531:
        /*0004*/ 	.word	0x00000082


	//----- nvinfo : EIATTR_KPARAM_INFO
	.align		4
.L_532:
        /*0008*/ 	.byte	0x04, 0x17
        /*000a*/ 	.short	(.L_534 - .L_533)
.L_533:
        /*000c*/ 	.word	0x00000000
        /*0010*/ 	.short	0x0000
        /*0012*/ 	.short	0x0000
        /*0014*/ 	.byte	0x00, 0xf0, 0x01, 0x0a


	//----- nvinfo : EIATTR_SPARSE_MMA_MASK
	.align		4
.L_534:
        /*0018*/ 	.byte	0x03, 0x50
        /*001a*/ 	.short	0x0000


	//----- nvinfo : EIATTR_MAXREG_COUNT
	.align		4
        /*001c*/ 	.byte	0x03, 0x1b
        /*001e*/ 	.short	0x00ff


	//----- nvinfo : EIATTR_NUM_BARRIERS
	.align		4
        /*0020*/ 	.byte	0x02, 0x4c
        /*0022*/ 	.byte	0x01
	.zero		1


	//----- nvinfo : EIATTR_ANNOTATIONS
	.align		4
        /*0024*/ 	.byte	0x04, 0x55
        /*0026*/ 	.short	(.L_536 - .L_535)


	//   ....[0]....
.L_535:
        /* <DEDUP_REMOVED lines=77> */


	//----- nvinfo : EIATTR_MERCURY_ISA_VERSION
	.align		4
.L_536:
        /*04e8*/ 	.byte	0x03, 0x5f
        /*04ea*/ 	.short	0x0101


	//----- nvinfo : EIATTR_EXIT_INSTR_OFFSETS
	.align		4
        /*04ec*/ 	.byte	0x04, 0x1c
        /*04ee*/ 	.short	(.L_538 - .L_537)


	//   ....[0]....
.L_537:
        /*04f0*/ 	.word	0x000000a0


	//   ....[1]....
        /*04f4*/ 	.word	0x00009f80


	//----- nvinfo : EIATTR_CRS_STACK_SIZE
	.align		4
.L_538:
        /*04f8*/ 	.byte	0x04, 0x1e
        /*04fa*/ 	.short	(.L_540 - .L_539)
.L_539:
        /*04fc*/ 	.word	0x00000000


	//----- nvinfo : EIATTR_CBANK_PARAM_SIZE
	.align		4
.L_540:
        /*0500*/ 	.byte	0x03, 0x19
        /*0502*/ 	.short	0x0280


	//----- nvinfo : EIATTR_PARAM_CBANK
	.align		4
        /*0504*/ 	.byte	0x04, 0x0a
        /*0506*/ 	.short	(.L_542 - .L_541)
	.align		4
.L_541:
        /*0508*/ 	.word	index@(.nv.constant0._ZN5flash44flash_bwd_dq_dk_dv_loop_seqk_parallel_kernelI23Flash_bwd_kernel_traitsILi192ELi64ELi64ELi8ELi4ELi2ELi2ELb1ELb1EN7cutlass6half_tE19Flash_kernel_traitsILi192ELi64ELi64ELi8ES3_EELb0ELb0ELb0ELb1ELb0ELb0ELb1EEEvNS_16Flash_bwd_paramsE)
        /*050c*/ 	.short	0x0210
        /*050e*/ 	.short	0x0280


	//----- nvinfo : EIATTR_SW_WAR
	.align		4
.L_542:
        /*0510*/ 	.byte	0x04, 0x36
        /*0512*/ 	.short	(.L_544 - .L_543)
.L_543:
        /*0514*/ 	.word	0x00000008
.L_544:


//--------------------- .nv.info._ZN5flash44flash_bwd_dq_dk_dv_loop_seqk_parallel_kernelI23Flash_bwd_kernel_traitsILi192ELi64ELi64ELi8ELi4ELi2ELi2ELb1ELb1EN7cutlass6half_tE19Flash_kernel_traitsILi192ELi64ELi64ELi8ES3_EELb1ELb0ELb1ELb0ELb0ELb1ELb0EEEvNS_16Flash_bwd_paramsE --------------------------
	.section	.nv.info._ZN5flash44flash_bwd_dq_dk_dv_loop_seqk_parallel_kernelI23Flash_bwd_kernel_traitsILi192ELi64ELi64ELi8ELi4ELi2ELi2ELb1ELb1EN7cutlass6half_tE19Flash_kernel_traitsILi192ELi64ELi64ELi8ES3_EELb1ELb0ELb1ELb0ELb0ELb1ELb0EEEvNS_16Flash_bwd_paramsE,"",@"SHT_CUDA_INFO"
	.sectionflags	@""
	.align	4


	//----- nvinfo : EIATTR_CUDA_API_VERSION
	.align		4
        /*0000*/ 	.byte	0x04, 0x37
        /*0002*/ 	.short	(.L_546 - .L_545)
.L_545:
        /*0004*/ 	.word	0x00000082


	//----- nvinfo : EIATTR_KPARAM_INFO
	.align		4
.L_546:
        /*0008*/ 	.byte	0x04, 0x17
        /*000a*/ 	.short	(.L_548 - .L_547)
.L_547:
        /*000c*/ 	.word	0x00000000
        /*0010*/ 	.short	0x0000
        /*0012*/ 	.short	0x0000
        /*0014*/ 	.byte	0x00, 0xf0, 0x01, 0x0a


	//----- nvinfo : EIATTR_SPARSE_MMA_MASK
	.align		4
.L_548:
        /*0018*/ 	.byte	0x03, 0x50
        /*001a*/ 	.short	0x0000


	//----- nvinfo : EIATTR_MAXREG_COUNT
	.align		4
        /*001c*/ 	.byte	0x03, 0x1b
        /*001e*/ 	.short	0x00ff


	//----- nvinfo : EIATTR_NUM_BARRIERS
	.align		4
        /*0020*/ 	.byte	0x02, 0x4c
        /*0022*/ 	.byte	0x01
	.zero		1


	//----- nvinfo : EIATTR_ANNOTATIONS
	.align		4
        /*0024*/ 	.byte	0x04, 0x55
        /*0026*/ 	.short	(.L_550 - .L_549)


	//   ....[0]....
.L_549:
        /* <DEDUP_REMOVED lines=49> */


	//----- nvinfo : EIATTR_MERCURY_ISA_VERSION
	.align		4
.L_550:
        /*0328*/ 	.byte	0x03, 0x5f
        /*032a*/ 	.short	0x0101


	//----- nvinfo : EIATTR_EXIT_INSTR_OFFSETS
	.align		4
        /*032c*/ 	.byte	0x04, 0x1c
        /*032e*/ 	.short	(.L_552 - .L_551)


	//   ....[0]....
.L_551:
        /*0330*/ 	.word	0x000000c0


	//   ....[1]....
        /*0334*/ 	.word	0x00008d40


	//----- nvinfo : EIATTR_CRS_STACK_SIZE
	.align		4
.L_552:
        /*0338*/ 	.byte	0x04, 0x1e
        /*033a*/ 	.short	(.L_554 - .L_553)
.L_553:
        /*033c*/ 	.word	0x00000000


	//----- nvinfo : EIATTR_CBANK_PARAM_SIZE
	.align		4
.L_554:
        /*0340*/ 	.byte	0x03, 0x19
        /*0342*/ 	.short	0x0280


	//----- nvinfo : EIATTR_PARAM_CBANK
	.align		4
        /*0344*/ 	.byte	0x04, 0x0a
        /*0346*/ 	.short	(.L_556 - .L_555)
	.align		4
.L_555:
        /*0348*/ 	.word	index@(.nv.constant0._ZN5flash44flash_bwd_dq_dk_dv_loop_seqk_parallel_kernelI23Flash_bwd_kernel_traitsILi192ELi64ELi64ELi8ELi4ELi2ELi2ELb1ELb1EN7cutlass6half_tE19Flash_kernel_traitsILi192ELi64ELi64ELi8ES3_EELb1ELb0ELb1ELb0ELb0ELb1ELb0EEEvNS_16Flash_bwd_paramsE)
        /*034c*/ 	.short	0x0210
        /*034e*/ 	.short	0x0280


	//----- nvinfo : EIATTR_SW_WAR
	.align		4
.L_556:
        /*0350*/ 	.byte	0x04, 0x36
        /*0352*/ 	.short	(.L_558 - .L_557)
.L_557:
        /*0354*/ 	.word	0x00000008
.L_558:


//--------------------- .nv.info._ZN5flash44flash_bwd_dq_dk_dv_loop_seqk_parallel_kernelI23Flash_bwd_kernel_traitsILi192ELi64ELi64ELi8ELi4ELi2ELi2ELb1ELb1EN7cutlass6half_tE19Flash_kernel_traitsILi192ELi64ELi64ELi8ES3_EELb0ELb0ELb1ELb0ELb0ELb1ELb1EEEvNS_16Flash_bwd_paramsE --------------------------
	.section	.nv.info._ZN5flash44flash_bwd_dq_dk_dv_loop_seqk_parallel_kernelI23Flash_bwd_kernel_traitsILi192ELi64ELi64ELi8ELi4ELi2ELi2ELb1ELb1EN7cutlass6half_tE19Flash_kernel_traitsILi192ELi64ELi64ELi8ES3_EELb0ELb0ELb1ELb0ELb0ELb1ELb1EEEvNS_16Flash_bwd_paramsE,"",@"SHT_CUDA_INFO"
	.sectionflags	@""
	.align	4


	//----- nvinfo : EIATTR_CUDA_API_VERSION
	.align		4
        /*0000*/ 	.byte	0x04, 0x37
        /*0002*/ 	.short	(.L_560 - .L_559)
.L_559:
        /*0004*/ 	.word	0x00000082


	//----- nvinfo : EIATTR_KPARAM_INFO
	.align		4
.L_560:
        /*0008*/ 	.byte	0x04, 0x17
        /*000a*/ 	.short	(.L_562 - .L_561)
.L_561:
        /*000c*/ 	.word	0x00000000
        /*0010*/ 	.short	0x0000
        /*0012*/ 	.short	0x0000
        /*0014*/ 	.byte	0x00, 0xf0, 0x01, 0x0a


	//----- nvinfo : EIATTR_SPARSE_MMA_MASK
	.align		4
.L_562:
        /*0018*/ 	.byte	0x03, 0x50
        /*001a*/ 	.short	0x0000


	//----- nvinfo : EIATTR_MAXREG_COUNT
	.align		4
        /*001c*/ 	.byte	0x03, 0x1b
        /*001e*/ 	.short	0x00ff


	//----- nvinfo : EIATTR_NUM_BARRIERS
	.align		4
        /*0020*/ 	.byte	0x02, 0x4c
        /*0022*/ 	.byte	0x01
	.zero		1


	//----- nvinfo : EIATTR_ANNOTATIONS
	.align		4
        /*0024*/ 	.byte	0x04, 0x55
        /*0026*/ 	.short	(.L_564 - .L_563)


	//   ....[0]....
.L_563:
        /* <DEDUP_REMOVED lines=64> */


	//----- nvinfo : EIATTR_MERCURY_ISA_VERSION
	.align		4
.L_564:
        /*0418*/ 	.byte	0x03, 0x5f
        /*041a*/ 	.short	0x0101


	//----- nvinfo : EIATTR_EXIT_INSTR_OFFSETS
	.align		4
        /*041c*/ 	.byte	0x04, 0x1c
        /*041e*/ 	.short	(.L_566 - .L_565)


	//   ....[0]....
.L_565:
        /*0420*/ 	.word	0x000000c0


	//   ....[1]....
        /*0424*/ 	.word	0x00008a00


	//----- nvinfo : EIATTR_CRS_STACK_SIZE
	.align		4
.L_566:
        /*0428*/ 	.byte	0x04, 0x1e
        /*042a*/ 	.short	(.L_568 - .L_567)
.L_567:
        /*042c*/ 	.word	0x00000000


	//----- nvinfo : EIATTR_CBANK_PARAM_SIZE
	.align		4
.L_568:
        /*0430*/ 	.byte	0x03, 0x19
        /*0432*/ 	.short	0x0280


	//----- nvinfo : EIATTR_PARAM_CBANK
	.align		4
        /*0434*/ 	.byte	0x04, 0x0a
        /*0436*/ 	.short	(.L_570 - .L_569)
	.align		4
.L_569:
        /*0438*/ 	.word	index@(.nv.constant0._ZN5flash44flash_bwd_dq_dk_dv_loop_seqk_parallel_kernelI23Flash_bwd_kernel_traitsILi192ELi64ELi64ELi8ELi4ELi2ELi2ELb1ELb1EN7cutlass6half_tE19Flash_kernel_traitsILi192ELi64ELi64ELi8ES3_EELb0ELb0ELb1ELb0ELb0ELb1ELb1EEEvNS_16Flash_bwd_paramsE)
        /*043c*/ 	.short	0x0210
        /*043e*/ 	.short	0x0280


	//----- nvinfo : EIATTR_SW_WAR
	.align		4
.L_570:
        /*0440*/ 	.byte	0x04, 0x36
        /*0442*/ 	.short	(.L_572 - .L_571)
.L_571:
        /*0444*/ 	.word	0x00000008
.L_572:


//--------------------- .nv.info._ZN5flash44flash_bwd_dq_dk_dv_loop_seqk_parallel_kernelI23Flash_bwd_kernel_traitsILi192ELi64ELi64ELi8ELi4ELi2ELi2ELb1ELb1EN7cutlass6half_tE19Flash_kernel_traitsILi192ELi64ELi64ELi8ES3_EELb1ELb0ELb1ELb1ELb0ELb0ELb0EEEvNS_16Flash_bwd_paramsE --------------------------
	.section	.nv.info._ZN5flash44flash_bwd_dq_dk_dv_loop_seqk_parallel_kernelI23Flash_bwd_kernel_traitsILi192ELi64ELi64ELi8ELi4ELi2ELi2ELb1ELb1EN7cutlass6half_tE19Flash_kernel_traitsILi192ELi64ELi64ELi8ES3_EELb1ELb0ELb1ELb1ELb0ELb0ELb0EEEvNS_16Flash_bwd_paramsE,"",@"SHT_CUDA_INFO"
	.sectionflags	@""
	.align	4


	//----- nvinfo : EIATTR_CUDA_API_VERSION
	.align		4
        /*0000*/ 	.byte	0x04, 0x37
        /*0002*/ 	.short	(.L_574 - .L_573)
.L_573:
        /*0004*/ 	.word	0x00000082


	//----- nvinfo : EIATTR_KPARAM_INFO
	.align		4
.L_574:
        /*0008*/ 	.byte	0x04, 0x17
        /*000a*/ 	.short	(.L_576 - .L_575)
.L_575:
        /*000c*/ 	.word	0x00000000
        /*0010*/ 	.short	0x0000
        /*0012*/ 	.short	0x0000
        /*0014*/ 	.byte	0x00, 0xf0, 0x01, 0x0a


	//----- nvinfo : EIATTR_SPARSE_MMA_MASK
	.align		4
.L_576:
        /*0018*/ 	.byte	0x03, 0x50
        /*001a*/ 	.short	0x0000


	//----- nvinfo : EIATTR_MAXREG_COUNT
	.align		4
        /*001c*/ 	.byte	0x03, 0x1b
        /*001e*/ 	.short	0x00ff


	//----- nvinfo : EIATTR_NUM_BARRIERS
	.align		4
        /*0020*/ 	.byte	0x02, 0x4c
        /*0022*/ 	.byte	0x01
	.zero		1


	//----- nvinfo : EIATTR_ANNOTATIONS
	.align		4
        /*0024*/ 	.byte	0x04, 0x55
        /*0026*/ 	.short	(.L_578 - .L_577)


	//   ....[0]....
.L_577:
        /* <DEDUP_REMOVED lines=66> */


	//----- nvinfo : EIATTR_MERCURY_ISA_VERSION
	.align		4
.L_578:
        /*0438*/ 	.byte	0x03, 0x5f
        /*043a*/ 	.short	0x0101


	//----- nvinfo : EIATTR_EXIT_INSTR_OFFSETS
	.align		4
        /*043c*/ 	.byte	0x04, 0x1c
        /*043e*/ 	.short	(.L_580 - .L_579)


	//   ....[0]....
.L_579:
        /*0440*/ 	.word	0x000000c0


	//   ....[1]....
        /*0444*/ 	.word	0x0000a5a0


	//----- nvinfo : EIATTR_CRS_STACK_SIZE
	.align		4
.L_580:
        /*0448*/ 	.byte	0x04, 0x1e
        /*044a*/ 	.short	(.L_582 - .L_581)
.L_581:
        /*044c*/ 	.word	0x00000000


	//----- nvinfo : EIATTR_CBANK_PARAM_SIZE
	.align		4
.L_582:
        /*0450*/ 	.byte	0x03, 0x19
        /*0452*/ 	.short	0x0280


	//----- nvinfo : EIATTR_PARAM_CBANK
	.align		4
        /*0454*/ 	.byte	0x04, 0x0a
        /*0456*/ 	.short	(.L_584 - .L_583)
	.align		4
.L_583:
        /*0458*/ 	.word	index@(.nv.constant0._ZN5flash44flash_bwd_dq_dk_dv_loop_seqk_parallel_kernelI23Flash_bwd_kernel_traitsILi192ELi64ELi64ELi8ELi4ELi2ELi2ELb1ELb1EN7cutlass6half_tE19Flash_kernel_traitsILi192ELi64ELi64ELi8ES3_EELb1ELb0ELb1ELb1ELb0ELb0ELb0EEEvNS_16Flash_bwd_paramsE)
        /*045c*/ 	.short	0x0210
        /*045e*/ 	.short	0x0280


	//----- nvinfo : EIATTR_SW_WAR
	.align		4
.L_584:
        /*0460*/ 	.byte	0x04, 0x36
        /*0462*/ 	.short	(.L_586 - .L_585)
.L_585:
        /*0464*/ 	.word	0x00000008
.L_586:


//--------------------- .nv.info._ZN5flash44flash_bwd_dq_dk_dv_loop_seqk_parallel_kernelI23Flash_bwd_kernel_traitsILi192ELi64ELi64ELi8ELi4ELi2ELi2ELb1ELb1EN7cutlass6half_tE19Flash_kernel_traitsILi192ELi64ELi64ELi8ES3_EELb0ELb0ELb1ELb1ELb0ELb0ELb1EEEvNS_16Flash_bwd_paramsE --------------------------
	.section	.nv.info._ZN5flash44flash_bwd_dq_dk_dv_loop_seqk_parallel_kernelI23Flash_bwd_kernel_traitsILi192ELi64ELi64ELi8ELi4ELi2ELi2ELb1ELb1EN7cutlass6half_tE19Flash_kernel_traitsILi192ELi64ELi64ELi8ES3_EELb0ELb0ELb1ELb1ELb0ELb0ELb1EEEvNS_16Flash_bwd_paramsE,"",@"SHT_CUDA_INFO"
	.sectionflags	@""
	.align	4


	//----- nvinfo : EIATTR_CUDA_API_VERSION
	.align		4
        /*0000*/ 	.byte	0x04, 0x37
        /*0002*/ 	.short	(.L_588 - .L_587)
.L_587:
        /*0004*/ 	.word	0x00000082


	//----- nvinfo : EIATTR_KPARAM_INFO
	.align		4
.L_588:
        /*0008*/ 	.byte	0x04, 0x17
        /*000a*/ 	.short	(.L_590 - .L_589)
.L_589:
        /*000c*/ 	.word	0x00000000
        /*0010*/ 	.short	0x0000
        /*0012*/ 	.short	0x0000
        /*0014*/ 	.byte	0x00, 0xf0, 0x01, 0x0a


	//----- nvinfo : EIATTR_SPARSE_MMA_MASK
	.align		4
.L_590:
        /*0018*/ 	.byte	0x03, 0x50
        /*001a*/ 	.short	0x0000


	//----- nvinfo : EIATTR_MAXREG_COUNT
	.align		4
        /*001c*/ 	.byte	0x03, 0x1b
        /*001e*/ 	.short	0x00ff


	//----- nvinfo : EIATTR_NUM_BARRIERS
	.align		4
        /*0020*/ 	.byte	0x02, 0x4c
        /*0022*/ 	.byte	0x01
	.zero		1


	//----- nvinfo : EIATTR_ANNOTATIONS
	.align		4
        /*0024*/ 	.byte	0x04, 0x55
        /*0026*/ 	.short	(.L_592 - .L_591)


	//   ....[0]....
.L_591:
        /* <DEDUP_REMOVED lines=80> */


	//----- nvinfo : EIATTR_MERCURY_ISA_VERSION
	.align		4
.L_592:
        /*0518*/ 	.byte	0x03, 0x5f
        /*051a*/ 	.short	0x0101


	//----- nvinfo : EIATTR_EXIT_INSTR_OFFSETS
	.align		4
        /*051c*/ 	.byte	0x04, 0x1c
        /*051e*/ 	.short	(.L_594 - .L_593)


	//   ....[0]....
.L_593:
        /*0520*/ 	.word	0x000000c0


	//   ....[1]....
        /*0524*/ 	.word	0x0000a1b0


	//----- nvinfo : EIATTR_CRS_STACK_SIZE
	.align		4
.L_594:
        /*0528*/ 	.byte	0x04, 0x1e
        /*052a*/ 	.short	(.L_596 - .L_595)
.L_595:
        /*052c*/ 	.word	0x00000000


	//----- nvinfo : EIATTR_CBANK_PARAM_SIZE
	.align		4
.L_596:
        /*0530*/ 	.byte	0x03, 0x19
        /*0532*/ 	.short	0x0280


	//----- nvinfo : EIATTR_PARAM_CBANK
	.align		4
        /*0534*/ 	.byte	0x04, 0x0a
        /*0536*/ 	.short	(.L_598 - .L_597)
	.align		4
.L_597:
        /*0538*/ 	.word	index@(.nv.constant0._ZN5flash44flash_bwd_dq_dk_dv_loop_seqk_parallel_kernelI23Flash_bwd_kernel_traitsILi192ELi64ELi64ELi8ELi4ELi2ELi2ELb1ELb1EN7cutlass6half_tE19Flash_kernel_traitsILi192ELi64ELi64ELi8ES3_EELb0ELb0ELb1ELb1ELb0ELb0ELb1EEEvNS_16Flash_bwd_paramsE)
        /*053c*/ 	.short	0x0210
        /*053e*/ 	.short	0x0280


	//----- nvinfo : EIATTR_SW_WAR
	.align		4
.L_598:
        /*0540*/ 	.byte	0x04, 0x36
        /*0542*/ 	.short	(.L_600 - .L_599)
.L_599:
        /*0544*/ 	.word	0x00000008
.L_600:


//--------------------- .nv.info._ZN5flash25flash_bwd_dot_do_o_kernelILb0E23Flash_bwd_kernel_traitsILi192ELi64ELi64ELi8ELi4ELi2ELi2ELb1ELb1EN7cutlass6half_tE19Flash_kernel_traitsILi192ELi64ELi64ELi8ES3_EEEEvNS_16Flash_bwd_paramsE --------------------------
	.section	.nv.info._ZN5flash25flash_bwd_dot_do_o_kernelILb0E23Flash_bwd_kernel_traitsILi192ELi64ELi64ELi8ELi4ELi2ELi2ELb1ELb1EN7cutlass6half_tE19Flash_kernel_traitsILi192ELi64ELi64ELi8ES3_EEEEvNS_16Flash_bwd_paramsE,"",@"SHT_CUDA_INFO"
	.sectionflags	@""
	.align	4


	//----- nvinfo : EIATTR_CUDA_API_VERSION
	.align		4
        /*0000*/ 	.byte	0x04, 0x37
        /*0002*/ 	.short	(.L_602 - .L_601)
.L_601:
        /*0004*/ 	.word	0x00000082


	//----- nvinfo : EIATTR_KPARAM_INFO
	.align		4
.L_602:
        /*0008*/ 	.byte	0x04, 0x17
        /*000a*/ 	.short	(.L_604 - .L_603)
.L_603:
        /*000c*/ 	.word	0x00000000
        /*0010*/ 	.short	0x0000
        /*0012*/ 	.short	0x0000
        /*0014*/ 	.byte	0x00, 0xf0, 0x01, 0x0a


	//----- nvinfo : EIATTR_SPARSE_MMA_MASK
	.align		4
.L_604:
        /*0018*/ 	.byte	0x03, 0x50
        /*001a*/ 	.short	0x0000


	//----- nvinfo : EIATTR_MAXREG_COUNT
	.align		4
        /*001c*/ 	.byte	0x03, 0x1b
        /*001e*/ 	.short	0x00ff


	//----- nvinfo : EIATTR_MERCURY_ISA_VERSION
	.align		4
        /*0020*/ 	.byte	0x03, 0x5f
        /*0022*/ 	.short	0x0101


	//----- nvinfo : EIATTR_COOP_GROUP_MASK_REGIDS
	.align		4
        /*0024*/ 	.byte	0x04, 0x29
        /*0026*/ 	.short	(.L_606 - .L_605)


	//   ....[0]....
.L_605:
        /*0028*/ 	.word	0xffffffff


	//   ....[1]....
        /*002c*/ 	.word	0xffffffff


	//   ....[2]....
        /*0030*/ 	.word	0xffffffff


	//   ....[3]....
        /*0034*/ 	.word	0xffffffff


	//   ....[4]....
        /*0038*/ 	.word	0xffffffff


	//   ....[5]....
        /*003c*/ 	.word	0xffffffff


	//----- nvinfo : EIATTR_COOP_GROUP_INSTR_OFFSETS
	.align		4
.L_606:
        /*0040*/ 	.byte	0x04, 0x28
        /*0042*/ 	.short	(.L_608 - .L_607)


	//   ....[0]....
.L_607:
        /*0044*/ 	.word	0x000016f0


	//   ....[1]....
        /*0048*/ 	.word	0x00001710


	//   ....[2]....
        /*004c*/ 	.word	0x00001750


	//   ....[3]....
        /*0050*/ 	.word	0x00001770


	//   ....[4]....
        /*0054*/ 	.word	0x000017c0


	//   ....[5]....
        /*0058*/ 	.word	0x000017f0


	//----- nvinfo : EIATTR_EXIT_INSTR_OFFSETS
	.align		4
.L_608:
        /*005c*/ 	.byte	0x04, 0x1c
        /*005e*/ 	.short	(.L_610 - .L_609)


	//   ....[0]....
.L_609:
        /*0060*/ 	.word	0x00000100


	//   ....[1]....
        /*0064*/ 	.word	0x00001850


	//   ....[2]....
        /*0068*/ 	.word	0x00001870


	//----- nvinfo : EIATTR_CRS_STACK_SIZE
	.align		4
.L_610:
        /*006c*/ 	.byte	0x04, 0x1e
        /*006e*/ 	.short	(.L_612 - .L_611)
.L_611:
        /*0070*/ 	.word	0x00000000


	//----- nvinfo : EIATTR_CBANK_PARAM_SIZE
	.align		4
.L_612:
        /*0074*/ 	.byte	0x03, 0x19
        /*0076*/ 	.short	0x0280


	//----- nvinfo : EIATTR_PARAM_CBANK
	.align		4
        /*0078*/ 	.byte	0x04, 0x0a
        /*007a*/ 	.short	(.L_614 - .L_613)
	.align		4
.L_613:
        /*007c*/ 	.word	index@(.nv.constant0._ZN5flash25flash_bwd_dot_do_o_kernelILb0E23Flash_bwd_kernel_traitsILi192ELi64ELi64ELi8ELi4ELi2ELi2ELb1ELb1EN7cutlass6half_tE19Flash_kernel_traitsILi192ELi64ELi64ELi8ES3_EEEEvNS_16Flash_bwd_paramsE)
        /*0080*/ 	.short	0x0210
        /*0082*/ 	.short	0x0280


	//----- nvinfo : EIATTR_SW_WAR
	.align		4
.L_614:
        /*0084*/ 	.byte	0x04, 0x36
        /*0086*/ 	.short	(.L_616 - .L_615)
.L_615:
        /*0088*/ 	.word	0x00000008
.L_616:


//--------------------- .nv.info._ZN5flash25flash_bwd_dot_do_o_kernelILb1E23Flash_bwd_kernel_traitsILi192ELi64ELi64ELi8ELi4ELi2ELi2ELb1ELb1EN7cutlass6half_tE19Flash_kernel_traitsILi192ELi64ELi64ELi8ES3_EEEEvNS_16Flash_bwd_paramsE --------------------------
	.section	.nv.info._ZN5flash25flash_bwd_dot_do_o_kernelILb1E23Flash_bwd_kernel_traitsILi192ELi64ELi64ELi8ELi4ELi2ELi2ELb1ELb1EN7cutlass6half_tE19Flash_kernel_traitsILi192ELi64ELi64ELi8ES3_EEEEvNS_16Flash_bwd_paramsE,"",@"SHT_CUDA_INFO"
	.sectionflags	@""
	.align	4


	//----- nvinfo : EIATTR_CUDA_API_VERSION
	.align		4
        /*0000*/ 	.byte	0x04, 0x37
        /*0002*/ 	.short	(.L_618 - .L_617)
.L_617:
        /*0004*/ 	.word	0x00000082


	//----- nvinfo : EIATTR_KPARAM_INFO
	.align		4
.L_618:
        /*0008*/ 	.byte	0x04, 0x17
        /*000a*/ 	.short	(.L_620 - .L_619)
.L_619:
        /*000c*/ 	.word	0x00000000
        /*0010*/ 	.short	0x0000
        /*0012*/ 	.short	0x0000
        /*0014*/ 	.byte	0x00, 0xf0, 0x01, 0x0a


	//----- nvinfo : EIATTR_SPARSE_MMA_MASK
	.align		4
.L_620:
        /*0018*/ 	.byte	0x03, 0x50
        /*001a*/ 	.short	0x0000


	//----- nvinfo : EIATTR_MAXREG_COUNT
	.align		4
        /*001c*/ 	.byte	0x03, 0x1b
        /*001e*/ 	.short	0x00ff


	//----- nvinfo : EIATTR_MERCURY_ISA_VERSION
	.align		4
        /*0020*/ 	.byte	0x03, 0x5f
        /*0022*/ 	.short	0x0101


	//----- nvinfo : EIATTR_COOP_GROUP_MASK_REGIDS
	.align		4
        /*0024*/ 	.byte	0x04, 0x29
        /*0026*/ 	.short	(.L_622 - .L_621)


	//   ....[0]....
.L_621:
        /*0028*/ 	.word	0xffffffff


	//   ....[1]....
        /*002c*/ 	.word	0xffffffff


	//   ....[2]....
        /*0030*/ 	.word	0xffffffff


	//   ....[3]....
        /*0034*/ 	.word	0xffffffff


	//   ....[4]....
        /*0038*/ 	.word	0xffffffff


	//   ....[5]....
        /*003c*/ 	.word	0xffffffff


	//----- nvinfo : EIATTR_COOP_GROUP_INSTR_OFFSETS
	.align		4
.L_622:
        /*0040*/ 	.byte	0x04, 0x28
        /*0042*/ 	.short	(.L_624 - .L_623)


	//   ....[0]....
.L_623:
        /*0044*/ 	.word	0x00001a30


	//   ....[1]....
        /*0048*/ 	.word	0x00001a40


	//   ....[2]....
        /*004c*/ 	.word	0x00001a70


	//   ....[3]....
        /*0050*/ 	.word	0x00001a80


	//   ....[4]....
        /*0054*/ 	.word	0x00001ac0


	//   ....[5]....
        /*0058*/ 	.word	0x00001ae0


	//----- nvinfo : EIATTR_EXIT_INSTR_OFFSETS
	.align		4
.L_624:
        /*005c*/ 	.byte	0x04, 0x1c
        /*005e*/ 	.short	(.L_626 - .L_625)


	//   ....[0]....
.L_625:
        /*0060*/ 	.word	0x00000100


	//   ....[1]....
        /*0064*/ 	.word	0x00001c60


	//----- nvinfo : EIATTR_CRS_STACK_SIZE
	.align		4
.L_626:
        /*0068*/ 	.byte	0x04, 0x1e
        /*006a*/ 	.short	(.L_628 - .L_627)
.L_627:
        /*006c*/ 	.word	0x00000000


	//----- nvinfo : EIATTR_CBANK_PARAM_SIZE
	.align		4
.L_628:
        /*0070*/ 	.byte	0x03, 0x19
        /*0072*/ 	.short	0x0280


	//----- nvinfo : EIATTR_PARAM_CBANK
	.align		4
        /*0074*/ 	.byte	0x04, 0x0a
        /*0076*/ 	.short	(.L_630 - .L_629)
	.align		4
.L_629:
        /*0078*/ 	.word	index@(.nv.constant0._ZN5flash25flash_bwd_dot_do_o_kernelILb1E23Flash_bwd_kernel_traitsILi192ELi64ELi64ELi8ELi4ELi2ELi2ELb1ELb1EN7cutlass6half_tE19Flash_kernel_traitsILi192ELi64ELi64ELi8ES3_EEEEvNS_16Flash_bwd_paramsE)
        /*007c*/ 	.short	0x0210
        /*007e*/ 	.short	0x0280


	//----- nvinfo : EIATTR_SW_WAR
	.align		4
.L_630:
        /*0080*/ 	.byte	0x04, 0x36
        /*0082*/ 	.short	(.L_632 - .L_631)
.L_631:
        /*0084*/ 	.word	0x00000008
.L_632:


//--------------------- .nv.info._ZN5flash27flash_bwd_convert_dq_kernelI23Flash_bwd_kernel_traitsILi192ELi64ELi64ELi8ELi4ELi2ELi2ELb0ELb0EN7cutlass6half_tE19Flash_kernel_traitsILi192ELi64ELi64ELi8ES3_EEEEvNS_16Flash_bwd_paramsEi --------------------------
	.section	.nv.info._ZN5flash27flash_bwd_convert_dq_kernelI23Flash_bwd_kernel_traitsILi192ELi64ELi64ELi8ELi4ELi2ELi2ELb0ELb0EN7cutlass6half_tE19Flash_kernel_traitsILi192ELi64ELi64ELi8ES3_EEEEvNS_16Flash_bwd_paramsEi,"",@"SHT_CUDA_INFO"
	.sectionflags	@""
	.align	4


	//----- nvinfo : EIATTR_CUDA_API_VERSION
	.align		4
        /*0000*/ 	.byte	0x04, 0x37
        /*0002*/ 	.short	(.L_634 - .L_633)
.L_633:
        /*0004*/ 	.word	0x00000082


	//----- nvinfo : EIATTR_KPARAM_INFO
	.align		4
.L_634:
        /*0008*/ 	.byte	0x04, 0x17
        /*000a*/ 	.short	(.L_636 - .L_635)
.L_635:
        /*000c*/ 	.word	0x00000000
        /*0010*/ 	.short	0x0001
        /*0012*/ 	.short	0x0280
        /*0014*/ 	.byte	0x00, 0xf0, 0x11, 0x00


	//----- nvinfo : EIATTR_KPARAM_INFO
	.align		4
.L_636:
        /*0018*/ 	.byte	0x04, 0x17
        /*001a*/ 	.short	(.L_638 - .L_637)
.L_637:
        /*001c*/ 	.word	0x00000000
        /*0020*/ 	.short	0x0000
        /*0022*/ 	.short	0x0000
        /*0024*/ 	.byte	0x00, 0xf0, 0x01, 0x0a


	//----- nvinfo : EIATTR_SPARSE_MMA_MASK
	.align		4
.L_638:
        /*0028*/ 	.byte	0x03, 0x50
        /*002a*/ 	.short	0x0000


	//----- nvinfo : EIATTR_MAXREG_COUNT
	.align		4
        /*002c*/ 	.byte	0x03, 0x1b
        /*002e*/ 	.short	0x00ff


	//----- nvinfo : EIATTR_NUM_BARRIERS
	.align		4
        /*0030*/ 	.byte	0x02, 0x4c
        /*0032*/ 	.byte	0x01
	.zero		1


	//----- nvinfo : EIATTR_MERCURY_ISA_VERSION
	.align		4
        /*0034*/ 	.byte	0x03, 0x5f
        /*0036*/ 	.short	0x0101


	//----- nvinfo : EIATTR_EXIT_INSTR_OFFSETS
	.align		4
        /*0038*/ 	.byte	0x04, 0x1c
        /*003a*/ 	.short	(.L_640 - .L_639)


	//   ....[0]....
.L_639:
        /*003c*/ 	.word	0x00000100


	//   ....[1]....
        /*0040*/ 	.word	0x00001c70


	//   ....[2]....
        /*0044*/ 	.word	0x00001d90


	//   ....[3]....
        /*0048*/ 	.word	0x00001db0


	//----- nvinfo : EIATTR_CRS_STACK_SIZE
	.align		4
.L_640:
        /*004c*/ 	.byte	0x04, 0x1e
        /*004e*/ 	.short	(.L_642 - .L_641)
.L_641:
        /*0050*/ 	.word	0x00000000


	//----- nvinfo : EIATTR_CBANK_PARAM_SIZE
	.align		4
.L_642:
        /*0054*/ 	.byte	0x03, 0x19
        /*0056*/ 	.short	0x0284


	//----- nvinfo : EIATTR_PARAM_CBANK
	.align		4
        /*0058*/ 	.byte	0x04, 0x0a
        /*005a*/ 	.short	(.L_644 - .L_643)
	.align		4
.L_643:
        /*005c*/ 	.word	index@(.nv.constant0._ZN5flash27flash_bwd_convert_dq_kernelI23Flash_bwd_kernel_traitsILi192ELi64ELi64ELi8ELi4ELi2ELi2ELb0ELb0EN7cutlass6half_tE19Flash_kernel_traitsILi192ELi64ELi64ELi8ES3_EEEEvNS_16Flash_bwd_paramsEi)
        /*0060*/ 	.short	0x0210
        /*0062*/ 	.short	0x0284


	//----- nvinfo : EIATTR_SW_WAR
	.align		4
.L_644:
        /*0064*/ 	.byte	0x04, 0x36
        /*0066*/ 	.short	(.L_646 - .L_645)
.L_645:
        /*0068*/ 	.word	0x00000008
.L_646:


//--------------------- .nv.info._ZN5flash44flash_bwd_dq_dk_dv_loop_seqk_parallel_kernelI23Flash_bwd_kernel_traitsILi192ELi64ELi64ELi8ELi4ELi2ELi2ELb0ELb0EN7cutlass6half_tE19Flash_kernel_traitsILi192ELi64ELi64ELi8ES3_EELb1ELb0ELb0ELb0ELb0ELb0ELb0EEEvNS_16Flash_bwd_paramsE --------------------------
	.section	.nv.info._ZN5flash44flash_bwd_dq_dk_dv_loop_seqk_parallel_kernelI23Flash_bwd_kernel_traitsILi192ELi64ELi64ELi8ELi4ELi2ELi2ELb0ELb0EN7cutlass6half_tE19Flash_kernel_traitsILi192ELi64ELi64ELi8ES3_EELb1ELb0ELb0ELb0ELb0ELb0ELb0EEEvNS_16Flash_bwd_paramsE,"",@"SHT_CUDA_INFO"
	.sectionflags	@""
	.align	4


	//----- nvinfo : EIATTR_CUDA_API_VERSION
	.align		4
        /*0000*/ 	.byte	0x04, 0x37
        /*0002*/ 	.short	(.L_648 - .L_647)
.L_647:
        /*0004*/ 	.word	0x00000082


	//----- nvinfo : EIATTR_KPARAM_INFO
	.align		4
.L_648:
        /*0008*/ 	.byte	0x04, 0x17
        /*000a*/ 	.short	(.L_650 - .L_649)
.L_649:
        /*000c*/ 	.word	0x00000000
        /*0010*/ 	.short	0x0000
        /*0012*/ 	.short	0x0000
        /*0014*/ 	.byte	0x00, 0xf0, 0x01, 0x0a


	//----- nvinfo : EIATTR_SPARSE_MMA_MASK
	.align		4
.L_650:
        /*0018*/ 	.byte	0x03, 0x50
        /*001a*/ 	.short	0x0000


	//----- nvinfo : EIATTR_MAXREG_COUNT
	.align		4
        /*001c*/ 	.byte	0x03, 0x1b
        /*001e*/ 	.short	0x00ff


	//----- nvinfo : EIATTR_NUM_BARRIERS
	.align		4
        /*0020*/ 	.byte	0x02, 0x4c
        /*0022*/ 	.byte	0x01
	.zero		1


	//----- nvinfo : EIATTR_MERCURY_ISA_VERSION
	.align		4
        /*0024*/ 	.byte	0x03, 0x5f
        /*0026*/ 	.short	0x0101


	//----- nvinfo : EIATTR_EXIT_INSTR_OFFSETS
	.align		4
        /*0028*/ 	.byte	0x04, 0x1c
        /*002a*/ 	.short	(.L_652 - .L_651)


	//   ....[0]....
.L_651:
        /*002c*/ 	.word	0x00000080


	//   ....[1]....
        /*0030*/ 	.word	0x000091c0


	//----- nvinfo : EIATTR_CRS_STACK_SIZE
	.align		4
.L_652:
        /*0034*/ 	.byte	0x04, 0x1e
        /*0036*/ 	.short	(.L_654 - .L_653)
.L_653:
        /*0038*/ 	.word	0x00000000


	//----- nvinfo : EIATTR_CBANK_PARAM_SIZE
	.align		4
.L_654:
        /*003c*/ 	.byte	0x03, 0x19
        /*003e*/ 	.short	0x0280


	//----- nvinfo : EIATTR_PARAM_CBANK
	.align		4
        /*0040*/ 	.byte	0x04, 0x0a
        /*0042*/ 	.short	(.L_656 - .L_655)
	.align		4
.L_655:
        /*0044*/ 	.word	index@(.nv.constant0._ZN5flash44flash_bwd_dq_dk_dv_loop_seqk_parallel_kernelI23Flash_bwd_kernel_traitsILi192ELi64ELi64ELi8ELi4ELi2ELi2ELb0ELb0EN7cutlass6half_tE19Flash_kernel_traitsILi192ELi64ELi64ELi8ES3_EELb1ELb0ELb0ELb0ELb0ELb0ELb0EEEvNS_16Flash_bwd_paramsE)
        /*0048*/ 	.short	0x0210
        /*004a*/ 	.short	0x0280


	//----- nvinfo : EIATTR_SW_WAR
	.align		4
.L_656:
        /*004c*/ 	.byte	0x04, 0x36
        /*004e*/ 	.short	(.L_658 - .L_657)
.L_657:
        /*0050*/ 	.word	0x00000008
.L_658:


//--------------------- .nv.info._ZN5flash44flash_bwd_dq_dk_dv_loop_seqk_parallel_kernelI23Flash_bwd_kernel_traitsILi192ELi64ELi64ELi8ELi4ELi2ELi2ELb0ELb0EN7cutlass6half_tE19Flash_kernel_traitsILi192ELi64ELi64ELi8ES3_EELb0ELb0ELb0ELb0ELb0ELb0ELb1EEEvNS_16Flash_bwd_paramsE --------------------------
	.section	.nv.info._ZN5flash44flash_bwd_dq_dk_dv_loop_seqk_parallel_kernelI23Flash_bwd_kernel_traitsILi192ELi64ELi64ELi8ELi4ELi2ELi2ELb0ELb0EN7cutlass6half_tE19Flash_kernel_traitsILi192ELi64ELi64ELi8ES3_EELb0ELb0ELb0ELb0ELb0ELb0ELb1EEEvNS_16Flash_bwd_paramsE,"",@"SHT_CUDA_INFO"
	.sectionflags	@""
	.align	4


	//----- nvinfo : EIATTR_CUDA_API_VERSION
	.align		4
        /*0000*/ 	.byte	0x04, 0x37
        /*0002*/ 	.short	(.L_660 - .L_659)
.L_659:
        /*0004*/ 	.word	0x00000082


	//----- nvinfo : EIATTR_KPARAM_INFO
	.align		4
.L_660:
        /*0008*/ 	.byte	0x04, 0x17
        /*000a*/ 	.short	(.L_662 - .L_661)
.L_661:
        /*000c*/ 	.word	0x00000000
        /*0010*/ 	.short	0x0000
        /*0012*/ 	.short	0x0000
        /*0014*/ 	.byte	0x00, 0xf0, 0x01, 0x0a


	//----- nvinfo : EIATTR_SPARSE_MMA_MASK
	.align		4
.L_662:
        /*0018*/ 	.byte	0x03, 0x50
        /*001a*/ 	.short	0x0000


	//----- nvinfo : EIATTR_MAXREG_COUNT
	.align		4
        /*001c*/ 	.byte	0x03, 0x1b
        /*001e*/ 	.short	0x00ff


	//----- nvinfo : EIATTR_NUM_BARRIERS
	.align		4
        /*0020*/ 	.byte	0x02, 0x4c
        /*0022*/ 	.byte	0x01
	.zero		1


	//----- nvinfo : EIATTR_MERCURY_ISA_VERSION
	.align		4
        /*0024*/ 	.byte	0x03, 0x5f
        /*0026*/ 	.short	0x0101


	//----- nvinfo : EIATTR_EXIT_INSTR_OFFSETS
	.align		4
        /*0028*/ 	.byte	0x04, 0x1c
        /*002a*/ 	.short	(.L_664 - .L_663)


	//   ....[0]....
.L_663:
        /*002c*/ 	.word	0x00000080


	//   ....[1]....
        /*0030*/ 	.word	0x00008bd0


	//----- nvinfo : EIATTR_CRS_STACK_SIZE
	.align		4
.L_664:
        /*0034*/ 	.byte	0x04, 0x1e
        /*0036*/ 	.short	(.L_666 - .L_665)
.L_665:
        /*0038*/ 	.word	0x00000000


	//----- nvinfo : EIATTR_CBANK_PARAM_SIZE
	.align		4
.L_666:
        /*003c*/ 	.byte	0x03, 0x19
        /*003e*/ 	.short	0x0280


	//----- nvinfo : EIATTR_PARAM_CBANK
	.align		4
        /*0040*/ 	.byte	0x04, 0x0a
        /*0042*/ 	.short	(.L_668 - .L_667)
	.align		4
.L_667:
        /*0044*/ 	.word	index@(.nv.constant0._ZN5flash44flash_bwd_dq_dk_dv_loop_seqk_parallel_kernelI23Flash_bwd_kernel_traitsILi192ELi64ELi64ELi8ELi4ELi2ELi2ELb0ELb0EN7cutlass6half_tE19Flash_kernel_traitsILi192ELi64ELi64ELi8ES3_EELb0ELb0ELb0ELb0ELb0ELb0ELb1EEEvNS_16Flash_bwd_paramsE)
        /*0048*/ 	.short	0x0210
        /*004a*/ 	.short	0x0280


	//----- nvinfo : EIATTR_SW_WAR
	.align		4
.L_668:
        /*004c*/ 	.byte	0x04, 0x36
        /*004e*/ 	.short	(.L_670 - .L_669)
.L_669:
        /*0050*/ 	.word	0x00000008
.L_670:


//--------------------- .nv.info._ZN5flash44flash_bwd_dq_dk_dv_loop_seqk_parallel_kernelI23Flash_bwd_kernel_traitsILi192ELi64ELi64ELi8ELi4ELi2ELi2ELb0ELb0EN7cutlass6half_tE19Flash_kernel_traitsILi192ELi64ELi64ELi8ES3_EELb1ELb0ELb1ELb0ELb0ELb0ELb0EEEvNS_16Flash_bwd_paramsE --------------------------
	.section	.nv.info._ZN5flash44flash_bwd_dq_dk_dv_loop_seqk_parallel_kernelI23Flash_bwd_kernel_traitsILi192ELi64ELi64ELi8ELi4ELi2ELi2ELb0ELb0EN7cutlass6half_tE19Flash_kernel_traitsILi192ELi64ELi64ELi8ES3_EELb1ELb0ELb1ELb0ELb0ELb0ELb0EEEvNS_16Flash_bwd_paramsE,"",@"SHT_CUDA_INFO"
	.sectionflags	@""
	.align	4


	//----- nvinfo : EIATTR_CUDA_API_VERSION
	.align		4
        /*0000*/ 	.byte	0x04, 0x37
        /*0002*/ 	.short	(.L_672 - .L_671)
.L_671:
        /*0004*/ 	.word	0x00000082


	//----- nvinfo : EIATTR_KPARAM_INFO
	.align		4
.L_672:
        /*0008*/ 	.byte	0x04, 0x17
        /*000a*/ 	.short	(.L_674 - .L_673)
.L_673:
        /*000c*/ 	.word	0x00000000
        /*0010*/ 	.short	0x0000
        /*0012*/ 	.short	0x0000
        /*0014*/ 	.byte	0x00, 0xf0, 0x01, 0x0a


	//----- nvinfo : EIATTR_SPARSE_MMA_MASK
	.align		4
.L_674:
        /*0018*/ 	.byte	0x03, 0x50
        /*001a*/ 	.short	0x0000


	//----- nvinfo : EIATTR_MAXREG_COUNT
	.align		4
        /*001c*/ 	.byte	0x03, 0x1b
        /*001e*/ 	.short	0x00ff


	//----- nvinfo : EIATTR_NUM_BARRIERS
	.align		4
        /*0020*/ 	.byte	0x02, 0x4c
        /*0022*/ 	.byte	0x01
	.zero		1


	//----- nvinfo : EIATTR_MERCURY_ISA_VERSION
	.align		4
        /*0024*/ 	.byte	0x03, 0x5f
        /*0026*/ 	.short	0x0101


	//----- nvinfo : EIATTR_EXIT_INSTR_OFFSETS
	.align		4
        /*0028*/ 	.byte	0x04, 0x1c
        /*002a*/ 	.short	(.L_676 - .L_675)


	//   ....[0]....
.L_675:
        /*002c*/ 	.word	0x00000080


	//   ....[1]....
        /*0030*/ 	.word	0x000095a0


	//----- nvinfo : EIATTR_CRS_STACK_SIZE
	.align		4
.L_676:
        /*0034*/ 	.byte	0x04, 0x1e
        /*0036*/ 	.short	(.L_678 - .L_677)
.L_677:
        /*0038*/ 	.word	0x00000000


	//----- nvinfo : EIATTR_CBANK_PARAM_SIZE
	.align		4
.L_678:
        /*003c*/ 	.byte	0x03, 0x19
        /*003e*/ 	.short	0x0280


	//----- nvinfo : EIATTR_PARAM_CBANK
	.align		4
        /*0040*/ 	.byte	0x04, 0x0a
        /*0042*/ 	.short	(.L_680 - .L_679)
	.align		4
.L_679:
        /*0044*/ 	.word	index@(.nv.constant0._ZN5flash44flash_bwd_dq_dk_dv_loop_seqk_parallel_kernelI23Flash_bwd_kernel_traitsILi192ELi64ELi64ELi8ELi4ELi2ELi2ELb0ELb0EN7cutlass6half_tE19Flash_kernel_traitsILi192ELi64ELi64ELi8ES3_EELb1ELb0ELb1ELb0ELb0ELb0ELb0EEEvNS_16Flash_bwd_paramsE)
        /*0048*/ 	.short	0x0210
        /*004a*/ 	.short	0x0280


	//----- nvinfo : EIATTR_SW_WAR
	.align		4
.L_680:
        /*004c*/ 	.byte	0x04, 0x36
        /*004e*/ 	.short	(.L_682 - .L_681)
.L_681:
        /*0050*/ 	.word	0x00000008
.L_682:


//--------------------- .nv.info._ZN5flash44flash_bwd_dq_dk_dv_loop_seqk_parallel_kernelI23Flash_bwd_kernel_traitsILi192ELi64ELi64ELi8ELi4ELi2ELi2ELb0ELb0EN7cutlass6half_tE19Flash_kernel_traitsILi192ELi64ELi64ELi8ES3_EELb0ELb0ELb1ELb0ELb0ELb0ELb1EEEvNS_16Flash_bwd_paramsE --------------------------
	.section	.nv.info._ZN5flash44flash_bwd_dq_dk_dv_loop_seqk_parallel_kernelI23Flash_bwd_kernel_traitsILi192ELi64ELi64ELi8ELi4ELi2ELi2ELb0ELb0EN7cutlass6half_tE19Flash_kernel_traitsILi192ELi64ELi64ELi8ES3_EELb0ELb0ELb1ELb0ELb0ELb0ELb1EEEvNS_16Flash_bwd_paramsE,"",@"SHT_CUDA_INFO"
	.sectionflags	@""
	.align	4


	//----- nvinfo : EIATTR_CUDA_API_VERSION
	.align		4
        /*0000*/ 	.byte	0x04, 0x37
        /*0002*/ 	.short	(.L_684 - .L_683)
.L_683:
        /*0004*/ 	.word	0x00000082


	//----- nvinfo : EIATTR_KPARAM_INFO
	.align		4
.L_684:
        /*0008*/ 	.byte	0x04, 0x17
        /*000a*/ 	.short	(.L_686 - .L_685)
.L_685:
        /*000c*/ 	.word	0x00000000
        /*0010*/ 	.short	0x0000
        /*0012*/ 	.short	0x0000
        /*0014*/ 	.byte	0x00, 0xf0, 0x01, 0x0a


	//----- nvinfo : EIATTR_SPARSE_MMA_MASK
	.align		4
.L_686:
        /*0018*/ 	.byte	0x03, 0x50
        /*001a*/ 	.short	0x0000


	//----- nvinfo : EIATTR_MAXREG_COUNT
	.align		4
        /*001c*/ 	.byte	0x03, 0x1b
        /*001e*/ 	.short	0x00ff


	//----- nvinfo : EIATTR_NUM_BARRIERS
	.align		4
        /*0020*/ 	.byte	0x02, 0x4c
        /*0022*/ 	.byte	0x01
	.zero		1


	//----- nvinfo : EIATTR_MERCURY_ISA_VERSION
	.align		4
        /*0024*/ 	.byte	0x03, 0x5f
        /*0026*/ 	.short	0x0101


	//----- nvinfo : EIATTR_EXIT_INSTR_OFFSETS
	.align		4
        /*0028*/ 	.byte	0x04, 0x1c
        /*002a*/ 	.short	(.L_688 - .L_687)


	//   ....[0]....
.L_687:
        /*002c*/ 	.word	0x00000080


	//   ....[1]....
        /*0030*/ 	.word	0x00008fb0


	//----- nvinfo : EIATTR_CRS_STACK_SIZE
	.align		4
.L_688:
        /*0034*/ 	.byte	0x04, 0x1e
        /*0036*/ 	.short	(.L_690 - .L_689)
.L_689:
        /*0038*/ 	.word	0x00000000


	//----- nvinfo : EIATTR_CBANK_PARAM_SIZE
	.align		4
.L_690:
        /*003c*/ 	.byte	0x03, 0x19
        /*003e*/ 	.short	0x0280


	//----- nvinfo : EIATTR_PARAM_CBANK
	.align		4
        /*0040*/ 	.byte	0x04, 0x0a
        /*0042*/ 	.short	(.L_692 - .L_691)
	.align		4
.L_691:
        /*0044*/ 	.word	index@(.nv.constant0._ZN5flash44flash_bwd_dq_dk_dv_loop_seqk_parallel_kernelI23Flash_bwd_kernel_traitsILi192ELi64ELi64ELi8ELi4ELi2ELi2ELb0ELb0EN7cutlass6half_tE19Flash_kernel_traitsILi192ELi64ELi64ELi8ES3_EELb0ELb0ELb1ELb0ELb0ELb0ELb1EEEvNS_16Flash_bwd_paramsE)
        /*0048*/ 	.short	0x0210
        /*004a*/ 	.short	0x0280


	//----- nvinfo : EIATTR_SW_WAR
	.align		4
.L_692:
        /*004c*/ 	.byte	0x04, 0x36
        /*004e*/ 	.short	(.L_694 - .L_693)
.L_693:
        /*0050*/ 	.word	0x00000008
.L_694:


//--------------------- .nv.info._ZN5flash44flash_bwd_dq_dk_dv_loop_seqk_parallel_kernelI23Flash_bwd_kernel_traitsILi192ELi64ELi64ELi8ELi4ELi2ELi2ELb0ELb0EN7cutlass6half_tE19Flash_kernel_traitsILi192ELi64ELi64ELi8ES3_EELb1ELb0ELb0ELb0ELb0ELb1ELb0EEEvNS_16Flash_bwd_paramsE --------------------------
	.section	.nv.info._ZN5flash44flash_bwd_dq_dk_dv_loop_seqk_parallel_kernelI23Flash_bwd_kernel_traitsILi192ELi64ELi64ELi8ELi4ELi2ELi2ELb0ELb0EN7cutlass6half_tE19Flash_kernel_traitsILi192ELi64ELi64ELi8ES3_EELb1ELb0ELb0ELb0ELb0ELb1ELb0EEEvNS_16Flash_bwd_paramsE,"",@"SHT_CUDA_INFO"
	.sectionflags	@""
	.align	4


	//----- nvinfo : EIATTR_CUDA_API_VERSION
	.align		4
        /*0000*/ 	.byte	0x04, 0x37
        /*0002*/ 	.short	(.L_696 - .L_695)
.L_695:
        /*0004*/ 	.word	0x00000082


	//----- nvinfo : EIATTR_KPARAM_INFO
	.align		4
.L_696:
        /*0008*/ 	.byte	0x04, 0x17
        /*000a*/ 	.short	(.L_698 - .L_697)
.L_697:
        /*000c*/ 	.word	0x00000000
        /*0010*/ 	.short	0x0000
        /*0012*/ 	.short	0x0000
        /*0014*/ 	.byte	0x00, 0xf0, 0x01, 0x0a


	//----- nvinfo : EIATTR_SPARSE_MMA_MASK
	.align		4
.L_698:
        /*0018*/ 	.byte	0x03, 0x50
        /*001a*/ 	.short	0x0000


	//----- nvinfo : EIATTR_MAXREG_COUNT
	.align		4
        /*001c*/ 	.byte	0x03, 0x1b
        /*001e*/ 	.short	0x00ff


	//----- nvinfo : EIATTR_NUM_BARRIERS
	.align		4
        /*0020*/ 	.byte	0x02, 0x4c
        /*0022*/ 	.byte	0x01
	.zero		1


	//----- nvinfo : EIATTR_MERCURY_ISA_VERSION
	.align		4
        /*0024*/ 	.byte	0x03, 0x5f
        /*0026*/ 	.short	0x0101


	//----- nvinfo : EIATTR_EXIT_INSTR_OFFSETS
	.align		4
        /*0028*/ 	.byte	0x04, 0x1c
        /*002a*/ 	.short	(.L_700 - .L_699)


	//   ....[0]....
.L_699:
        /*002c*/ 	.word	0x00000080


	//   ....[1]....
        /*0030*/ 	.word	0x00007e80


	//----- nvinfo : EIATTR_CRS_STACK_SIZE
	.align		4
.L_700:
        /*0034*/ 	.byte	0x04, 0x1e
        /*0036*/ 	.short	(.L_702 - .L_701)
.L_701:
        /*0038*/ 	.word	0x00000000


	//----- nvinfo : EIATTR_CBANK_PARAM_SIZE
	.align		4
.L_702:
        /*003c*/ 	.byte	0x03, 0x19
        /*003e*/ 	.short	0x0280


	//----- nvinfo : EIATTR_PARAM_CBANK
	.align		4
        /*0040*/ 	.byte	0x04, 0x0a
        /*0042*/ 	.short	(.L_704 - .L_703)
	.align		4
.L_703:
        /*0044*/ 	.word	index@(.nv.constant0._ZN5flash44flash_bwd_dq_dk_dv_loop_seqk_parallel_kernelI23Flash_bwd_kernel_traitsILi192ELi64ELi64ELi8ELi4ELi2ELi2ELb0ELb0EN7cutlass6half_tE19Flash_kernel_traitsILi192ELi64ELi64ELi8ES3_EELb1ELb0ELb0ELb0ELb0ELb1ELb0EEEvNS_16Flash_bwd_paramsE)
        /*0048*/ 	.short	0x0210
        /*004a*/ 	.short	0x0280


	//----- nvinfo : EIATTR_SW_WAR
	.align		4
.L_704:
        /*004c*/ 	.byte	0x04, 0x36
        /*004e*/ 	.short	(.L_706 - .L_705)
.L_705:
        /*0050*/ 	.word	0x00000008
.L_706:


//--------------------- .nv.info._ZN5flash44flash_bwd_dq_dk_dv_loop_seqk_parallel_kernelI23Flash_bwd_kernel_traitsILi192ELi64ELi64ELi8ELi4ELi2ELi2ELb0ELb0EN7cutlass6half_tE19Flash_kernel_traitsILi192ELi64ELi64ELi8ES3_EELb0ELb0ELb0ELb0ELb0ELb1ELb1EEEvNS_16Flash_bwd_paramsE --------------------------
	.section	.nv.info._ZN5flash44flash_bwd_dq_dk_dv_loop_seqk_parallel_kernelI23Flash_bwd_kernel_traitsILi192ELi64ELi64ELi8ELi4ELi2ELi2ELb0ELb0EN7cutlass6half_tE19Flash_kernel_traitsILi192ELi64ELi64ELi8ES3_EELb0ELb0ELb0ELb0ELb0ELb1ELb1EEEvNS_16Flash_bwd_paramsE,"",@"SHT_CUDA_INFO"
	.sectionflags	@""
	.align	4


	//----- nvinfo : EIATTR_CUDA_API_VERSION
	.align		4
        /*0000*/ 	.byte	0x04, 0x37
        /*0002*/ 	.short	(.L_708 - .L_707)
.L_707:
        /*0004*/ 	.word	0x00000082


	//----- nvinfo : EIATTR_KPARAM_INFO
	.align		4
.L_708:
        /*0008*/ 	.byte	0x04, 0x17
        /*000a*/ 	.short	(.L_710 - .L_709)
.L_709:
        /*000c*/ 	.word	0x00000000
        /*0010*/ 	.short	0x0000
        /*0012*/ 	.short	0x0000
        /*0014*/ 	.byte	0x00, 0xf0, 0x01, 0x0a


	//----- nvinfo : EIATTR_SPARSE_MMA_MASK
	.align		4
.L_710:
        /*0018*/ 	.byte	0x03, 0x50
        /*001a*/ 	.short	0x0000


	//----- nvinfo : EIATTR_MAXREG_COUNT
	.align		4
        /*001c*/ 	.byte	0x03, 0x1b
        /*001e*/ 	.short	0x00ff


	//----- nvinfo : EIATTR_NUM_BARRIERS
	.align		4
        /*0020*/ 	.byte	0x02, 0x4c
        /*0022*/ 	.byte	0x01
	.zero		1


	//----- nvinfo : EIATTR_MERCURY_ISA_VERSION
	.align		4
        /*0024*/ 	.byte	0x03, 0x5f
        /*0026*/ 	.short	0x0101


	//----- nvinfo : EIATTR_EXIT_INSTR_OFFSETS
	.align		4
        /*0028*/ 	.byte	0x04, 0x1c
        /*002a*/ 	.short	(.L_712 - .L_711)


	//   ....[0]....
.L_711:
        /*002c*/ 	.word	0x00000080


	//   ....[1]....
        /*0030*/ 	.word	0x00007730


	//----- nvinfo : EIATTR_CRS_STACK_SIZE
	.align		4
.L_712:
        /*0034*/ 	.byte	0x04, 0x1e
        /*0036*/ 	.short	(.L_714 - .L_713)
.L_713:
        /*0038*/ 	.word	0x00000000


	//----- nvinfo : EIATTR_CBANK_PARAM_SIZE
	.align		4
.L_714:
        /*003c*/ 	.byte	0x03, 0x19
        /*003e*/ 	.short	0x0280


	//----- nvinfo : EIATTR_PARAM_CBANK
	.align		4
        /*0040*/ 	.byte	0x04, 0x0a
        /*0042*/ 	.short	(.L_716 - .L_715)
	.align		4
.L_715:
        /*0044*/ 	.word	index@(.nv.constant0._ZN5flash44flash_bwd_dq_dk_dv_loop_seqk_parallel_kernelI23Flash_bwd_kernel_traitsILi192ELi64ELi64ELi8ELi4ELi2ELi2ELb0ELb0EN7cutlass6half_tE19Flash_kernel_traitsILi192ELi64ELi64ELi8ES3_EELb0ELb0ELb0ELb0ELb0ELb1ELb1EEEvNS_16Flash_bwd_paramsE)
        /*0048*/ 	.short	0x0210
        /*004a*/ 	.short	0x0280


	//----- nvinfo : EIATTR_SW_WAR
	.align		4
.L_716:
        /*004c*/ 	.byte	0x04, 0x36
        /*004e*/ 	.short	(.L_718 - .L_717)
.L_717:
        /*0050*/ 	.word	0x00000008
.L_718:


//--------------------- .nv.info._ZN5flash44flash_bwd_dq_dk_dv_loop_seqk_parallel_kernelI23Flash_bwd_kernel_traitsILi192ELi64ELi64ELi8ELi4ELi2ELi2ELb0ELb0EN7cutlass6half_tE19Flash_kernel_traitsILi192ELi64ELi64ELi8ES3_EELb1ELb0ELb0ELb1ELb0ELb0ELb0EEEvNS_16Flash_bwd_paramsE --------------------------
	.section	.nv.info._ZN5flash44flash_bwd_dq_dk_dv_loop_seqk_parallel_kernelI23Flash_bwd_kernel_traitsILi192ELi64ELi64ELi8ELi4ELi2ELi2ELb0ELb0EN7cutlass6half_tE19Flash_kernel_traitsILi192ELi64ELi64ELi8ES3_EELb1ELb0ELb0ELb1ELb0ELb0ELb0EEEvNS_16Flash_bwd_paramsE,"",@"SHT_CUDA_INFO"
	.sectionflags	@""
	.align	4


	//----- nvinfo : EIATTR_CUDA_API_VERSION
	.align		4
        /*0000*/ 	.byte	0x04, 0x37
        /*0002*/ 	.short	(.L_720 - .L_719)
.L_719:
        /*0004*/ 	.word	0x00000082


	//----- nvinfo : EIATTR_KPARAM_INFO
	.align		4
.L_720:
        /*0008*/ 	.byte	0x04, 0x17
        /*000a*/ 	.short	(.L_722 - .L_721)
.L_721:
        /*000c*/ 	.word	0x00000000
        /*0010*/ 	.short	0x0000
        /*0012*/ 	.short	0x0000
        /*0014*/ 	.byte	0x00, 0xf0, 0x01, 0x0a


	//----- nvinfo : EIATTR_SPARSE_MMA_MASK
	.align		4
.L_722:
        /*0018*/ 	.byte	0x03, 0x50
        /*001a*/ 	.short	0x0000


	//----- nvinfo : EIATTR_MAXREG_COUNT
	.align		4
        /*001c*/ 	.byte	0x03, 0x1b
        /*001e*/ 	.short	0x00ff


	//----- nvinfo : EIATTR_NUM_BARRIERS
	.align		4
        /*0020*/ 	.byte	0x02, 0x4c
        /*0022*/ 	.byte	0x01
	.zero		1


	//----- nvinfo : EIATTR_MERCURY_ISA_VERSION
	.align		4
        /*0024*/ 	.byte	0x03, 0x5f
        /*0026*/ 	.short	0x0101


	//----- nvinfo : EIATTR_EXIT_INSTR_OFFSETS
	.align		4
        /*0028*/ 	.byte	0x04, 0x1c
        /*002a*/ 	.short	(.L_724 - .L_723)


	//   ....[0]....
.L_723:
        /*002c*/ 	.word	0x00000080


	//   ....[1]....
        /*0030*/ 	.word	0x00009690


	//----- nvinfo : EIATTR_CRS_STACK_SIZE
	.align		4
.L_724:
        /*0034*/ 	.byte	0x04, 0x1e
        /*0036*/ 	.short	(.L_726 - .L_725)
.L_725:
        /*0038*/ 	.word	0x00000000


	//----- nvinfo : EIATTR_CBANK_PARAM_SIZE
	.align		4
.L_726:
        /*003c*/ 	.byte	0x03, 0x19
        /*003e*/ 	.short	0x0280


	//----- nvinfo : EIATTR_PARAM_CBANK
	.align		4
        /*0040*/ 	.byte	0x04, 0x0a
        /*0042*/ 	.short	(.L_728 - .L_727)
	.align		4
.L_727:
        /*0044*/ 	.word	index@(.nv.constant0._ZN5flash44flash_bwd_dq_dk_dv_loop_seqk_parallel_kernelI23Flash_bwd_kernel_traitsILi192ELi64ELi64ELi8ELi4ELi2ELi2ELb0ELb0EN7cutlass6half_tE19Flash_kernel_traitsILi192ELi64ELi64ELi8ES3_EELb1ELb0ELb0ELb1ELb0ELb0ELb0EEEvNS_16Flash_bwd_paramsE)
        /*0048*/ 	.short	0x0210
        /*004a*/ 	.short	0x0280


	//----- nvinfo : EIATTR_SW_WAR
	.align		4
.L_728:
        /*004c*/ 	.byte	0x04, 0x36
        /*004e*/ 	.short	(.L_730 - .L_729)
.L_729:
        /*0050*/ 	.word	0x00000008
.L_730:


//--------------------- .nv.info._ZN5flash44flash_bwd_dq_dk_dv_loop_seqk_parallel_kernelI23Flash_bwd_kernel_traitsILi192ELi64ELi64ELi8ELi4ELi2ELi2ELb0ELb0EN7cutlass6half_tE19Flash_kernel_traitsILi192ELi64ELi64ELi8ES3_EELb0ELb0ELb0ELb1ELb0ELb0ELb1EEEvNS_16Flash_bwd_paramsE --------------------------
	.section	.nv.info._ZN5flash44flash_bwd_dq_dk_dv_loop_seqk_parallel_kernelI23Flash_bwd_kernel_traitsILi192ELi64ELi64ELi8ELi4ELi2ELi2ELb0ELb0EN7cutlass6half_tE19Flash_kernel_traitsILi192ELi64ELi64ELi8ES3_EELb0ELb0ELb0ELb1ELb0ELb0ELb1EEEvNS_16Flash_bwd_paramsE,"",@"SHT_CUDA_INFO"
	.sectionflags	@""
	.align	4


	//----- nvinfo : EIATTR_CUDA_API_VERSION
	.align		4
        /*0000*/ 	.byte	0x04, 0x37
        /*0002*/ 	.short	(.L_732 - .L_731)
.L_731:
        /*0004*/ 	.word	0x00000082


	//----- nvinfo : EIATTR_KPARAM_INFO
	.align		4
.L_732:
        /*0008*/ 	.byte	0x04, 0x17
        /*000a*/ 	.short	(.L_734 - .L_733)
.L_733:
        /*000c*/ 	.word	0x00000000
        /*0010*/ 	.short	0x0000
        /*0012*/ 	.short	0x0000
        /*0014*/ 	.byte	0x00, 0xf0, 0x01, 0x0a


	//----- nvinfo : EIATTR_SPARSE_MMA_MASK
	.align		4
.L_734:
        /*0018*/ 	.byte	0x03, 0x50
        /*001a*/ 	.short	0x0000


	//----- nvinfo : EIATTR_MAXREG_COUNT
	.align		4
        /*001c*/ 	.byte	0x03, 0x1b
        /*001e*/ 	.short	0x00ff


	//----- nvinfo : EIATTR_NUM_BARRIERS
	.align		4
        /*0020*/ 	.byte	0x02, 0x4c
        /*0022*/ 	.byte	0x01
	.zero		1


	//----- nvinfo : EIATTR_MERCURY_ISA_VERSION
	.align		4
        /*0024*/ 	.byte	0x03, 0x5f
        /*0026*/ 	.short	0x0101


	//----- nvinfo : EIATTR_EXIT_INSTR_OFFSETS
	.align		4
        /*0028*/ 	.byte	0x04, 0x1c
        /*002a*/ 	.short	(.L_736 - .L_735)


	//   ....[0]....
.L_735:
        /*002c*/ 	.word	0x00000080


	//   ....[1]....
        /*0030*/ 	.word	0x00008fc0


	//----- nvinfo : EIATTR_CRS_STACK_SIZE
	.align		4
.L_736:
        /*0034*/ 	.byte	0x04, 0x1e
        /*0036*/ 	.short	(.L_738 - .L_737)
.L_737:
        /*0038*/ 	.word	0x00000000


	//----- nvinfo : EIATTR_CBANK_PARAM_SIZE
	.align		4
.L_738:
        /*003c*/ 	.byte	0x03, 0x19
        /*003e*/ 	.short	0x0280


	//----- nvinfo : EIATTR_PARAM_CBANK
	.align		4
        /*0040*/ 	.byte	0x04, 0x0a
        /*0042*/ 	.short	(.L_740 - .L_739)
	.align		4
.L_739:
        /*0044*/ 	.word	index@(.nv.constant0._ZN5flash44flash_bwd_dq_dk_dv_loop_seqk_parallel_kernelI23Flash_bwd_kernel_traitsILi192ELi64ELi64ELi8ELi4ELi2ELi2ELb0ELb0EN7cutlass6half_tE19Flash_kernel_traitsILi192ELi64ELi64ELi8ES3_EELb0ELb0ELb0ELb1ELb0ELb0ELb1EEEvNS_16Flash_bwd_paramsE)
        /*0048*/ 	.short	0x0210
        /*004a*/ 	.short	0x0280


	//----- nvinfo : EIATTR_SW_WAR
	.align		4
.L_740:
        /*004c*/ 	.byte	0x04, 0x36
        /*004e*/ 	.short	(.L_742 - .L_741)
.L_741:
        /*0050*/ 	.word	0x00000008
.L_742:


//--------------------- .nv.info._ZN5flash44flash_bwd_dq_dk_dv_loop_seqk_parallel_kernelI23Flash_bwd_kernel_traitsILi192ELi64ELi64ELi8ELi4ELi2ELi2ELb0ELb0EN7cutlass6half_tE19Flash_kernel_traitsILi192ELi64ELi64ELi8ES3_EELb1ELb0ELb1ELb0ELb0ELb1ELb0EEEvNS_16Flash_bwd_paramsE --------------------------
	.section	.nv.info._ZN5flash44flash_bwd_dq_dk_dv_loop_seqk_parallel_kernelI23Flash_bwd_kernel_traitsILi192ELi64ELi64ELi8ELi4ELi2ELi2ELb0ELb0EN7cutlass6half_tE19Flash_kernel_traitsILi192ELi64ELi64ELi8ES3_EELb1ELb0ELb1ELb0ELb0ELb1ELb0EEEvNS_16Flash_bwd_paramsE,"",@"SHT_CUDA_INFO"
	.sectionflags	@""
	.align	4


	//----- nvinfo : EIATTR_CUDA_API_VERSION
	.align		4
        /*0000*/ 	.byte	0x04, 0x37
        /*0002*/ 	.short	(.L_744 - .L_743)
.L_743:
        /*0004*/ 	.word	0x00000082


	//----- nvinfo : EIATTR_KPARAM_INFO
	.align		4
.L_744:
        /*0008*/ 	.byte	0x04, 0x17
        /*000a*/ 	.short	(.L_746 - .L_745)
.L_745:
        /*000c*/ 	.word	0x00000000
        /*0010*/ 	.short	0x0000
        /*0012*/ 	.short	0x0000
        /*0014*/ 	.byte	0x00, 0xf0, 0x01, 0x0a


	//----- nvinfo : EIATTR_SPARSE_MMA_MASK
	.align		4
.L_746:
        /*0018*/ 	.byte	0x03, 0x50
        /*001a*/ 	.short	0x0000


	//----- nvinfo : EIATTR_MAXREG_COUNT
	.align		4
        /*001c*/ 	.byte	0x03, 0x1b
        /*001e*/ 	.short	0x00ff


	//----- nvinfo : EIATTR_NUM_BARRIERS
	.align		4
        /*0020*/ 	.byte	0x02, 0x4c
        /*0022*/ 	.byte	0x01
	.zero		1


	//----- nvinfo : EIATTR_MERCURY_ISA_VERSION
	.align		4
        /*0024*/ 	.byte	0x03, 0x5f
        /*0026*/ 	.short	0x0101


	//----- nvinfo : EIATTR_EXIT_INSTR_OFFSETS
	.align		4
        /*0028*/ 	.byte	0x04, 0x1c
        /*002a*/ 	.short	(.L_748 - .L_747)


	//   ....[0]....
.L_747:
        /*002c*/ 	.word	0x00000080


	//   ....[1]....
        /*0030*/ 	.word	0x000081c0


	//----- nvinfo : EIATTR_CRS_STACK_SIZE
	.align		4
.L_748:
        /*0034*/ 	.byte	0x04, 0x1e
        /*0036*/ 	.short	(.L_750 - .L_749)
.L_749:
        /*0038*/ 	.word	0x00000000


	//----- nvinfo : EIATTR_CBANK_PARAM_SIZE
	.align		4
.L_750:
        /*003c*/ 	.byte	0x03, 0x19
        /*003e*/ 	.short	0x0280


	//----- nvinfo : EIATTR_PARAM_CBANK
	.align		4
        /*0040*/ 	.byte	0x04, 0x0a
        /*0042*/ 	.short	(.L_752 - .L_751)
	.align		4
.L_751:
        /*0044*/ 	.word	index@(.nv.constant0._ZN5flash44flash_bwd_dq_dk_dv_loop_seqk_parallel_kernelI23Flash_bwd_kernel_traitsILi192ELi64ELi64ELi8ELi4ELi2ELi2ELb0ELb0EN7cutlass6half_tE19Flash_kernel_traitsILi192ELi64ELi64ELi8ES3_EELb1ELb0ELb1ELb0ELb0ELb1ELb0EEEvNS_16Flash_bwd_paramsE)
        /*0048*/ 	.short	0x0210
        /*004a*/ 	.short	0x0280


	//----- nvinfo : EIATTR_SW_WAR
	.align		4
.L_752:
        /*004c*/ 	.byte	0x04, 0x36
        /*004e*/ 	.short	(.L_754 - .L_753)
.L_753:
        /*0050*/ 	.word	0x00000008
.L_754:


//--------------------- .nv.info._ZN5flash44flash_bwd_dq_dk_dv_loop_seqk_parallel_kernelI23Flash_bwd_kernel_traitsILi192ELi64ELi64ELi8ELi4ELi2ELi2ELb0ELb0EN7cutlass6half_tE19Flash_kernel_traitsILi192ELi64ELi64ELi8ES3_EELb0ELb0ELb1ELb0ELb0ELb1ELb1EEEvNS_16Flash_bwd_paramsE --------------------------
	.section	.nv.info._ZN5flash44flash_bwd_dq_dk_dv_loop_seqk_parallel_kernelI23Flash_bwd_kernel_traitsILi192ELi64ELi64ELi8ELi4ELi2ELi2ELb0ELb0EN7cutlass6half_tE19Flash_kernel_traitsILi192ELi64ELi64ELi8ES3_EELb0ELb0ELb1ELb0ELb0ELb1ELb1EEEvNS_16Flash_bwd_paramsE,"",@"SHT_CUDA_INFO"
	.sectionflags	@""
	.align	4


	//----- nvinfo : EIATTR_CUDA_API_VERSION
	.align		4
        /*0000*/ 	.byte	0x04, 0x37
        /*0002*/ 	.short	(.L_756 - .L_755)
.L_755:
        /*0004*/ 	.word	0x00000082


	//----- nvinfo : EIATTR_KPARAM_INFO
	.align		4
.L_756:
        /*0008*/ 	.byte	0x04, 0x17
        /*000a*/ 	.short	(.L_758 - .L_757)
.L_757:
        /*000c*/ 	.word	0x00000000
        /*0010*/ 	.short	0x0000
        /*0012*/ 	.short	0x0000
        /*0014*/ 	.byte	0x00, 0xf0, 0x01, 0x0a


	//----- nvinfo : EIATTR_SPARSE_MMA_MASK
	.align		4
.L_758:
        /*0018*/ 	.byte	0x03, 0x50
        /*001a*/ 	.short	0x0000


	//----- nvinfo : EIATTR_MAXREG_COUNT
	.align		4
        /*001c*/ 	.byte	0x03, 0x1b
        /*001e*/ 	.short	0x00ff


	//----- nvinfo : EIATTR_NUM_BARRIERS
	.align		4
        /*0020*/ 	.byte	0x02, 0x4c
        /*0022*/ 	.byte	0x01
	.zero		1


	//----- nvinfo : EIATTR_MERCURY_ISA_VERSION
	.align		4
        /*0024*/ 	.byte	0x03, 0x5f
        /*0026*/ 	.short	0x0101


	//----- nvinfo : EIATTR_EXIT_INSTR_OFFSETS
	.align		4
        /*0028*/ 	.byte	0x04, 0x1c
        /*002a*/ 	.short	(.L_760 - .L_759)


	//   ....[0]....
.L_759:
        /*002c*/ 	.word	0x00000080


	//   ....[1]....
        /*0030*/ 	.word	0x00007b60


	//----- nvinfo : EIATTR_CRS_STACK_SIZE
	.align		4
.L_760:
        /*0034*/ 	.byte	0x04, 0x1e
        /*0036*/ 	.short	(.L_762 - .L_761)
.L_761:
        /*0038*/ 	.word	0x00000000


	//----- nvinfo : EIATTR_CBANK_PARAM_SIZE
	.align		4
.L_762:
        /*003c*/ 	.byte	0x03, 0x19
        /*003e*/ 	.short	0x0280


	//----- nvinfo : EIATTR_PARAM_CBANK
	.align		4
        /*0040*/ 	.byte	0x04, 0x0a
        /*0042*/ 	.short	(.L_764 - .L_763)
	.align		4
.L_763:
        /*0044*/ 	.word	index@(.nv.constant0._ZN5flash44flash_bwd_dq_dk_dv_loop_seqk_parallel_kernelI23Flash_bwd_kernel_traitsILi192ELi64ELi64ELi8ELi4ELi2ELi2ELb0ELb0EN7cutlass6half_tE19Flash_kernel_traitsILi192ELi64ELi64ELi8ES3_EELb0ELb0ELb1ELb0ELb0ELb1ELb1EEEvNS_16Flash_bwd_paramsE)
        /*0048*/ 	.short	0x0210
        /*004a*/ 	.short	0x0280


	//----- nvinfo : EIATTR_SW_WAR
	.align		4
.L_764:
        /*004c*/ 	.byte	0x04, 0x36
        /*004e*/ 	.short	(.L_766 - .L_765)
.L_765:
        /*0050*/ 	.word	0x00000008
.L_766:


//--------------------- .nv.info._ZN5flash44flash_bwd_dq_dk_dv_loop_seqk_parallel_kernelI23Flash_bwd_kernel_traitsILi192ELi64ELi64ELi8ELi4ELi2ELi2ELb0ELb0EN7cutlass6half_tE19Flash_kernel_traitsILi192ELi64ELi64ELi8ES3_EELb1ELb0ELb1ELb1ELb0ELb0ELb0EEEvNS_16Flash_bwd_paramsE --------------------------
	.section	.nv.info._ZN5flash44flash_bwd_dq_dk_dv_loop_seqk_parallel_kernelI23Flash_bwd_kernel_traitsILi192ELi64ELi64ELi8ELi4ELi2ELi2ELb0ELb0EN7cutlass6half_tE19Flash_kernel_traitsILi192ELi64ELi64ELi8ES3_EELb1ELb0ELb1ELb1ELb0ELb0ELb0EEEvNS_16Flash_bwd_paramsE,"",@"SHT_CUDA_INFO"
	.sectionflags	@""
	.align	4


	//----- nvinfo : EIATTR_CUDA_API_VERSION
	.align		4
        /*0000*/ 	.byte	0x04, 0x37
        /*0002*/ 	.short	(.L_768 - .L_767)
.L_767:
        /*0004*/ 	.word	0x00000082


	//----- nvinfo : EIATTR_KPARAM_INFO
	.align		4
.L_768:
        /*0008*/ 	.byte	0x04, 0x17
        /*000a*/ 	.short	(.L_770 - .L_769)
.L_769:
        /*000c*/ 	.word	0x00000000
        /*0010*/ 	.short	0x0000
        /*0012*/ 	.short	0x0000
        /*0014*/ 	.byte	0x00, 0xf0, 0x01, 0x0a


	//----- nvinfo : EIATTR_SPARSE_MMA_MASK
	.align		4
.L_770:
        /*0018*/ 	.byte	0x03, 0x50
        /*001a*/ 	.short	0x0000


	//----- nvinfo : EIATTR_MAXREG_COUNT
	.align		4
        /*001c*/ 	.byte	0x03, 0x1b
        /*001e*/ 	.short	0x00ff


	//----- nvinfo : EIATTR_NUM_BARRIERS
	.align		4
        /*0020*/ 	.byte	0x02, 0x4c
        /*0022*/ 	.byte	0x01
	.zero		1


	//----- nvinfo : EIATTR_ANNOTATIONS
	.align		4
        /*0024*/ 	.byte	0x04, 0x55
        /*0026*/ 	.short	(.L_772 - .L_771)


	//   ....[0]....
.L_771:
        /*0028*/ 	.word	0x00000001
        /*002c*/ 	.byte	0x10, 0x06, 0x00, 0x00, 0x01, 0x00, 0x00, 0x00, 0x80, 0x25, 0x00, 0x00


	//----- nvinfo : EIATTR_MERCURY_ISA_VERSION
	.align		4
.L_772:
        /*0038*/ 	.byte	0x03, 0x5f
        /*003a*/ 	.short	0x0101


	//----- nvinfo : EIATTR_EXIT_INSTR_OFFSETS
	.align		4
        /*003c*/ 	.byte	0x04, 0x1c
        /*003e*/ 	.short	(.L_774 - .L_773)


	//   ....[0]....
.L_773:
        /*0040*/ 	.word	0x00000090


	//   ....[1]....
        /*0044*/ 	.word	0x00009bd0


	//----- nvinfo : EIATTR_CRS_STACK_SIZE
	.align		4
.L_774:
        /*0048*/ 	.byte	0x04, 0x1e
        /*004a*/ 	.short	(.L_776 - .L_775)
.L_775:
        /*004c*/ 	.word	0x00000000


	//----- nvinfo : EIATTR_CBANK_PARAM_SIZE
	.align		4
.L_776:
        /*0050*/ 	.byte	0x03, 0x19
        /*0052*/ 	.short	0x0280


	//----- nvinfo : EIATTR_PARAM_CBANK
	.align		4
        /*0054*/ 	.byte	0x04, 0x0a
        /*0056*/ 	.short	(.L_778 - .L_777)
	.align		4
.L_777:
        /*0058*/ 	.word	index@(.nv.constant0._ZN5flash44flash_bwd_dq_dk_dv_loop_seqk_parallel_kernelI23Flash_bwd_kernel_traitsILi192ELi64ELi64ELi8ELi4ELi2ELi2ELb0ELb0EN7cutlass6half_tE19Flash_kernel_traitsILi192ELi64ELi64ELi8ES3_EELb1ELb0ELb1ELb1ELb0ELb0ELb0EEEvNS_16Flash_bwd_paramsE)
        /*005c*/ 	.short	0x0210
        /*005e*/ 	.short	0x0280


	//----- nvinfo : EIATTR_SW_WAR
	.align		4
.L_778:
        /*0060*/ 	.byte	0x04, 0x36
        /*0062*/ 	.short	(.L_780 - .L_779)
.L_779:
        /*0064*/ 	.word	0x00000008
.L_780:


//--------------------- .nv.info._ZN5flash44flash_bwd_dq_dk_dv_loop_seqk_parallel_kernelI23Flash_bwd_kernel_traitsILi192ELi64ELi64ELi8ELi4ELi2ELi2ELb0ELb0EN7cutlass6half_tE19Flash_kernel_traitsILi192ELi64ELi64ELi8ES3_EELb0ELb0ELb1ELb1ELb0ELb0ELb1EEEvNS_16Flash_bwd_paramsE --------------------------
	.section	.nv.info._ZN5flash44flash_bwd_dq_dk_dv_loop_seqk_parallel_kernelI23Flash_bwd_kernel_traitsILi192ELi64ELi64ELi8ELi4ELi2ELi2ELb0ELb0EN7cutlass6half_tE19Flash_kernel_traitsILi192ELi64ELi64ELi8ES3_EELb0ELb0ELb1ELb1ELb0ELb0ELb1EEEvNS_16Flash_bwd_paramsE,"",@"SHT_CUDA_INFO"
	.sectionflags	@""
	.align	4


	//----- nvinfo : EIATTR_CUDA_API_VERSION
	.align		4
        /*0000*/ 	.byte	0x04, 0x37
        /*0002*/ 	.short	(.L_782 - .L_781)
.L_781:
        /*0004*/ 	.word	0x00000082


	//----- nvinfo : EIATTR_KPARAM_INFO
	.align		4
.L_782:
        /*0008*/ 	.byte	0x04, 0x17
        /*000a*/ 	.short	(.L_784 - .L_783)
.L_783:
        /*000c*/ 	.word	0x00000000
        /*0010*/ 	.short	0x0000
        /*0012*/ 	.short	0x0000
        /*0014*/ 	.byte	0x00, 0xf0, 0x01, 0x0a


	//----- nvinfo : EIATTR_SPARSE_MMA_MASK
	.align		4
.L_784:
        /*0018*/ 	.byte	0x03, 0x50
        /*001a*/ 	.short	0x0000


	//----- nvinfo : EIATTR_MAXREG_COUNT
	.align		4
        /*001c*/ 	.byte	0x03, 0x1b
        /*001e*/ 	.short	0x00ff


	//----- nvinfo : EIATTR_NUM_BARRIERS
	.align		4
        /*0020*/ 	.byte	0x02, 0x4c
        /*0022*/ 	.byte	0x01
	.zero		1


	//----- nvinfo : EIATTR_MERCURY_ISA_VERSION
	.align		4
        /*0024*/ 	.byte	0x03, 0x5f
        /*0026*/ 	.short	0x0101


	//----- nvinfo : EIATTR_EXIT_INSTR_OFFSETS
	.align		4
        /*0028*/ 	.byte	0x04, 0x1c
        /*002a*/ 	.short	(.L_786 - .L_785)


	//   ....[0]....
.L_785:
        /*002c*/ 	.word	0x00000080


	//   ....[1]....
        /*0030*/ 	.word	0x000093d0


	//----- nvinfo : EIATTR_CRS_STACK_SIZE
	.align		4
.L_786:
        /*0034*/ 	.byte	0x04, 0x1e
        /*0036*/ 	.short	(.L_788 - .L_787)
.L_787:
        /*0038*/ 	.word	0x00000000


	//----- nvinfo : EIATTR_CBANK_PARAM_SIZE
	.align		4
.L_788:
        /*003c*/ 	.byte	0x03, 0x19
        /*003e*/ 	.short	0x0280


	//----- nvinfo : EIATTR_PARAM_CBANK
	.align		4
        /*0040*/ 	.byte	0x04, 0x0a
        /*0042*/ 	.short	(.L_790 - .L_789)
	.align		4
.L_789:
        /*0044*/ 	.word	index@(.nv.constant0._ZN5flash44flash_bwd_dq_dk_dv_loop_seqk_parallel_kernelI23Flash_bwd_kernel_traitsILi192ELi64ELi64ELi8ELi4ELi2ELi2ELb0ELb0EN7cutlass6half_tE19Flash_kernel_traitsILi192ELi64ELi64ELi8ES3_EELb0ELb0ELb1ELb1ELb0ELb0ELb1EEEvNS_16Flash_bwd_paramsE)
        /*0048*/ 	.short	0x0210
        /*004a*/ 	.short	0x0280


	//----- nvinfo : EIATTR_SW_WAR
	.align		4
.L_790:
        /*004c*/ 	.byte	0x04, 0x36
        /*004e*/ 	.short	(.L_792 - .L_791)
.L_791:
        /*0050*/ 	.word	0x00000008
.L_792:


//--------------------- .nv.info._ZN5flash25flash_bwd_dot_do_o_kernelILb0E23Flash_bwd_kernel_traitsILi192ELi64ELi64ELi8ELi4ELi2ELi2ELb0ELb0EN7cutlass6half_tE19Flash_kernel_traitsILi192ELi64ELi64ELi8ES3_EEEEvNS_16Flash_bwd_paramsE --------------------------
	.section	.nv.info._ZN5flash25flash_bwd_dot_do_o_kernelILb0E23Flash_bwd_kernel_traitsILi192ELi64ELi64ELi8ELi4ELi2ELi2ELb0ELb0EN7cutlass6half_tE19Flash_kernel_traitsILi192ELi64ELi64ELi8ES3_EEEEvNS_16Flash_bwd_paramsE,"",@"SHT_CUDA_INFO"
	.sectionflags	@""
	.align	4


	//----- nvinfo : EIATTR_CUDA_API_VERSION
	.align		4
        /*0000*/ 	.byte	0x04, 0x37
        /*0002*/ 	.short	(.L_794 - .L_793)
.L_793:
        /*0004*/ 	.word	0x00000082


	//----- nvinfo : EIATTR_KPARAM_INFO
	.align		4
.L_794:
        /*0008*/ 	.byte	0x04, 0x17
        /*000a*/ 	.short	(.L_796 - .L_795)
.L_795:
        /*000c*/ 	.word	0x00000000
        /*0010*/ 	.short	0x0000
        /*0012*/ 	.short	0x0000
        /*0014*/ 	.byte	0x00, 0xf0, 0x01, 0x0a


	//----- nvinfo : EIATTR_SPARSE_MMA_MASK
	.align		4
.L_796:
        /*0018*/ 	.byte	0x03, 0x50
        /*001a*/ 	.short	0x0000


	//----- nvinfo : EIATTR_MAXREG_COUNT
	.align		4
        /*001c*/ 	.byte	0x03, 0x1b
        /*001e*/ 	.short	0x00ff


	//----- nvinfo : EIATTR_MERCURY_ISA_VERSION
	.align		4
        /*0020*/ 	.byte	0x03, 0x5f
        /*0022*/ 	.short	0x0101


	//----- nvinfo : EIATTR_COOP_GROUP_MASK_REGIDS
	.align		4
        /*0024*/ 	.byte	0x04, 0x29
        /*0026*/ 	.short	(.L_798 - .L_797)


	//   ....[0]....
.L_797:
        /*0028*/ 	.word	0xffffffff


	//   ....[1]....
        /*002c*/ 	.word	0xffffffff


	//   ....[2]....
        /*0030*/ 	.word	0xffffffff


	//   ....[3]....
        /*0034*/ 	.word	0xffffffff


	//   ....[4]....
        /*0038*/ 	.word	0xffffffff


	//   ....[5]....
        /*003c*/ 	.word	0xffffffff


	//----- nvinfo : EIATTR_COOP_GROUP_INSTR_OFFSETS
	.align		4
.L_798:
        /*0040*/ 	.byte	0x04, 0x28
        /*0042*/ 	.short	(.L_800 - .L_799)


	//   ....[0]....
.L_799:
        /*0044*/ 	.word	0x000016f0


	//   ....[1]....
        /*0048*/ 	.word	0x00001710


	//   ....[2]....
        /*004c*/ 	.word	0x00001750


	//   ....[3]....
        /*0050*/ 	.word	0x00001770


	//   ....[4]....
        /*0054*/ 	.word	0x000017c0


	//   ....[5]....
        /*0058*/ 	.word	0x000017f0


	//----- nvinfo : EIATTR_EXIT_INSTR_OFFSETS
	.align		4
.L_800:
        /*005c*/ 	.byte	0x04, 0x1c
        /*005e*/ 	.short	(.L_802 - .L_801)


	//   ....[0]....
.L_801:
        /*0060*/ 	.word	0x00000100


	//   ....[1]....
        /*0064*/ 	.word	0x00001850


	//   ....[2]....
        /*0068*/ 	.word	0x00001870


	//----- nvinfo : EIATTR_CRS_STACK_SIZE
	.align		4
.L_802:
        /*006c*/ 	.byte	0x04, 0x1e
        /*006e*/ 	.short	(.L_804 - .L_803)
.L_803:
        /*0070*/ 	.word	0x00000000


	//----- nvinfo : EIATTR_CBANK_PARAM_SIZE
	.align		4
.L_804:
        /*0074*/ 	.byte	0x03, 0x19
        /*0076*/ 	.short	0x0280


	//----- nvinfo : EIATTR_PARAM_CBANK
	.align		4
        /*0078*/ 	.byte	0x04, 0x0a
        /*007a*/ 	.short	(.L_806 - .L_805)
	.align		4
.L_805:
        /*007c*/ 	.word	index@(.nv.constant0._ZN5flash25flash_bwd_dot_do_o_kernelILb0E23Flash_bwd_kernel_traitsILi192ELi64ELi64ELi8ELi4ELi2ELi2ELb0ELb0EN7cutlass6half_tE19Flash_kernel_traitsILi192ELi64ELi64ELi8ES3_EEEEvNS_16Flash_bwd_paramsE)
        /*0080*/ 	.short	0x0210
        /*0082*/ 	.short	0x0280


	//----- nvinfo : EIATTR_SW_WAR
	.align		4
.L_806:
        /*0084*/ 	.byte	0x04, 0x36
        /*0086*/ 	.short	(.L_808 - .L_807)
.L_807:
        /*0088*/ 	.word	0x00000008
.L_808:


//--------------------- .nv.info._ZN5flash25flash_bwd_dot_do_o_kernelILb1E23Flash_bwd_kernel_traitsILi192ELi64ELi64ELi8ELi4ELi2ELi2ELb0ELb0EN7cutlass6half_tE19Flash_kernel_traitsILi192ELi64ELi64ELi8ES3_EEEEvNS_16Flash_bwd_paramsE --------------------------
	.section	.nv.info._ZN5flash25flash_bwd_dot_do_o_kernelILb1E23Flash_bwd_kernel_traitsILi192ELi64ELi64ELi8ELi4ELi2ELi2ELb0ELb0EN7cutlass6half_tE19Flash_kernel_traitsILi192ELi64ELi64ELi8ES3_EEEEvNS_16Flash_bwd_paramsE,"",@"SHT_CUDA_INFO"
	.sectionflags	@""
	.align	4


	//----- nvinfo : EIATTR_CUDA_API_VERSION
	.align		4
        /*0000*/ 	.byte	0x04, 0x37
        /*0002*/ 	.short	(.L_810 - .L_809)
.L_809:
        /*0004*/ 	.word	0x00000082


	//----- nvinfo : EIATTR_KPARAM_INFO
	.align		4
.L_810:
        /*0008*/ 	.byte	0x04, 0x17
        /*000a*/ 	.short	(.L_812 - .L_811)
.L_811:
        /*000c*/ 	.word	0x00000000
        /*0010*/ 	.short	0x0000
        /*0012*/ 	.short	0x0000
        /*0014*/ 	.byte	0x00, 0xf0, 0x01, 0x0a


	//----- nvinfo : EIATTR_SPARSE_MMA_MASK
	.align		4
.L_812:
        /*0018*/ 	.byte	0x03, 0x50
        /*001a*/ 	.short	0x0000


	//----- nvinfo : EIATTR_MAXREG_COUNT
	.align		4
        /*001c*/ 	.byte	0x03, 0x1b
        /*001e*/ 	.short	0x00ff


	//----- nvinfo : EIATTR_MERCURY_ISA_VERSION
	.align		4
        /*0020*/ 	.byte	0x03, 0x5f
        /*0022*/ 	.short	0x0101


	//----- nvinfo : EIATTR_COOP_GROUP_MASK_REGIDS
	.align		4
        /*0024*/ 	.byte	0x04, 0x29
        /*0026*/ 	.short	(.L_814 - .L_813)


	//   ....[0]....
.L_813:
        /*0028*/ 	.word	0xffffffff


	//   ....[1]....
        /*002c*/ 	.word	0xffffffff


	//   ....[2]....
        /*0030*/ 	.word	0xffffffff


	//   ....[3]....
        /*0034*/ 	.word	0xffffffff


	//   ....[4]....
        /*0038*/ 	.word	0xffffffff


	//   ....[5]....
        /*003c*/ 	.word	0xffffffff


	//----- nvinfo : EIATTR_COOP_GROUP_INSTR_OFFSETS
	.align		4
.L_814:
        /*0040*/ 	.byte	0x04, 0x28
        /*0042*/ 	.short	(.L_816 - .L_815)


	//   ....[0]....
.L_815:
        /*0044*/ 	.word	0x00001a30


	//   ....[1]....
        /*0048*/ 	.word	0x00001a40


	//   ....[2]....
        /*004c*/ 	.word	0x00001a70


	//   ....[3]....
        /*0050*/ 	.word	0x00001a80


	//   ....[4]....
        /*0054*/ 	.word	0x00001ac0


	//   ....[5]....
        /*0058*/ 	.word	0x00001ae0


	//----- nvinfo : EIATTR_EXIT_INSTR_OFFSETS
	.align		4
.L_816:
        /*005c*/ 	.byte	0x04, 0x1c
        /*005e*/ 	.short	(.L_818 - .L_817)


	//   ....[0]....
.L_817:
        /*0060*/ 	.word	0x00000100


	//   ....[1]....
        /*0064*/ 	.word	0x00001c60


	//----- nvinfo : EIATTR_CRS_STACK_SIZE
	.align		4
.L_818:
        /*0068*/ 	.byte	0x04, 0x1e
        /*006a*/ 	.short	(.L_820 - .L_819)
.L_819:
        /*006c*/ 	.word	0x00000000


	//----- nvinfo : EIATTR_CBANK_PARAM_SIZE
	.align		4
.L_820:
        /*0070*/ 	.byte	0x03, 0x19
        /*0072*/ 	.short	0x0280


	//----- nvinfo : EIATTR_PARAM_CBANK
	.align		4
        /*0074*/ 	.byte	0x04, 0x0a
        /*0076*/ 	.short	(.L_822 - .L_821)
	.align		4
.L_821:
        /*0078*/ 	.word	index@(.nv.constant0._ZN5flash25flash_bwd_dot_do_o_kernelILb1E23Flash_bwd_kernel_traitsILi192ELi64ELi64ELi8ELi4ELi2ELi2ELb0ELb0EN7cutlass6half_tE19Flash_kernel_traitsILi192ELi64ELi64ELi8ES3_EEEEvNS_16Flash_bwd_paramsE)
        /*007c*/ 	.short	0x0210
        /*007e*/ 	.short	0x0280


	//----- nvinfo : EIATTR_SW_WAR
	.align		4
.L_822:
        /*0080*/ 	.byte	0x04, 0x36
        /*0082*/ 	.short	(.L_824 - .L_823)
.L_823:
        /*0084*/ 	.word	0x00000008
.L_824:


//--------------------- .nv.callgraph             --------------------------
	.section	.nv.callgraph,"",@"SHT_CUDA_CALLGRAPH"
	.align	4
	.sectionentsize	8
	.align		4
        /*0000*/ 	.word	0x00000000
	.align		4
        /*0004*/ 	.word	0xffffffff
	.align		4
        /*0008*/ 	.word	0x00000000
	.align		4
        /*000c*/ 	.word	0xfffffffe
	.align		4
        /*0010*/ 	.word	0x00000000
	.align		4
        /*0014*/ 	.word	0xfffffffd
	.align		4
        /*0018*/ 	.word	0x00000000
	.align		4
        /*001c*/ 	.word	0xfffffffc


//--------------------- .nv.constant4             --------------------------
	.section	.nv.constant4,"a",@progbits
	.align	8
	.align		8
.nv.constant4:
        /*0000*/ 	.dword	_ZN66_INTERNAL_bd075e13_30_flash_bwd_hdim192_fp16_sm80_cu_a6473388_30824cuda3std3__45__cpo5beginE
	.align		8
        /*0008*/ 	.dword	_ZN66_INTERNAL_bd075e13_30_flash_bwd_hdim192_fp16_sm80_cu_a6473388_30824cuda3std3__45__cpo3endE
	.align		8
        /*0010*/ 	.dword	_ZN66_INTERNAL_bd075e13_30_flash_bwd_hdim192_fp16_sm80_cu_a6473388_30824cuda3std3__45__cpo6cbeginE
	.align		8
        /*0018*/ 	.dword	_ZN66_INTERNAL_bd075e13_30_flash_bwd_hdim192_fp16_sm80_cu_a6473388_30824cuda3std3__45__cpo4cendE
	.align		8
        /*0020*/ 	.dword	_ZN66_INTERNAL_bd075e13_30_flash_bwd_hdim192_fp16_sm80_cu_a6473388_30824cuda3std3__468_GLOBAL__N__bd075e13_30_flash_bwd_hdim192_fp16_sm80_cu_a6473388_30826ignoreE
	.align		8
        /*0028*/ 	.dword	_ZN66_INTERNAL_bd075e13_30_flash_bwd_hdim192_fp16_sm80_cu_a6473388_30824cuda3std3__419piecewise_constructE
	.align		8
        /*0030*/ 	.dword	_ZN66_INTERNAL_bd075e13_30_flash_bwd_hdim192_fp16_sm80_cu_a6473388_30824cuda3std3__48in_placeE
	.align		8
        /*0038*/ 	.dword	_ZN66_INTERNAL_bd075e13_30_flash_bwd_hdim192_fp16_sm80_cu_a6473388_30824cuda3std6ranges3__45__cpo4swapE
	.align		8
        /*0040*/ 	.dword	_ZN66_INTERNAL_bd075e13_30_flash_bwd_hdim192_fp16_sm80_cu_a6473388_30824cuda3std6ranges3__45__cpo9iter_moveE
	.align		8
        /*0048*/ 	.dword	_ZN66_INTERNAL_bd075e13_30_flash_bwd_hdim192_fp16_sm80_cu_a6473388_30824cute7productE
	.align		8
        /*0050*/ 	.dword	_ZN66_INTERNAL_bd075e13_30_flash_bwd_hdim192_fp16_sm80_cu_a6473388_30824cute1_E


//--------------------- .text._ZN5flash44flash_bwd_dq_dk_dv_loop_seqk_parallel_kernelI23Flash_bwd_kernel_traitsILi192ELi64ELi64ELi8ELi4ELi2ELi2ELb1ELb1EN7cutlass6half_tE19Flash_kernel_traitsILi192ELi64ELi64ELi8ES3_EELb0ELb0ELb0ELb0ELb0ELb0ELb0EEEvNS_16Flash_bwd_paramsE --------------------------
	.section	.text._ZN5flash44flash_bwd_dq_dk_dv_loop_seqk_parallel_kernelI23Flash_bwd_kernel_traitsILi192ELi64ELi64ELi8ELi4ELi2ELi2ELb1ELb1EN7cutlass6half_tE19Flash_kernel_traitsILi192ELi64ELi64ELi8ES3_EELb0ELb0ELb0ELb0ELb0ELb0ELb0EEEvNS_16Flash_bwd_paramsE,"ax",@progbits
	.align	128
        .global         _ZN5flash44flash_bwd_dq_dk_dv_loop_seqk_parallel_kernelI23Flash_bwd_kernel_traitsILi192ELi64ELi64ELi8ELi4ELi2ELi2ELb1ELb1EN7cutlass6half_tE19Flash_kernel_traitsILi192ELi64ELi64ELi8ES3_EELb0ELb0ELb0ELb0ELb0ELb0ELb0EEEvNS_16Flash_bwd_paramsE
        .type           _ZN5flash44flash_bwd_dq_dk_dv_loop_seqk_parallel_kernelI23Flash_bwd_kernel_traitsILi192ELi64ELi64ELi8ELi4ELi2ELi2ELb1ELb1EN7cutlass6half_tE19Flash_kernel_traitsILi192ELi64ELi64ELi8ES3_EELb0ELb0ELb0ELb0ELb0ELb0ELb0EEEvNS_16Flash_bwd_paramsE,@function
        .size           _ZN5flash44flash_bwd_dq_dk_dv_loop_seqk_parallel_kernelI23Flash_bwd_kernel_traitsILi192ELi64ELi64ELi8ELi4ELi2ELi2ELb1ELb1EN7cutlass6half_tE19Flash_kernel_traitsILi192ELi64ELi64ELi8ES3_EELb0ELb0ELb0ELb0ELb0ELb0ELb0EEEvNS_16Flash_bwd_paramsE,(.L_x_1582 - _ZN5flash44flash_bwd_dq_dk_dv_loop_seqk_parallel_kernelI23Flash_bwd_kernel_traitsILi192ELi64ELi64ELi8ELi4ELi2ELi2ELb1ELb1EN7cutlass6half_tE19Flash_kernel_traitsILi192ELi64ELi64ELi8ES3_EELb0ELb0ELb0ELb0ELb0ELb0ELb0EEEvNS_16Flash_bwd_paramsE)
        .other          _ZN5flash44flash_bwd_dq_dk_dv_loop_seqk_parallel_kernelI23Flash_bwd_kernel_traitsILi192ELi64ELi64ELi8ELi4ELi2ELi2ELb1ELb1EN7cutlass6half_tE19Flash_kernel_traitsILi192ELi64ELi64ELi8ES3_EELb0ELb0ELb0ELb0ELb0ELb0ELb0EEEvNS_16Flash_bwd_paramsE,@"STO_CUDA_ENTRY STV_DEFAULT"
_ZN5flash44flash_bwd_dq_dk_dv_loop_seqk_parallel_kernelI23Flash_bwd_kernel_traitsILi192ELi64ELi64ELi8ELi4ELi2ELi2ELb1ELb1EN7cutlass6half_tE19Flash_kernel_traitsILi192ELi64ELi64ELi8ES3_EELb0ELb0ELb0ELb0ELb0ELb0ELb0EEEvNS_16Flash_bwd_paramsE:
.text._ZN5flash44flash_bwd_dq_dk_dv_loop_seqk_parallel_kernelI23Flash_bwd_kernel_traitsILi192ELi64ELi64ELi8ELi4ELi2ELi2ELb1ELb1EN7cutlass6half_tE19Flash_kernel_traitsILi192ELi64ELi64ELi8ES3_EELb0ELb0ELb0ELb0ELb0ELb0ELb0EEEvNS_16Flash_bwd_paramsE:
[----:B------:R-:W1:Y:S08]  /*0000*/  LDC R1, c[0x0][0x28] ;  /* 0x00000a00ff017b82 */ /* 0x000e700000000800 */
[----:B------:R-:W2:Y:S01]  /*0010*/  S2UR UR26, SR_CTAID.X ;  /* 0x00000000001a79c3 */ /* 0x000ea20000002500 */
[----:B------:R-:W-:Y:S01]  /*0020*/  ULDC UR4, c[0x0][0x2c8] ;  /* 0x0000b20000047ab9 */ /* 0x000fe20000000800 */
[----:B-1----:R-:W-:Y:S01]  /*0030*/  IADD3 R1, R1, -0xe8, RZ ;  /* 0xffffff1801017810 */ /* 0x002fe20007ffe0ff */
[----:B------:R-:W-:-:S04]  /*0040*/  UIADD3 UR5, UR4, 0x3f, URZ ;  /* 0x0000003f04057890 */ /* 0x000fc8000fffe03f */
[----:B------:R-:W-:-:S04]  /*0050*/  USHF.R.S32.HI UR4, URZ, 0x1f, UR5 ;  /* 0x0000001f3f047899 */ /* 0x000fc80008011405 */
[----:B------:R-:W-:-:S04]  /*0060*/  ULEA.HI UR4, UR4, UR5, URZ, 0x6 ;  /* 0x0000000504047291 */ /* 0x000fc8000f8f303f */
[----:B------:R-:W-:-:S04]  /*0070*/  USHF.R.S32.HI UR59, URZ, 0x6, UR4 ;  /* 0x000000063f3b7899 */ /* 0x000fc80008011404 */
[----:B--2---:R-:W-:-:S06]  /*0080*/  UISETP.GE.AND UP0, UPT, UR26, UR59, UPT ;  /* 0x0000003b1a00728c */ /* 0x004fcc000bf06270 */
[----:B------:R-:W-:-:S13]  /*0090*/  PLOP3.LUT P0, PT, PT, PT, UP0, 0x80, 0x0 ;  /* 0x000000000000781c */ /* 0x000fda0003f0f008 */
[----:B------:R-:W-:Y:S05]  /*00a0*/  @P0 EXIT ;  /* 0x000000000000094d */ /* 0x000fea0003800000 */
[----:B------:R-:W1:Y:S01]  /*00b0*/  S2R R17, SR_TID.X ;  /* 0x0000000000117919 */ /* 0x000e620000002100 */
[----:B------:R-:W2:Y:S01]  /*00c0*/  S2UR UR5, SR_CgaCtaId ;  /* 0x00000000000579c3 */ /* 0x000ea20000008800 */
[----:B------:R-:W-:Y:S01]  /*00d0*/  UMOV UR4, 0x400 ;  /* 0x0000040000047882 */ /* 0x000fe20000000000 */
[----:B------:R-:W-:-:S06]  /*00e0*/  UMOV UR7, 0x400 ;  /* 0x0000040000077882 */ /* 0x000fcc0000000000 */
[----:B------:R-:W3:Y:S08]  /*00f0*/  S2UR UR54, SR_CTAID.Z ;  /* 0x00000000003679c3 */ /* 0x000ef00000002700 */
[----:B------:R-:W-:Y:S08]  /*0100*/  S2UR UR6, SR_CgaCtaId ;  /* 0x00000000000679c3 */ /* 0x000ff00000008800 */
[----:B------:R-:W4:Y:S01]  /*0110*/  S2UR UR45, SR_CTAID.Y ;  /* 0x00000000002d79c3 */ /* 0x000f220000002600 */
[----:B--2---:R-:W-:Y:S01]  /*0120*/  ULEA UR5, UR5, UR4, 0x18 ;  /* 0x0000000405057291 */ /* 0x004fe2000f8ec03f */
[----:B-1----:R-:W-:Y:S01]  /*0130*/  SHF.R.S32.HI R18, RZ, 0x1f, R17 ;  /* 0x0000001fff127819 */ /* 0x002fe20000011411 */
[----:B---3--:R-:W-:-:S03]  /*0140*/  USHF.R.S32.HI UR4, URZ, 0x1f, UR54 ;  /* 0x0000001f3f047899 */ /* 0x008fc60008011436 */
[CC--:B------:R-:W-:Y:S02]  /*0150*/  LEA.HI R2, R18.reuse, R17.reuse, RZ, 0x5 ;  /* 0x0000001112027211 */ /* 0x0c0fe400078f28ff */
[----:B------:R-:W-:Y:S02]  /*0160*/  LEA.HI R15, R18, R17, RZ, 0x3 ;  /* 0x00000011120f7211 */ /* 0x000fe400078f18ff */
[--C-:B------:R-:W-:Y:S02]  /*0170*/  SHF.R.S32.HI R0, RZ, 0x5, R2.reuse ;  /* 0x00000005ff007819 */ /* 0x100fe40000011402 */
[----:B------:R-:W-:Y:S02]  /*0180*/  SHF.R.S32.HI R3, RZ, 0x1f, R2 ;  /* 0x0000001fff037819 */ /* 0x000fe40000011402 */
[-C--:B------:R-:W-:Y:S02]  /*0190*/  LEA.HI R2, R2, R0.reuse, RZ, 0x1 ;  /* 0x0000000002027211 */ /* 0x080fe400078f08ff */
[----:B------:R-:W-:-:S02]  /*01a0*/  LEA.HI R3, R3, R0, RZ, 0x2 ;  /* 0x0000000003037211 */ /* 0x000fc400078f10ff */
[----:B------:R-:W-:Y:S01]  /*01b0*/  LOP3.LUT R2, R2, 0xfffffffe, RZ, 0xc0, !PT ;  /* 0xfffffffe02027812 */ /* 0x000fe200078ec0ff */
[----:B----4-:R-:W-:Y:S01]  /*01c0*/  USHF.L.U32 UR8, UR45, 0x7, URZ ;  /* 0x000000072d087899 */ /* 0x010fe2000800063f */
[----:B------:R-:W-:Y:S02]  /*01d0*/  LOP3.LUT R3, R3, 0xfffffffc, RZ, 0xc0, !PT ;  /* 0xfffffffc03037812 */ /* 0x000fe400078ec0ff */
[-C--:B------:R-:W-:Y:S01]  /*01e0*/  LEA.HI R4, R18, R17.reuse, RZ, 0x4 ;  /* 0x0000001112047211 */ /* 0x080fe200078f20ff */
[----:B------:R-:W-:Y:S01]  /*01f0*/  IMAD.IADD R16, R0, 0x1, -R2 ;  /* 0x0000000100107824 */ /* 0x000fe200078e0a02 */
[----:B------:R-:W-:Y:S01]  /*0200*/  LEA.HI R20, R18, R17, RZ, 0x2 ;  /* 0x0000001112147211 */ /* 0x000fe200078f10ff */
[----:B------:R-:W-:Y:S01]  /*0210*/  IMAD.IADD R19, R0, 0x1, -R3 ;  /* 0x0000000100137824 */ /* 0x000fe200078e0a03 */
[----:B------:R-:W-:Y:S02]  /*0220*/  LOP3.LUT R7, R15, 0xfffffff8, RZ, 0xc0, !PT ;  /* 0xfffffff80f077812 */ /* 0x000fe400078ec0ff */
[----:B------:R-:W-:-:S02]  /*0230*/  SHF.R.S32.HI R5, RZ, 0x4, R4 ;  /* 0x00000004ff057819 */ /* 0x000fc40000011404 */
[--C-:B------:R-:W-:Y:S02]  /*0240*/  SHF.R.S32.HI R8, RZ, 0x2, R20.reuse ;  /* 0x00000002ff087819 */ /* 0x100fe40000011414 */
[----:B------:R-:W-:Y:S02]  /*0250*/  SHF.R.S32.HI R0, RZ, 0x1f, R20 ;  /* 0x0000001fff007819 */ /* 0x000fe40000011414 */
[----:B------:R-:W-:Y:S02]  /*0260*/  SHF.R.S32.HI R3, RZ, 0x3, R15 ;  /* 0x00000003ff037819 */ /* 0x000fe4000001140f */
[C---:B------:R-:W-:Y:S02]  /*0270*/  LOP3.LUT R6, R4.reuse, 0xfffffff0, RZ, 0xc0, !PT ;  /* 0xfffffff004067812 */ /* 0x040fe400078ec0ff */
[----:B------:R-:W-:Y:S01]  /*0280*/  LEA.HI R4, R4, R5, RZ, 0x1 ;  /* 0x0000000504047211 */ /* 0x000fe200078f08ff */
[----:B------:R-:W-:Y:S01]  /*0290*/  IMAD.SHL.U32 R3, R3, 0x40, RZ ;  /* 0x0000004003037824 */ /* 0x000fe200078e00ff */
[----:B------:R-:W-:Y:S01]  /*02a0*/  LEA.HI R2, R0, R8, RZ, 0x3 ;  /* 0x0000000800027211 */ /* 0x000fe200078f18ff */
[----:B------:R-:W-:Y:S01]  /*02b0*/  IMAD.IADD R0, R17, 0x1, -R7 ;  /* 0x0000000111007824 */ /* 0x000fe200078e0a07 */
[----:B------:R-:W-:-:S02]  /*02c0*/  LOP3.LUT R4, R4, 0xfffffffe, RZ, 0xc0, !PT ;  /* 0xfffffffe04047812 */ /* 0x000fc400078ec0ff */
[----:B------:R-:W-:Y:S01]  /*02d0*/  LOP3.LUT R2, R2, 0xfffffff8, RZ, 0xc0, !PT ;  /* 0xfffffff802027812 */ /* 0x000fe200078ec0ff */
[C---:B------:R-:W-:Y:S01]  /*02e0*/  IMAD.SHL.U32 R22, R0.reuse, 0x8, RZ ;  /* 0x0000000800167824 */ /* 0x040fe200078e00ff */
[----:B------:R-:W-:Y:S01]  /*02f0*/  LOP3.LUT R3, R3, 0x1c0, RZ, 0xc0, !PT ;  /* 0x000001c003037812 */ /* 0x000fe200078ec0ff */
[----:B------:R-:W-:Y:S01]  /*0300*/  IMAD.IADD R12, R5, 0x1, -R4 ;  /* 0x00000001050c7824 */ /* 0x000fe200078e0a04 */
[----:B------:R-:W-:Y:S01]  /*0310*/  LOP3.LUT P4, RZ, R0, 0x4, RZ, 0xc0, !PT ;  /* 0x0000000400ff7812 */ /* 0x000fe2000788c0ff */
[----:B------:R-:W-:Y:S01]  /*0320*/  IMAD.IADD R5, R8, 0x1, -R2 ;  /* 0x0000000108057824 */ /* 0x000fe200078e0a02 */
[----:B------:R-:W-:Y:S01]  /*0330*/  LOP3.LUT R4, R3, 0x38, R22, 0xf8, !PT ;  /* 0x0000003803047812 */ /* 0x000fe200078ef816 */
[----:B------:R-:W-:Y:S01]  /*0340*/  IMAD.IADD R2, R17, 0x1, -R6 ;  /* 0x0000000111027824 */ /* 0x000fe200078e0a06 */
[----:B------:R-:W-:Y:S01]  /*0350*/  SHF.R.U32.HI R3, RZ, 0x3, R3 ;  /* 0x00000003ff037819 */ /* 0x000fe20000011603 */
[----:B------:R-:W-:Y:S01]  /*0360*/  IMAD.SHL.U32 R11, R12, 0x200, RZ ;  /* 0x000002000c0b7824 */ /* 0x000fe200078e00ff */
[C---:B------:R-:W-:Y:S01]  /*0370*/  LOP3.LUT P3, RZ, R0.reuse, 0x2, RZ, 0xc0, !PT ;  /* 0x0000000200ff7812 */ /* 0x040fe2000786c0ff */
[----:B------:R-:W-:Y:S01]  /*0380*/  IMAD.SHL.U32 R0, R0, 0x40, RZ ;  /* 0x0000004000007824 */ /* 0x000fe200078e00ff */
[----:B------:R-:W-:Y:S01]  /*0390*/  LOP3.LUT R13, R4, R3, RZ, 0x3c, !PT ;  /* 0x00000003040d7212 */ /* 0x000fe200078e3cff */
[----:B------:R-:W-:Y:S01]  /*03a0*/  IMAD.SHL.U32 R3, R16, 0x10, RZ ;  /* 0x0000001010037824 */ /* 0x000fe200078e00ff */
[----:B------:R-:W-:Y:S01]  /*03b0*/  SHF.R.S32.HI R4, RZ, 0x1f, R2 ;  /* 0x0000001fff047819 */ /* 0x000fe20000011402 */
[----:B------:R-:W-:Y:S01]  /*03c0*/  STL [R1+0x48], R22 ;  /* 0x0000481601007387 */ /* 0x000fe20000100800 */
[----:B------:R-:W-:-:S02]  /*03d0*/  LOP3.LUT R0, R0, 0x1c0, RZ, 0xc0, !PT ;  /* 0x000001c000007812 */ /* 0x000fc400078ec0ff */
[----:B------:R-:W-:Y:S02]  /*03e0*/  LEA.HI R14, R4, R2, RZ, 0x3 ;  /* 0x00000002040e7211 */ /* 0x000fe400078f18ff */
[----:B------:R-:W-:Y:S02]  /*03f0*/  LEA.HI R8, R18, R17, RZ, 0x7 ;  /* 0x0000001112087211 */ /* 0x000fe400078f38ff */
[C---:B------:R-:W-:Y:S02]  /*0400*/  LOP3.LUT R4, R0.reuse, 0x8, R15, 0xf8, !PT ;  /* 0x0000000800047812 */ /* 0x040fe400078ef80f */
[----:B------:R-:W-:Y:S02]  /*0410*/  LOP3.LUT R9, R0, 0x10, R3, 0xf8, !PT ;  /* 0x0000001000097812 */ /* 0x000fe400078ef803 */
[----:B------:R-:W-:Y:S02]  /*0420*/  SHF.R.U32.HI R10, RZ, 0x3, R0 ;  /* 0x00000003ff0a7819 */ /* 0x000fe40000011600 */
[----:B------:R-:W-:-:S02]  /*0430*/  LOP3.LUT R0, R5, 0x1, RZ, 0xc0, !PT ;  /* 0x0000000105007812 */ /* 0x000fc400078ec0ff */
[----:B------:R-:W-:Y:S02]  /*0440*/  LOP3.LUT R6, R14, 0xfffffff8, RZ, 0xc0, !PT ;  /* 0xfffffff80e067812 */ /* 0x000fe400078ec0ff */
[----:B------:R-:W-:Y:S02]  /*0450*/  SHF.R.S32.HI R8, RZ, 0x7, R8 ;  /* 0x00000007ff087819 */ /* 0x000fe40000011408 */
[----:B------:R-:W-:Y:S01]  /*0460*/  ISETP.NE.U32.AND P0, PT, R0, 0x1, PT ;  /* 0x000000010000780c */ /* 0x000fe20003f05070 */
[----:B------:R-:W-:Y:S01]  /*0470*/  IMAD.IADD R7, R2, 0x1, -R6 ;  /* 0x0000000102077824 */ /* 0x000fe200078e0a06 */
[----:B------:R-:W-:Y:S01]  /*0480*/  LEA.HI R0, R18, R17, RZ, 0x6 ;  /* 0x0000001112007211 */ /* 0x000fe200078f30ff */
[----:B------:R-:W-:Y:S01]  /*0490*/  IMAD.SHL.U32 R6, R12, 0x20, RZ ;  /* 0x000000200c067824 */ /* 0x000fe200078e00ff */
[----:B------:R-:W-:Y:S01]  /*04a0*/  LOP3.LUT R3, R4, R10, RZ, 0x3c, !PT ;  /* 0x0000000a04037212 */ /* 0x000fe200078e3cff */
[----:B------:R-:W-:Y:S01]  /*04b0*/  IMAD R4, R8, 0x800, R11 ;  /* 0x0000080008047824 */ /* 0x000fe200078e020b */
[----:B------:R-:W-:-:S02]  /*04c0*/  LOP3.LUT R2, R20, 0x7ffffffc, RZ, 0xc0, !PT ;  /* 0x7ffffffc14027812 */ /* 0x000fc400078ec0ff */
[----:B------:R-:W-:Y:S01]  /*04d0*/  SHF.R.S32.HI R0, RZ, 0x6, R0 ;  /* 0x00000006ff007819 */ /* 0x000fe20000011400 */
[----:B------:R-:W-:Y:S01]  /*04e0*/  IMAD.IADD R21, R4, 0x1, R3 ;  /* 0x0000000104157824 */ /* 0x000fe200078e0203 */
[----:B------:R-:W-:Y:S01]  /*04f0*/  LOP3.LUT R15, R9, 0x8, R15, 0xf8, !PT ;  /* 0x00000008090f7812 */ /* 0x000fe200078ef80f */
[----:B------:R-:W-:Y:S01]  /*0500*/  IMAD.IADD R9, R17, 0x1, -R2 ;  /* 0x0000000111097824 */ /* 0x000fe200078e0a02 */
[----:B------:R-:W-:Y:S01]  /*0510*/  R2P PR, R5, 0x6 ;  /* 0x0000000605007804 */ /* 0x000fe20000000000 */
[----:B------:R-:W-:Y:S01]  /*0520*/  IMAD.SHL.U32 R4, R17, 0x2, RZ ;  /* 0x0000000211047824 */ /* 0x000fe200078e00ff */
[C---:B------:R-:W-:Y:S01]  /*0530*/  LOP3.LUT P6, RZ, R7.reuse, 0x4, RZ, 0xc0, !PT ;  /* 0x0000000407ff7812 */ /* 0x040fe200078cc0ff */
[C---:B------:R-:W-:Y:S01]  /*0540*/  IMAD R17, R0.reuse, 0x200, R13 ;  /* 0x0000020000117824 */ /* 0x040fe200078e020d */
[----:B------:R-:W-:Y:S01]  /*0550*/  LOP3.LUT P5, RZ, R7, 0x2, RZ, 0xc0, !PT ;  /* 0x0000000207ff7812 */ /* 0x000fe200078ac0ff */
[----:B------:R-:W-:Y:S02]  /*0560*/  IMAD.SHL.U32 R3, R0, 0x8, RZ ;  /* 0x0000000800037824 */ /* 0x000fe400078e00ff */
[----:B------:R-:W-:-:S02]  /*0570*/  IMAD.SHL.U32 R0, R8, 0x20, RZ ;  /* 0x0000002008007824 */ /* 0x000fc400078e00ff */
[----:B------:R-:W-:Y:S01]  /*0580*/  IMAD.SHL.U32 R2, R5, 0x40, RZ ;  /* 0x0000004005027824 */ /* 0x000fe200078e00ff */
[----:B------:R-:W-:Y:S02]  /*0590*/  LOP3.LUT R3, R3, 0x18, RZ, 0xc0, !PT ;  /* 0x0000001803037812 */ /* 0x000fe400078ec0ff */
[----:B------:R-:W-:Y:S02]  /*05a0*/  LOP3.LUT R5, R0, 0x6, R4, 0xf8, !PT ;  /* 0x0000000600057812 */ /* 0x000fe400078ef804 */
[----:B------:R-:W-:Y:S02]  /*05b0*/  LOP3.LUT R2, R2, 0x1c0, RZ, 0xc0, !PT ;  /* 0x000001c002027812 */ /* 0x000fe400078ec0ff */
[----:B------:R-:W-:Y:S01]  /*05c0*/  LOP3.LUT R8, R3, 0x20, R6, 0xf8, !PT ;  /* 0x0000002003087812 */ /* 0x000fe200078ef806 */
[----:B------:R1:W-:Y:S01]  /*05d0*/  STL [R1+0x80], R5 ;  /* 0x0000800501007387 */ /* 0x0003e20000100800 */
[----:B------:R-:W-:-:S04]  /*05e0*/  SHF.R.U32.HI R4, RZ, 0x3, R2 ;  /* 0x00000003ff047819 */ /* 0x000fc80000011602 */
[----:B------:R-:W-:Y:S02]  /*05f0*/  LOP3.LUT R6, R4, R2, R3, 0x1e, !PT ;  /* 0x0000000204067212 */ /* 0x000fe400078e1e03 */
[----:B------:R-:W-:Y:S01]  /*0600*/  LOP3.LUT R3, R11, R15, R10, 0xf6, !PT ;  /* 0x0000000f0b037212 */ /* 0x000fe200078ef60a */
[----:B------:R-:W-:-:S03]  /*0610*/  IMAD.MOV.U32 R10, RZ, RZ, -0x10 ;  /* 0xfffffff0ff0a7424 */ /* 0x000fc600078e00ff */
[----:B------:R-:W-:Y:S02]  /*0620*/  LEA R3, R3, UR5, 0x1 ;  /* 0x0000000503037c11 */ /* 0x000fe4000f8e08ff */
[----:B------:R-:W-:Y:S02]  /*0630*/  SEL R10, R10, 0x10, !P0 ;  /* 0x000000100a0a7807 */ /* 0x000fe40004000000 */
[----:B-1----:R-:W-:Y:S01]  /*0640*/  LOP3.LUT R5, R2, 0x20, R0, 0xf8, !PT ;  /* 0x0000002002057812 */ /* 0x002fe200078ef800 */
[----:B------:R-:W-:Y:S02]  /*0650*/  IMAD.SHL.U32 R0, R9, 0x2, RZ ;  /* 0x0000000209007824 */ /* 0x000fe400078e00ff */
[----:B------:R-:W-:Y:S01]  /*0660*/  IMAD.SHL.U32 R2, R7, 0x40, RZ ;  /* 0x0000004007027824 */ /* 0x000fe200078e00ff */
[----:B------:R-:W-:Y:S01]  /*0670*/  LOP3.LUT R4, R5, R4, RZ, 0x3c, !PT ;  /* 0x0000000405047212 */ /* 0x000fe200078e3cff */
[--C-:B------:R-:W-:Y:S02]  /*0680*/  IMAD R5, R19, 0x400, R0.reuse ;  /* 0x0000040013057824 */ /* 0x100fe400078e0200 */
[----:B------:R-:W-:-:S02]  /*0690*/  IMAD R0, R16, 0x400, R0 ;  /* 0x0000040010007824 */ /* 0x000fc400078e0200 */
[----:B------:R-:W-:Y:S02]  /*06a0*/  IMAD.IADD R13, R5, 0x1, R4 ;  /* 0x00000001050d7824 */ /* 0x000fe400078e0204 */
[----:B------:R-:W-:Y:S01]  /*06b0*/  IMAD.IADD R11, R0, 0x1, R6 ;  /* 0x00000001000b7824 */ /* 0x000fe200078e0206 */
[----:B------:R-:W-:Y:S01]  /*06c0*/  LOP3.LUT R0, R2, 0x1c0, RZ, 0xc0, !PT ;  /* 0x000001c002007812 */ /* 0x000fe200078ec0ff */
[----:B------:R-:W-:Y:S01]  /*06d0*/  IMAD.SHL.U32 R9, R14, 0x40, RZ ;  /* 0x000000400e097824 */ /* 0x000fe200078e00ff */
[----:B------:R-:W-:Y:S01]  /*06e0*/  LEA R13, R13, UR5, 0x1 ;  /* 0x000000050d0d7c11 */ /* 0x000fe2000f8e08ff */
[----:B------:R-:W-:Y:S01]  /*06f0*/  IMAD.SHL.U32 R4, R12, 0x8, RZ ;  /* 0x000000080c047824 */ /* 0x000fe200078e00ff */
[----:B------:R-:W-:Y:S01]  /*0700*/  SHF.R.U32.HI R2, RZ, 0x3, R0 ;  /* 0x00000003ff027819 */ /* 0x000fe20000011600 */
[----:B------:R-:W-:Y:S01]  /*0710*/  IMAD.U32 R5, RZ, RZ, UR4 ;  /* 0x00000004ff057e24 */ /* 0x000fe2000f8e00ff */
[----:B------:R-:W-:Y:S01]  /*0720*/  LOP3.LUT R9, R9, 0xfffffe00, RZ, 0xc0, !PT ;  /* 0xfffffe0009097812 */ /* 0x000fe200078ec0ff */
[----:B------:R-:W-:Y:S01]  /*0730*/  ULEA UR4, UR6, UR7, 0x18 ;  /* 0x0000000706047291 */ /* 0x000fe2000f8ec03f */
[----:B------:R-:W-:Y:S01]  /*0740*/  LOP3.LUT R4, R0, 0x8, R4, 0xf8, !PT ;  /* 0x0000000800047812 */ /* 0x000fe200078ef804 */
[----:B------:R-:W-:Y:S01]  /*0750*/  USHF.R.S32.HI UR6, URZ, 0x1f, UR45 ;  /* 0x0000001f3f067899 */ /* 0x000fe2000801142d */
[----:B------:R-:W-:Y:S01]  /*0760*/  LOP3.LUT R0, R2, R8, R0, 0x1e, !PT ;  /* 0x0000000802007212 */ /* 0x000fe200078e1e00 */
[----:B------:R-:W-:Y:S01]  /*0770*/  USHF.R.S32.HI UR7, URZ, 0x1f, UR54 ;  /* 0x0000001f3f077899 */ /* 0x000fe20008011436 */
[--C-:B------:R-:W-:Y:S01]  /*0780*/  IMAD R7, R19, 0x400, R9.reuse ;  /* 0x0000040013077824 */ /* 0x100fe200078e0209 */
[----:B------:R-:W-:Y:S01]  /*0790*/  LOP3.LUT R2, R4, R2, RZ, 0x3c, !PT ;  /* 0x0000000204027212 */ /* 0x000fe200078e3cff */
[----:B------:R-:W-:Y:S01]  /*07a0*/  IMAD R8, R16, 0x400, R9 ;  /* 0x0000040010087824 */ /* 0x000fe200078e0209 */
[----:B------:R-:W-:Y:S01]  /*07b0*/  LOP3.LUT R9, R0, R9, RZ, 0xfc, !PT ;  /* 0x0000000900097212 */ /* 0x000fe200078efcff */
[----:B------:R-:W-:Y:S01]  /*07c0*/  IMAD.U32 R0, RZ, RZ, UR6 ;  /* 0x00000006ff007e24 */ /* 0x000fe2000f8e00ff */
[----:B------:R-:W-:Y:S01]  /*07d0*/  UIADD3 UR6, UR5, 0x12000, URZ ;  /* 0x0001200005067890 */ /* 0x000fe2000fffe03f */
[----:B------:R-:W-:Y:S01]  /*07e0*/  IMAD.U32 R0, RZ, RZ, UR7 ;  /* 0x00000007ff007e24 */ /* 0x000fe2000f8e00ff */
[----:B------:R-:W-:Y:S01]  /*07f0*/  LEA R12, R17, UR5, 0x1 ;  /* 0x00000005110c7c11 */ /* 0x000fe2000f8e08ff */
[----:B------:R-:W-:-:S02]  /*0800*/  VIADD R14, R22, 0x40 ;  /* 0x00000040160e7836 */ /* 0x000fc40000000000 */
[----:B------:R-:W-:Y:S02]  /*0810*/  VIADD R0, R22, 0x80 ;  /* 0x0000008016007836 */ /* 0x000fe40000000000 */
[----:B------:R-:W-:Y:S01]  /*0820*/  IMAD.MOV.U32 R6, RZ, RZ, 0x20 ;  /* 0x00000020ff067424 */ /* 0x000fe200078e00ff */
[----:B------:R1:W-:Y:S01]  /*0830*/  STL [R1+0x68], R14 ;  /* 0x0000680e01007387 */ /* 0x0003e20000100800 */
[----:B------:R-:W-:Y:S02]  /*0840*/  IMAD.IADD R7, R7, 0x1, R2 ;  /* 0x0000000107077824 */ /* 0x000fe400078e0202 */
[----:B------:R-:W-:Y:S01]  /*0850*/  IMAD.IADD R8, R2, 0x1, R8 ;  /* 0x0000000102087824 */ /* 0x000fe200078e0208 */
[----:B------:R2:W-:Y:S01]  /*0860*/  STL [R1+0x6c], R0 ;  /* 0x00006c0001007387 */ /* 0x0005e20000100800 */
[----:B------:R-:W-:Y:S01]  /*0870*/  IMAD.U32 R2, RZ, RZ, UR7 ;  /* 0x00000007ff027e24 */ /* 0x000fe2000f8e00ff */
[----:B------:R-:W-:Y:S01]  /*0880*/  SEL R2, R6, 0xffffffe0, !P3 ;  /* 0xffffffe006027807 */ /* 0x000fe20005800000 */
[----:B------:R-:W-:Y:S01]  /*0890*/  IMAD.MOV.U32 R5, RZ, RZ, 0x40 ;  /* 0x00000040ff057424 */ /* 0x000fe200078e00ff */
[----:B------:R3:W-:Y:S01]  /*08a0*/  STL [R1+0x2c], R12 ;  /* 0x00002c0c01007387 */ /* 0x0007e20000100800 */
[----:B------:R-:W-:Y:S01]  /*08b0*/  IMAD.U32 R4, RZ, RZ, UR8 ;  /* 0x00000008ff047e24 */ /* 0x000fe2000f8e00ff */
[----:B------:R-:W-:Y:S01]  /*08c0*/  UIADD3 UR7, UR5, 0xc000, URZ ;  /* 0x0000c00005077890 */ /* 0x000fe2000fffe03f */
[----:B------:R-:W-:-:S02]  /*08d0*/  LEA R8, R8, UR6, 0x1 ;  /* 0x0000000608087c11 */ /* 0x000fc4000f8e08ff */
[C---:B------:R-:W-:Y:S02]  /*08e0*/  SEL R4, R5.reuse, 0xffffffc0, !P4 ;  /* 0xffffffc005047807 */ /* 0x040fe40006000000 */
[----:B------:R-:W-:Y:S02]  /*08f0*/  SEL R6, R6, 0xffffffe0, !P5 ;  /* 0xffffffe006067807 */ /* 0x000fe40006800000 */
[----:B------:R-:W-:Y:S02]  /*0900*/  SEL R5, R5, 0xffffffc0, !P6 ;  /* 0xffffffc005057807 */ /* 0x000fe40007000000 */
[----:B-1----:R-:W-:Y:S02]  /*0910*/  LEA R14, R11, UR7, 0x1 ;  /* 0x000000070b0e7c11 */ /* 0x002fe4000f8e08ff */
[----:B------:R-:W-:Y:S02]  /*0920*/  LEA R11, R7, UR5, 0x1 ;  /* 0x00000005070b7c11 */ /* 0x000fe4000f8e08ff */
[----:B--2---:R-:W-:Y:S01]  /*0930*/  LEA R0, R21, UR6, 0x1 ;  /* 0x0000000615007c11 */ /* 0x004fe2000f8e08ff */
[----:B------:R-:W-:-:S02]  /*0940*/  ULDC.64 UR6, c[0x0][0x208] ;  /* 0x0000820000067ab9 */ /* 0x000fc40000000a00 */
[----:B------:R-:W-:Y:S02]  /*0950*/  IMAD.IADD R7, R11, 0x1, R6 ;  /* 0x000000010b077824 */ /* 0x000fe400078e0206 */
[----:B---3--:R-:W-:Y:S01]  /*0960*/  IMAD.IADD R12, R0, 0x1, R2 ;  /* 0x00000001000c7824 */ /* 0x008fe200078e0202 */
[----:B------:R-:W-:Y:S01]  /*0970*/  IADD3 R2, R2, -0x6000, R0 ;  /* 0xffffa00002027810 */ /* 0x000fe20007ffe000 */
[----:B------:R-:W-:-:S03]  /*0980*/  IMAD.IADD R252, R0, 0x1, R4 ;  /* 0x0000000100fc7824 */ /* 0x000fc600078e0204 */
[----:B------:R1:W-:Y:S01]  /*0990*/  STL [R1+0x4], R12 ;  /* 0x0000040c01007387 */ /* 0x0003e20000100800 */
[C---:B------:R-:W-:Y:S02]  /*09a0*/  IMAD.IADD R0, R4.reuse, 0x1, R2 ;  /* 0x0000000104007824 */ /* 0x040fe400078e0202 */
[----:B------:R-:W-:Y:S01]  /*09b0*/  IMAD.IADD R2, R4, 0x1, R3 ;  /* 0x0000000104027824 */ /* 0x000fe200078e0203 */
[----:B------:R-:W-:Y:S01]  /*09c0*/  STL [R1+0x50], R13 ;  /* 0x0000500d01007387 */ /* 0x000fe20000100800 */
[C---:B------:R-:W-:Y:S02]  /*09d0*/  VIADD R4, R14.reuse, 0x40 ;  /* 0x000000400e047836 */ /* 0x040fe40000000000 */
[----:B------:R-:W-:Y:S01]  /*09e0*/  @P2 VIADD R4, R14, 0xffffffc0 ;  /* 0xffffffc00e042836 */ /* 0x000fe20000000000 */
[----:B------:R2:W-:Y:S04]  /*09f0*/  STL [R1+0x10], R0 ;  /* 0x0000100001007387 */ /* 0x0005e80000100800 */
[----:B------:R-:W-:Y:S01]  /*0a00*/  STL [R1+0x78], R14 ;  /* 0x0000780e01007387 */ /* 0x000fe20000100800 */
[----:B-1----:R-:W-:-:S02]  /*0a10*/  VIADD R12, R13, 0x20 ;  /* 0x000000200d0c7836 */ /* 0x002fc40000000000 */
[C---:B------:R-:W-:Y:S02]  /*0a20*/  @P1 VIADD R12, R13.reuse, 0xffffffe0 ;  /* 0xffffffe00d0c1836 */ /* 0x040fe40000000000 */
[----:B--2---:R-:W-:-:S05]  /*0a30*/  IMAD.IADD R0, R13, 0x1, R10 ;  /* 0x000000010d007824 */ /* 0x004fca00078e020a */
[----:B------:R1:W-:Y:S04]  /*0a40*/  STL [R1+0x5c], R0 ;  /* 0x00005c0001007387 */ /* 0x0003e80000100800 */
[----:B------:R-:W-:Y:S04]  /*0a50*/  STL [R1+0x8], R11 ;  /* 0x0000080b01007387 */ /* 0x000fe80000100800 */
[----:B------:R-:W-:Y:S04]  /*0a60*/  STL [R1+0x54], R12 ;  /* 0x0000540c01007387 */ /* 0x000fe80000100800 */
[----:B------:R2:W-:Y:S04]  /*0a70*/  STL [R1+0x7c], R4 ;  /* 0x00007c0401007387 */ /* 0x0005e80000100800 */
[----:B------:R-:W-:Y:S01]  /*0a80*/  STL [R1+0x1c], R8 ;  /* 0x00001c0801007387 */ /* 0x000fe20000100800 */
[----:B-1----:R-:W-:Y:S01]  /*0a90*/  LEA R0, R9, UR5, 0x1 ;  /* 0x0000000509007c11 */ /* 0x002fe2000f8e08ff */
[----:B------:R-:W-:-:S02]  /*0aa0*/  IMAD.IADD R9, R11, 0x1, R5 ;  /* 0x000000010b097824 */ /* 0x000fc400078e0205 */
[----:B--2---:R-:W-:-:S05]  /*0ab0*/  IMAD.IADD R4, R10, 0x1, R12 ;  /* 0x000000010a047824 */ /* 0x004fca00078e020c */
[----:B------:R1:W-:Y:S04]  /*0ac0*/  STL [R1+0x58], R4 ;  /* 0x0000580401007387 */ /* 0x0003e80000100800 */
[----:B------:R-:W-:Y:S04]  /*0ad0*/  STL [R1+0xc], R7 ;  /* 0x00000c0701007387 */ /* 0x000fe80000100800 */
[----:B------:R-:W-:Y:S01]  /*0ae0*/  STL [R1+0x18], R9 ;  /* 0x0000180901007387 */ /* 0x000fe20000100800 */
[--C-:B-1----:R-:W-:Y:S02]  /*0af0*/  IMAD.IADD R4, R5, 0x1, R8.reuse ;  /* 0x0000000105047824 */ /* 0x102fe400078e0208 */
[----:B------:R-:W-:-:S02]  /*0b00*/  IMAD.IADD R8, R6, 0x1, R8 ;  /* 0x0000000106087824 */ /* 0x000fc400078e0208 */
[----:B------:R-:W-:-:S03]  /*0b10*/  IMAD.IADD R5, R7, 0x1, R5 ;  /* 0x0000000107057824 */ /* 0x000fc600078e0205 */
[----:B------:R-:W-:Y:S04]  /*0b20*/  STL [R1+0x28], R8 ;  /* 0x0000280801007387 */ /* 0x000fe80000100800 */
[----:B------:R1:W-:Y:S04]  /*0b30*/  STL [R1+0x20], R4 ;  /* 0x0000200401007387 */ /* 0x0003e80000100800 */
[----:B------:R2:W-:Y:S01]  /*0b40*/  STL [R1+0x14], R5 ;  /* 0x0000140501007387 */ /* 0x0005e20000100800 */
[----:B-1----:R-:W-:-:S05]  /*0b50*/  IMAD.IADD R4, R6, 0x1, R4 ;  /* 0x0000000106047824 */ /* 0x002fca00078e0204 */
[----:B------:R2:W-:Y:S02]  /*0b60*/  STL [R1+0x24], R4 ;  /* 0x0000240401007387 */ /* 0x0005e40000100800 */
.L_x_44:
[----:B------:R-:W-:Y:S01]  /*0b70*/  ULDC.64 UR8, c[0x0][0x308] ;  /* 0x0000c20000087ab9 */ /* 0x000fe20000000a00 */
[----:B------:R-:W-:Y:S01]  /*0b80*/  ULDC.64 UR10, c[0x0][0x300] ;  /* 0x0000c000000a7ab9 */ /* 0x000fe20000000a00 */
[----:B------:R-:W-:Y:S02]  /*0b90*/  UISETP.NE.U32.AND UP3, UPT, UR8, URZ, UPT ;  /* 0x0000003f0800728c */ /* 0x000fe4000bf65070 */
[----:B------:R-:W-:Y:S02]  /*0ba0*/  UISETP.NE.U32.AND UP4, UPT, UR10, URZ, UPT ;  /* 0x0000003f0a00728c */ /* 0x000fe4000bf85070 */
[----:B------:R-:W-:Y:S02]  /*0bb0*/  UISETP.NE.AND.EX UP3, UPT, UR9, URZ, UPT, UP3 ;  /* 0x0000003f0900728c */ /* 0x000fe4000bf65330 */
[----:B------:R-:W-:Y:S02]  /*0bc0*/  UISETP.NE.AND.EX UP4, UPT, UR11, URZ, UPT, UP4 ;  /* 0x0000003f0b00728c */ /* 0x000fe4000bf85340 */
[----:B------:R-:W-:-:S02]  /*0bd0*/  USHF.R.S32.HI UR55, URZ, 0x1f, UR45 ;  /* 0x0000001f3f377899 */ /* 0x000fc4000801142d */
[----:B------:R-:W-:Y:S01]  /*0be0*/  USHF.L.U32 UR16, UR45, 0x2, URZ ;  /* 0x000000022d107899 */ /* 0x000fe2000800063f */
[----:B------:R-:W-:Y:S01]  /*0bf0*/  PLOP3.LUT P0, PT, PT, PT, UP3, 0x80, 0x0 ;  /* 0x000000000000781c */ /* 0x000fe20003f0f038 */
[----:B------:R-:W-:Y:S01]  /*0c00*/  USHF.L.U64.HI UR5, UR45, 0x2, UR55 ;  /* 0x000000022d057899 */ /* 0x000fe20008010237 */
[----:B------:R-:W-:Y:S01]  /*0c10*/  PLOP3.LUT P1, PT, PT, PT, UP4, 0x80, 0x0 ;  /* 0x000000000000781c */ /* 0x000fe20003f2f048 */
[----:B------:R-:W-:Y:S01]  /*0c20*/  ULDC.64 UR12, c[0x0][0x2f0] ;  /* 0x0000bc00000c7ab9 */ /* 0x000fe20000000a00 */
[----:B------:R-:W-:Y:S02]  /*0c30*/  @UP3 UIADD3 UR8, UP0, UR16, UR8, URZ ;  /* 0x0000000810083290 */ /* 0x000fe4000ff1e03f */
[----:B------:R-:W-:Y:S02]  /*0c40*/  UIADD3 UR15, UP2, UR16, UR12, URZ ;  /* 0x0000000c100f7290 */ /* 0x000fe4000ff5e03f */
[----:B------:R-:W-:Y:S02]  /*0c50*/  @UP3 UIADD3.X UR9, UR5, UR9, URZ, UP0, !UPT ;  /* 0x0000000905093290 */ /* 0x000fe400087fe43f */
[----:B------:R-:W-:Y:S01]  /*0c60*/  UISETP.NE.U32.AND UP0, UPT, UR12, URZ, UPT ;  /* 0x0000003f0c00728c */ /* 0x000fe2000bf05070 */
[----:B-12---:R-:W-:Y:S01]  /*0c70*/  IMAD.U32 R4, RZ, RZ, UR8 ;  /* 0x00000008ff047e24 */ /* 0x006fe2000f8e00ff */
[----:B------:R-:W-:-:S02]  /*0c80*/  @UP4 UIADD3 UR10, UP1, UR16, UR10, URZ ;  /* 0x0000000a100a4290 */ /* 0x000fc4000ff3e03f */
[----:B------:R-:W-:Y:S01]  /*0c90*/  UIADD3.X UR14, UR5, UR13, URZ, UP2, !UPT ;  /* 0x0000000d050e7290 */ /* 0x000fe200097fe43f */
[----:B------:R-:W-:Y:S01]  /*0ca0*/  IMAD.U32 R5, RZ, RZ, UR9 ;  /* 0x00000009ff057e24 */ /* 0x000fe2000f8e00ff */
[----:B------:R-:W-:Y:S01]  /*0cb0*/  UISETP.NE.AND.EX UP2, UPT, UR13, URZ, UPT, UP0 ;  /* 0x0000003f0d00728c */ /* 0x000fe2000bf45300 */
[----:B------:R-:W-:Y:S02]  /*0cc0*/  ULDC.U8 UR17, c[0x0][0x3c2] ;  /* 0x0000f08000117ab9 */ /* 0x000fe40000000000 */
[----:B------:R-:W-:Y:S01]  /*0cd0*/  ULDC.64 UR12, c[0x0][0x2f8] ;  /* 0x0000be00000c7ab9 */ /* 0x000fe20000000a00 */
[----:B------:R-:W-:Y:S01]  /*0ce0*/  @UP4 UIADD3.X UR11, UR5, UR11, URZ, UP1, !UPT ;  /* 0x0000000b050b4290 */ /* 0x000fe20008ffe43f */
[----:B------:R-:W-:Y:S01]  /*0cf0*/  IMAD.U32 R6, RZ, RZ, UR10 ;  /* 0x0000000aff067e24 */ /* 0x000fe2000f8e00ff */
[----:B------:R-:W-:Y:S01]  /*0d00*/  UISETP.NE.AND UP1, UPT, UR17, URZ, UPT ;  /* 0x0000003f1100728c */ /* 0x000fe2000bf25270 */
[----:B------:R-:W-:Y:S01]  /*0d10*/  PLOP3.LUT P3, PT, PT, PT, UP2, 0x80, 0x0 ;  /* 0x000000000000781c */ /* 0x000fe20003f6f028 */
[----:B------:R-:W-:Y:S01]  /*0d20*/  UISETP.EQ.U32.AND UP4, UPT, UR12, URZ, UPT ;  /* 0x0000003f0c00728c */ /* 0x000fe2000bf82070 */
[----:B------:R1:W2:Y:S01]  /*0d30*/  @P0 LDG.E R8, desc[UR6][R4.64] ;  /* 0x0000000604080981 */ /* 0x0002a2000c1e1900 */
[----:B------:R-:W-:-:S02]  /*0d40*/  IMAD.U32 R7, RZ, RZ, UR11 ;  /* 0x0000000bff077e24 */ /* 0x000fc4000f8e00ff */
[----:B------:R-:W-:Y:S02]  /*0d50*/  UISETP.EQ.OR.EX UP4, UPT, UR13, URZ, !UP1, UP4 ;  /* 0x0000003f0d00728c */ /* 0x000fe4000cf82740 */
[----:B------:R-:W-:Y:S01]  /*0d60*/  UIADD3 UR8, UP0, UR16, UR12, URZ ;  /* 0x0000000c10087290 */ /* 0x000fe2000ff1e03f */
[----:B---3--:R-:W3:Y:S03]  /*0d70*/  @P1 LDG.E R10, desc[UR6][R6.64] ;  /* 0x00000006060a1981 */ /* 0x008ee6000c1e1900 */
[----:B------:R-:W-:Y:S01]  /*0d80*/  PLOP3.LUT P2, PT, PT, PT, UP4, 0x80, 0x0 ;  /* 0x000000000000781c */ /* 0x000fe20003f4f048 */
[----:B------:R-:W-:Y:S01]  /*0d90*/  UIADD3.X UR5, UR5, UR13, URZ, UP0, !UPT ;  /* 0x0000000d05057290 */ /* 0x000fe200087fe43f */
[----:B-1----:R-:W-:Y:S02]  /*0da0*/  IMAD.U32 R4, RZ, RZ, UR15 ;  /* 0x0000000fff047e24 */ /* 0x002fe4000f8e00ff */
[----:B------:R-:W-:-:S05]  /*0db0*/  IMAD.U32 R5, RZ, RZ, UR14 ;  /* 0x0000000eff057e24 */ /* 0x000fca000f8e00ff */
[----:B----4-:R-:W4:Y:S04]  /*0dc0*/  @P3 LDG.E R9, desc[UR6][R4.64] ;  /* 0x0000000604093981 */ /* 0x010f28000c1e1900 */
[----:B-----5:R1:W5:Y:S02]  /*0dd0*/  @P3 LDG.E R6, desc[UR6][R4.64+0x4] ;  /* 0x0000040604063981 */ /* 0x020364000c1e1900 */
[----:B-1----:R-:W-:Y:S01]  /*0de0*/  IMAD.U32 R4, RZ, RZ, UR8 ;  /* 0x00000008ff047e24 */ /* 0x002fe2000f8e00ff */
[----:B------:R-:W-:Y:S01]  /*0df0*/  UMOV UR19, URZ ;  /* 0x0000003f00137c82 */ /* 0x000fe20008000000 */
[----:B------:R-:W-:Y:S01]  /*0e00*/  IMAD.U32 R5, RZ, RZ, UR5 ;  /* 0x00000005ff057e24 */ /* 0x000fe2000f8e00ff */
[----:B------:R-:W-:Y:S01]  /*0e10*/  @!UP3 ULDC.64 UR8, c[0x0][0x318] ;  /* 0x0000c6000008bab9 */ /* 0x000fe20000000a00 */
[----:B------:R-:W-:-:S03]  /*0e20*/  @!UP3 ULDC UR5, c[0x0][0x2cc] ;  /* 0x0000b3000005bab9 */ /* 0x000fc60000000800 */
[----:B------:R-:W5:Y:S01]  /*0e30*/  @!P2 LDG.E R7, desc[UR6][R4.64] ;  /* 0x000000060407a981 */ /* 0x000f62000c1e1900 */
[----:B------:R-:W-:-:S04]  /*0e40*/  @!UP3 UISETP.NE.U32.AND UP0, UPT, UR8, URZ, UPT ;  /* 0x0000003f0800b28c */ /* 0x000fc8000bf05070 */
[----:B------:R-:W-:Y:S01]  /*0e50*/  @!UP3 UISETP.NE.AND.EX UP0, UPT, UR9, URZ, UPT, UP0 ;  /* 0x0000003f0900b28c */ /* 0x000fe2000bf05300 */
[----:B------:R-:W-:Y:S01]  /*0e60*/  UMOV UR16, 0xffffffff ;  /* 0xffffffff00107882 */ /* 0x000fe20000000000 */
[----:B------:R-:W-:Y:S02]  /*0e70*/  UMOV UR27, 0xffffffff ;  /* 0xffffffff001b7882 */ /* 0x000fe40000000000 */
[----:B------:R-:W-:Y:S02]  /*0e80*/  @!UP3 USEL UR9, UR5, URZ, UP0 ;  /* 0x0000003f0509b287 */ /* 0x000fe40008000000 */
[----:B------:R-:W-:Y:S01]  /*0e90*/  USHF.L.U32 UR32, UR26, 0x6, URZ ;  /* 0x000000061a207899 */ /* 0x000fe2000800063f */
[----:B------:R-:W-:Y:S01]  /*0ea0*/  ULDC UR8, c[0x0][0x2c8] ;  /* 0x0000b20000087ab9 */ /* 0x000fe20000000800 */
[----:B--2---:R-:W-:Y:S02]  /*0eb0*/  @P0 R2UR UR10, R8 ;  /* 0x00000000080a02ca */ /* 0x004fe400000e0000 */
[----:B------:R-:W-:-:S02]  /*0ec0*/  ISETP.NE.U32.AND P0, PT, RZ, UR12, PT ;  /* 0x0000000cff007c0c */ /* 0x000fc4000bf05070 */
[----:B---3--:R-:W-:Y:S02]  /*0ed0*/  @P1 R2UR UR19, R10 ;  /* 0x000000000a1312ca */ /* 0x008fe400000e0000 */
[----:B------:R-:W-:-:S11]  /*0ee0*/  ISETP.NE.AND.EX P0, PT, RZ, UR13, PT, P0 ;  /* 0x0000000dff007c0c */ /* 0x000fd6000bf05300 */
[----:B------:R-:W-:Y:S01]  /*0ef0*/  @UP3 UIADD3 UR5, UR10, -UR19, URZ ;  /* 0x800000130a053290 */ /* 0x000fe2000fffe03f */
[----:B----4-:R-:W-:Y:S02]  /*0f00*/  @P3 R2UR UR16, R9 ;  /* 0x00000000091032ca */ /* 0x010fe400000e0000 */
[----:B-----5:R-:W-:Y:S02]  /*0f10*/  @P3 R2UR UR11, R6 ;  /* 0x00000000060b32ca */ /* 0x020fe400000e0000 */
[----:B------:R-:W-:Y:S01]  /*0f20*/  @!P2 R2UR UR27, R7 ;  /* 0x00000000071ba2ca */ /* 0x000fe200000e0000 */
[----:B------:R-:W-:-:S14]  /*0f30*/  @!P0 BRA `(.L_x_0) ;  /* 0x0000000000188947 */ /* 0x000fdc0003800000 */
[----:B------:R-:W-:-:S13]  /*0f40*/  PLOP3.LUT P0, PT, PT, PT, UP1, 0x80, 0x0 ;  /* 0x000000000000781c */ /* 0x000fda0003f0f018 */
[----:B------:R-:W2:Y:S04]  /*0f50*/  @P0 LDG.E R6, desc[UR6][R4.64+0x4] ;  /* 0x0000040604060981 */ /* 0x000ea8000c1e1900 */
[----:B------:R-:W3:Y:S01]  /*0f60*/  @!P0 LDG.E R4, desc[UR6][R4.64] ;  /* 0x0000000604048981 */ /* 0x000ee2000c1e1900 */
[----:B--2---:R-:W-:-:S13]  /*0f70*/  @P0 R2UR UR8, R6 ;  /* 0x00000000060802ca */ /* 0x004fda00000e0000 */
[----:B------:R-:W-:-:S07]  /*0f80*/  @UP1 UIADD3 UR8, UR8, -UR27, URZ ;  /* 0x8000001b08081290 */ /* 0x000fce000fffe03f */
[----:B---3--:R-:W-:-:S15]  /*0f90*/  @!P0 R2UR UR8, R4 ;  /* 0x00000000040882ca */ /* 0x008fde00000e0000 */
.L_x_0:
[----:B------:R-:W-:Y:S02]  /*0fa0*/  @!UP3 UIADD3 UR5, UR9, UR8, -UR19 ;  /* 0x000000080905b290 */ /* 0x000fe4000fffe813 */
[----:B------:R-:W-:Y:S02]  /*0fb0*/  @UP2 UIADD3 UR35, UR11, -UR16, URZ ;  /* 0x800000100b232290 */ /* 0x000fe4000fffe03f */
[----:B------:R-:W-:-:S05]  /*0fc0*/  UISETP.GT.AND UP0, UPT, UR5, UR32, UPT ;  /* 0x000000200500728c */ /* 0x000fca000bf04270 */
[----:B------:R-:W-:Y:S01]  /*0fd0*/  @!UP2 ULDC UR35, c[0x0][0x2c4] ;  /* 0x0000b1000023aab9 */ /* 0x000fe20000000800 */
[----:B------:R-:W-:-:S13]  /*0fe0*/  PLOP3.LUT P0, PT, PT, PT, UP0, 0x80, 0x0 ;  /* 0x000000000000781c */ /* 0x000fda0003f0f008 */
[----:B------:R-:W-:Y:S05]  /*0ff0*/  @!P0 BRA `(.L_x_1) ;  /* 0x0000008000d48947 */ /* 0x000fea0003800000 */
[----:B------:R-:W1:Y:S01]  /*1000*/  LDC R9, c[0x0][0x278] ;  /* 0x00009e00ff097b82 */ /* 0x000e620000000800 */
[----:B------:R-:W-:Y:S01]  /*1010*/  IABS R7, UR54 ;  /* 0x0000003600077c13 */ /* 0x000fe20008000000 */
[----:B------:R-:W-:Y:S01]  /*1020*/  ULDC.64 UR10, c[0x0][0x488] ;  /* 0x00012200000a7ab9 */ /* 0x000fe20000000a00 */
[----:B------:R-:W-:Y:S01]  /*1030*/  UISETP.NE.AND UP1, UPT, UR16, -0x1, UPT ;  /* 0xffffffff1000788c */ /* 0x000fe2000bf25270 */
[----:B------:R-:W-:Y:S01]  /*1040*/  ULDC.64 UR8, c[0x0][0x228] ;  /* 0x00008a0000087ab9 */ /* 0x000fe20000000a00 */
[----:B------:R-:W-:Y:S01]  /*1050*/  ULDC UR56, c[0x0][0x2d4] ;  /* 0x0000b50000387ab9 */ /* 0x000fe20000000800 */
[----:B------:R-:W-:Y:S02]  /*1060*/  UIMAD.WIDE.U32 UR20, UR45, UR8, URZ ;  /* 0x000000082d1472a5 */ /* 0x000fe4000f8e003f */
[----:B------:R-:W2:Y:S01]  /*1070*/  S2UR UR12, SR_CTAID.X ;  /* 0x00000000000c79c3 */ /* 0x000ea20000002500 */
[----:B------:R-:W-:Y:S02]  /*1080*/  UIMAD UR8, UR55, UR8, URZ ;  /* 0x00000008370872a4 */ /* 0x000fe4000f8e023f */
[----:B------:R-:W-:-:S02]  /*1090*/  USHF.R.S32.HI UR24, URZ, 0x1f, UR56 ;  /* 0x0000001f3f187899 */ /* 0x000fc40008011438 */
[----:B------:R-:W-:Y:S02]  /*10a0*/  UIMAD UR22, UR45, UR9, UR8 ;  /* 0x000000092d1672a4 */ /* 0x000fe4000f8e0208 */
[----:B------:R-:W-:Y:S01]  /*10b0*/  USHF.L.U32 UR14, UR45, 0x7, URZ ;  /* 0x000000072d0e7899 */ /* 0x000fe2000800063f */
[----:B------:R-:W-:Y:S01]  /*10c0*/  @!UP1 ULDC.64 UR8, c[0x0][0x418] ;  /* 0x0001060000089ab9 */ /* 0x000fe20000000a00 */
[----:B------:R-:W-:Y:S01]  /*10d0*/  ULDC.64 UR30, c[0x0][0x240] ;  /* 0x00009000001e7ab9 */ /* 0x000fe20000000a00 */
[----:B------:R-:W-:Y:S01]  /*10e0*/  ULDC UR58, c[0x0][0x2dc] ;  /* 0x0000b700003a7ab9 */ /* 0x000fe20000000800 */
[----:B------:R-:W-:Y:S01]  /*10f0*/  ULDC UR57, c[0x0][0x270] ;  /* 0x00009c0000397ab9 */ /* 0x000fe20000000800 */
[----:B------:R-:W-:Y:S02]  /*1100*/  USEL UR42, UR14, URZ, UP2 ;  /* 0x0000003f0e2a7287 */ /* 0x000fe40009000000 */
[----:B------:R-:W-:Y:S01]  /*1110*/  @!UP1 UIMAD.WIDE.U32 UR38, UR45, UR8, URZ ;  /* 0x000000082d2692a5 */ /* 0x000fe2000f8e003f */
[----:B-1----:R-:W-:Y:S01]  /*1120*/  IABS R8, R9 ;  /* 0x0000000900087213 */ /* 0x002fe20000000000 */
[----:B------:R-:W-:Y:S01]  /*1130*/  UIMAD.WIDE.U32 UR14, UR16, UR30, URZ ;  /* 0x0000001e100e72a5 */ /* 0x000fe2000f8e003f */
[----:B------:R-:W-:Y:S01]  /*1140*/  ISETP.NE.AND P3, PT, R9, RZ, PT ;  /* 0x000000ff0900720c */ /* 0x000fe20003f65270 */
[----:B------:R-:W-:Y:S01]  /*1150*/  ULDC.U8 UR25, c[0x0][0x3d8] ;  /* 0x0000f60000197ab9 */ /* 0x000fe20000000000 */
[----:B------:R-:W1:Y:S01]  /*1160*/  I2F.RP R4, R8 ;  /* 0x0000000800047306 */ /* 0x000e620000209400 */
[----:B------:R-:W-:-:S02]  /*1170*/  USHF.L.U64.HI UR13, UR45, 0x7, UR55 ;  /* 0x000000072d0d7899 */ /* 0x000fc40008010237 */
[----:B------:R-:W-:Y:S02]  /*1180*/  UISETP.NE.AND UP3, UPT, UR25, URZ, UPT ;  /* 0x0000003f1900728c */ /* 0x000fe4000bf65270 */
[----:B--2---:R-:W-:Y:S02]  /*1190*/  UIMAD.WIDE.U32 UR36, UR12, UR10, URZ ;  /* 0x0000000a0c2472a5 */ /* 0x004fe4000f8e003f */
[----:B------:R-:W-:Y:S02]  /*11a0*/  USEL UR53, UR20, UR14, !UP1 ;  /* 0x0000000e14357287 */ /* 0x000fe4000c800000 */
[----:B------:R-:W-:Y:S02]  /*11b0*/  UIMAD UR49, UR12, UR11, UR37 ;  /* 0x0000000b0c3172a4 */ /* 0x000fe4000f8e0225 */
[----:B------:R-:W-:Y:S01]  /*11c0*/  UIADD3 UR12, UR35, 0x3f, URZ ;  /* 0x0000003f230c7890 */ /* 0x000fe2000fffe03f */
[----:B------:R-:W-:Y:S01]  /*11d0*/  @UP1 ULDC.64 UR10, c[0x0][0x420] ;  /* 0x00010800000a1ab9 */ /* 0x000fe20000000a00 */
[----:B------:R-:W-:Y:S01]  /*11e0*/  UIMAD UR23, UR16, UR31, URZ ;  /* 0x0000001f101772a4 */ /* 0x000fe2000f8e023f */
[----:B-1----:R-:W1:Y:S01]  /*11f0*/  MUFU.RCP R4, R4 ;  /* 0x0000000400047308 */ /* 0x002e620000001000 */
[----:B------:R-:W-:-:S02]  /*1200*/  USHF.R.S32.HI UR17, URZ, 0x1f, UR12 ;  /* 0x0000001f3f117899 */ /* 0x000fc4000801140c */
[----:B------:R-:W-:Y:S02]  /*1210*/  @UP1 UIMAD.WIDE.U32 UR40, UR16, UR10, URZ ;  /* 0x0000000a102812a5 */ /* 0x000fe4000f8e003f */
[----:B------:R-:W-:Y:S02]  /*1220*/  @!UP1 UIMAD UR10, UR55, UR8, URZ ;  /* 0x00000008370a92a4 */ /* 0x000fe4000f8e023f */
[----:B------:R-:W-:Y:S02]  /*1230*/  ULEA.HI UR44, UR17, UR12, URZ, 0x6 ;  /* 0x0000000c112c7291 */ /* 0x000fe4000f8f303f */
[----:B------:R-:W-:Y:S02]  /*1240*/  UIMAD UR12, UR24, UR45, URZ ;  /* 0x0000002d180c72a4 */ /* 0x000fe4000f8e023f */
[----:B------:R-:W-:Y:S02]  /*1250*/  @UP1 UIMAD UR47, UR16, UR11, UR41 ;  /* 0x0000000b102f12a4 */ /* 0x000fe4000f8e0229 */
[----:B------:R-:W-:-:S02]  /*1260*/  @!UP1 UIMAD UR34, UR45, UR9, UR10 ;  /* 0x000000092d2292a4 */ /* 0x000fc4000f8e020a */
[----:B------:R-:W-:Y:S01]  /*1270*/  UIMAD.WIDE UR8, UR58, UR57, URZ ;  /* 0x000000393a0872a5 */ /* 0x000fe2000f8e023f */
[----:B-1----:R-:W-:Y:S01]  /*1280*/  VIADD R4, R4, 0xffffffe ;  /* 0x0ffffffe04047836 */ /* 0x002fe20000000000 */
[----:B------:R-:W-:Y:S02]  /*1290*/  UIMAD.WIDE.U32 UR10, UR45, UR56, URZ ;  /* 0x000000382d0a72a5 */ /* 0x000fe4000f8e003f */
[----:B------:R-:W-:Y:S01]  /*12a0*/  UIMAD UR12, UR55, UR56, UR12 ;  /* 0x00000038370c72a4 */ /* 0x000fe2000f8e020c */
[----:B------:R-:W1:Y:S01]  /*12b0*/  F2I.FTZ.U32.TRUNC.NTZ R5, R4 ;  /* 0x0000000400057305 */ /* 0x000e62000021f000 */
[----:B------:R-:W-:Y:S02]  /*12c0*/  UIMAD UR17, UR9, UR10, URZ ;  /* 0x0000000a091172a4 */ /* 0x000fe4000f8e023f */
[----:B------:R-:W-:Y:S02]  /*12d0*/  UIADD3 UR14, UR11, UR12, URZ ;  /* 0x0000000c0b0e7290 */ /* 0x000fe4000fffe03f */
[----:B------:R-:W-:-:S02]  /*12e0*/  USEL UR43, UR13, URZ, UP2 ;  /* 0x0000003f0d2b7287 */ /* 0x000fc40009000000 */
[----:B------:R-:W-:Y:S02]  /*12f0*/  UIADD3 UR46, UR21, UR22, URZ ;  /* 0x00000016152e7290 */ /* 0x000fe4000fffe03f */
[----:B------:R-:W-:Y:S02]  /*1300*/  UIMAD.WIDE.U32 UR12, UR8, UR10, URZ ;  /* 0x0000000a080c72a5 */ /* 0x000fe4000f8e003f */
[----:B------:R-:W-:Y:S02]  /*1310*/  @UP1 UIADD3 UR46, UR15, UR23, URZ ;  /* 0x000000170f2e1290 */ /* 0x000fe4000fffe03f */
[----:B------:R-:W-:Y:S01]  /*1320*/  UIMAD.WIDE.U32 UR10, UR8, UR16, URZ ;  /* 0x00000010080a72a5 */ /* 0x000fe2000f8e003f */
[----:B-1----:R-:W-:Y:S01]  /*1330*/  IMAD.MOV R4, RZ, RZ, -R5 ;  /* 0x000000ffff047224 */ /* 0x002fe200078e0a05 */
[----:B------:R-:W-:Y:S02]  /*1340*/  UIMAD UR14, UR8, UR14, UR17 ;  /* 0x0000000e080e72a4 */ /* 0x000fe4000f8e0211 */
[----:B------:R-:W-:Y:S01]  /*1350*/  UIMAD UR15, UR9, UR16, URZ ;  /* 0x00000010090f72a4 */ /* 0x000fe2000f8e023f */
[----:B------:R-:W-:Y:S01]  /*1360*/  IMAD R6, R4, R8, RZ ;  /* 0x0000000804067224 */ /* 0x000fe200078e02ff */
[----:B------:R-:W-:Y:S01]  /*1370*/  ULDC UR50, c[0x0][0x2c4] ;  /* 0x0000b10000327ab9 */ /* 0x000fe20000000800 */
[----:B------:R-:W-:Y:S01]  /*1380*/  IMAD.MOV.U32 R4, RZ, RZ, RZ ;  /* 0x000000ffff047224 */ /* 0x000fe200078e00ff */
[----:B------:R-:W-:-:S02]  /*1390*/  USEL UR52, UR12, UR10, !UP1 ;  /* 0x0000000a0c347287 */ /* 0x000fc4000c800000 */
[----:B------:R-:W-:Y:S01]  /*13a0*/  UIADD3 UR21, UR13, UR14, URZ ;  /* 0x0000000e0d157290 */ /* 0x000fe2000fffe03f */
[----:B------:R-:W-:Y:S01]  /*13b0*/  IMAD.HI.U32 R4, R5, R6, R4 ;  /* 0x0000000605047227 */ /* 0x000fe200078e0004 */
[----:B------:R-:W-:Y:S01]  /*13c0*/  MOV R5, R7 ;  /* 0x0000000700057202 */ /* 0x000fe20000000f00 */
[----:B------:R-:W-:Y:S02]  /*13d0*/  @UP1 UIADD3 UR21, UR11, UR15, URZ ;  /* 0x0000000f0b151290 */ /* 0x000fe4000fffe03f */
[----:B------:R-:W-:Y:S02]  /*13e0*/  @UP3 UIMAD UR10, UR45, UR50, URZ ;  /* 0x000000322d0a32a4 */ /* 0x000fe4000f8e023f */
[----:B------:R-:W-:Y:S01]  /*13f0*/  IMAD.HI.U32 R4, R4, R5, RZ ;  /* 0x0000000504047227 */ /* 0x000fe200078e00ff */
[----:B------:R-:W-:Y:S02]  /*1400*/  ULOP3.LUT UR11, UR44, 0xffffffc0, URZ, 0xc0, !UPT ;  /* 0xffffffc02c0b7892 */ /* 0x000fe4000f8ec03f */
[----:B------:R-:W-:Y:S01]  /*1410*/  UISETP.NE.AND UP0, UPT, UR27, -0x1, UPT ;  /* 0xffffffff1b00788c */ /* 0x000fe2000bf05270 */
[----:B------:R-:W-:Y:S01]  /*1420*/  IMAD.MOV R6, RZ, RZ, -R4 ;  /* 0x000000ffff067224 */ /* 0x000fe200078e0a04 */
[----:B------:R-:W-:-:S02]  /*1430*/  @UP3 USEL UR10, UR10, UR16, !UP1 ;  /* 0x000000100a0a3287 */ /* 0x000fc4000c800000 */
[----:B------:R-:W-:Y:S01]  /*1440*/  UIADD3 UR20, UR11, -0x40, URZ ;  /* 0xffffffc00b147890 */ /* 0x000fe2000fffe03f */
[C---:B------:R-:W-:Y:S01]  /*1450*/  IMAD R5, R8.reuse, R6, R5 ;  /* 0x0000000608057224 */ /* 0x040fe200078e0205 */
[----:B------:R-:W-:Y:S01]  /*1460*/  @UP3 ULDC UR14, c[0x0][0x2e4] ;  /* 0x0000b900000e3ab9 */ /* 0x000fe20000000800 */
[----:B------:R-:W-:Y:S02]  /*1470*/  @!UP3 UIMAD UR11, UR45, UR57, UR54 ;  /* 0x000000392d0bb2a4 */ /* 0x000fe4000f8e0236 */
[----:B------:R-:W-:Y:S01]  /*1480*/  @UP3 UIMAD UR17, UR54, UR14, UR10 ;  /* 0x0000000e361132a4 */ /* 0x000fe2000f8e020a */
[----:B------:R-:W-:Y:S01]  /*1490*/  ISETP.GT.U32.AND P1, PT, R8, R5, PT ;  /* 0x000000050800720c */ /* 0x000fe20003f24070 */
[----:B------:R-:W-:Y:S02]  /*14a0*/  USHF.R.S32.HI UR15, URZ, 0x1f, UR20 ;  /* 0x0000001f3f0f7899 */ /* 0x000fe40008011414 */
[----:B------:R-:W-:Y:S02]  /*14b0*/  UIADD3 UR10, UP2, UR20, UR42, URZ ;  /* 0x0000002a140a7290 */ /* 0x000fe4000ff5e03f */
[----:B------:R-:W-:Y:S01]  /*14c0*/  @!UP3 UIMAD UR17, UR11, UR50, URZ ;  /* 0x000000320b11b2a4 */ /* 0x000fe2000f8e023f */
[----:B------:R-:W-:Y:S01]  /*14d0*/  ULDC.U8 UR28, c[0x0][0x480] ;  /* 0x00012000001c7ab9 */ /* 0x000fe20000000000 */
[----:B------:R-:W-:-:S02]  /*14e0*/  UIADD3.X UR11, UR15, UR43, URZ, UP2, !UPT ;  /* 0x0000002b0f0b7290 */ /* 0x000fc400097fe43f */
[----:B------:R-:W-:Y:S02]  /*14f0*/  UIMAD UR9, UR9, UR10, URZ ;  /* 0x0000000a090972a4 */ /* 0x000fe4000f8e023f */
[----:B------:R-:W-:Y:S02]  /*1500*/  @UP0 UIADD3 UR18, UR19, UR27, URZ ;  /* 0x0000001b13120290 */ /* 0x000fe4000fffe03f */
[----:B------:R-:W-:Y:S01]  /*1510*/  @!P1 IMAD.IADD R5, R5, 0x1, -R8 ;  /* 0x0000000105059824 */ /* 0x000fe200078e0a08 */
[----:B------:R-:W-:Y:S01]  /*1520*/  @!P1 IADD3 R4, R4, 0x1, RZ ;  /* 0x0000000104049810 */ /* 0x000fe20007ffe0ff */
[----:B------:R-:W-:Y:S01]  /*1530*/  @UP0 UIADD3 UR33, UR19, UR27, URZ ;  /* 0x0000001b13210290 */ /* 0x000fe2000fffe03f */
[----:B------:R-:W-:Y:S01]  /*1540*/  PLOP3.LUT P1, PT, PT, PT, UP0, 0x80, 0x0 ;  /* 0x000000000000781c */ /* 0x000fe20003f2f008 */
[----:B------:R-:W-:Y:S01]  /*1550*/  UISETP.NE.AND UP4, UPT, UR28, URZ, UPT ;  /* 0x0000003f1c00728c */ /* 0x000fe2000bf85270 */
[----:B------:R-:W-:Y:S01]  /*1560*/  ISETP.GE.U32.AND P0, PT, R5, R8, PT ;  /* 0x000000080500720c */ /* 0x000fe20003f06070 */
[----:B------:R-:W-:Y:S01]  /*1570*/  @UP0 ULDC.64 UR24, c[0x0][0x250] ;  /* 0x0000940000180ab9 */ /* 0x000fe20000000a00 */
[----:B------:R-:W-:Y:S01]  /*1580*/  LOP3.LUT R5, R9, UR54, RZ, 0x3c, !PT ;  /* 0x0000003609057c12 */ /* 0x000fe2000f8e3cff */
[----:B------:R-:W-:Y:S01]  /*1590*/  @UP0 ULDC.64 UR28, c[0x0][0x248] ;  /* 0x00009200001c0ab9 */ /* 0x000fe20000000a00 */
[----:B------:R-:W-:-:S02]  /*15a0*/  UIMAD.WIDE.U32 UR22, UR8, UR10, URZ ;  /* 0x0000000a081672a5 */ /* 0x000fc4000f8e003f */
[----:B------:R-:W-:Y:S01]  /*15b0*/  ISETP.GE.AND P2, PT, R5, RZ, PT ;  /* 0x000000ff0500720c */ /* 0x000fe20003f46270 */
[----:B------:R-:W-:Y:S02]  /*15c0*/  UIMAD UR10, UR8, UR11, UR9 ;  /* 0x0000000b080a72a4 */ /* 0x000fe4000f8e0209 */
[----:B------:R-:W-:Y:S02]  /*15d0*/  @UP0 UIMAD.WIDE.U32 UR12, UR18, UR28, URZ ;  /* 0x0000001c120c02a5 */ /* 0x000fe4000f8e003f */
[----:B------:R-:W-:Y:S02]  /*15e0*/  @UP0 UIMAD.WIDE.U32 UR8, UR33, UR24, URZ ;  /* 0x00000018210802a5 */ /* 0x000fe4000f8e003f */
[----:B------:R-:W-:Y:S01]  /*15f0*/  @P0 VIADD R4, R4, 0x1 ;  /* 0x0000000104040836 */ /* 0x000fe20000000000 */
[----:B------:R-:W-:Y:S01]  /*1600*/  UIMAD UR48, UR54, UR58, URZ ;  /* 0x0000003a363072a4 */ /* 0x000fe2000f8e023f */
[----:B------:R-:W-:Y:S01]  /*1610*/  PLOP3.LUT P0, PT, PT, PT, UP3, 0x80, 0x0 ;  /* 0x000000000000781c */ /* 0x000fe20003f0f038 */
[----:B------:R-:W-:Y:S01]  /*1620*/  @UP0 UIMAD UR14, UR18, UR29, URZ ;  /* 0x0000001d120e02a4 */ /* 0x000fe2000f8e023f */
[----:B------:R-:W-:Y:S01]  /*1630*/  IMAD.MOV.U32 R17, RZ, RZ, R4 ;  /* 0x000000ffff117224 */ /* 0x000fe200078e0004 */
[----:B------:R-:W-:-:S02]  /*1640*/  @UP0 UIMAD UR11, UR33, UR25, URZ ;  /* 0x00000019210b02a4 */ /* 0x000fc4000f8e023f */
[----:B------:R-:W-:Y:S02]  /*1650*/  @!UP1 UIADD3 UR47, UR39, UR34, URZ ;  /* 0x00000022272f9290 */ /* 0x000fe4000fffe03f */
[----:B------:R-:W-:Y:S01]  /*1660*/  USEL UR50, UR36, URZ, UP4 ;  /* 0x0000003f24327287 */ /* 0x000fe2000a000000 */
[----:B------:R-:W-:Y:S01]  /*1670*/  @!P2 IADD3 R17, -R17, RZ, RZ ;  /* 0x000000ff1111a210 */ /* 0x000fe20007ffe1ff */
[----:B------:R-:W-:Y:S01]  /*1680*/  USHF.R.S32.HI UR37, URZ, 0x1f, UR32 ;  /* 0x0000001f3f257899 */ /* 0x000fe20008011420 */
[----:B------:R-:W-:Y:S01]  /*1690*/  @!P3 LOP3.LUT R17, RZ, R9, RZ, 0x33, !PT ;  /* 0x00000009ff11b212 */ /* 0x000fe200078e33ff */
[----:B------:R-:W-:Y:S02]  /*16a0*/  USHF.R.S32.HI UR51, URZ, 0x1f, UR48 ;  /* 0x0000001f3f337899 */ /* 0x000fe40008011430 */
[----:B------:R-:W-:Y:S02]  /*16b0*/  @UP0 UIADD3 UR42, UR9, UR11, URZ ;  /* 0x0000000b092a0290 */ /* 0x000fe4000fffe03f */
[----:B------:R-:W-:-:S02]  /*16c0*/  USEL UR49, UR49, URZ, UP4 ;  /* 0x0000003f31317287 */ /* 0x000fc4000a000000 */
[----:B------:R-:W-:Y:S02]  /*16d0*/  UIADD3 UR43, UR23, UR10, URZ ;  /* 0x0000000a172b7290 */ /* 0x000fe4000fffe03f */
[----:B------:R-:W-:Y:S01]  /*16e0*/  @UP0 UIADD3 UR34, UR13, UR14, URZ ;  /* 0x0000000e0d220290 */ /* 0x000fe2000fffe03f */
[----:B------:R-:W-:Y:S01]  /*16f0*/  @UP0 UMOV UR33, UR12 ;  /* 0x0000000c00210c82 */ /* 0x000fe20008000000 */
[----:B------:R-:W-:Y:S01]  /*1700*/  @UP0 UMOV UR36, UR8 ;  /* 0x0000000800240c82 */ /* 0x000fe20008000000 */
[----:B------:R-:W-:Y:S09]  /*1710*/  @P1 BRA `(.L_x_2) ;  /* 0x0000000000301947 */ /* 0x000ff20003800000 */
[----:B------:R-:W-:Y:S01]  /*1720*/  USHF.R.S32.HI UR8, URZ, 0x1f, UR19 ;  /* 0x0000001f3f087899 */ /* 0x000fe20008011413 */
[----:B------:R-:W-:-:S03]  /*1730*/  ULDC.64 UR28, c[0x0][0x248] ;  /* 0x00009200001c7ab9 */ /* 0x000fc60000000a00 */
[----:B------:R-:W-:Y:S02]  /*1740*/  UIMAD UR10, UR8, UR28, URZ ;  /* 0x0000001c080a72a4 */ /* 0x000fe4000f8e023f */
[----:B------:R-:W-:Y:S02]  /*1750*/  UIMAD.WIDE.U32 UR8, UR19, UR28, URZ ;  /* 0x0000001c130872a5 */ /* 0x000fe4000f8e003f */
[----:B------:R-:W-:-:S04]  /*1760*/  UIMAD UR10, UR19, UR29, UR10 ;  /* 0x0000001d130a72a4 */ /* 0x000fc8000f8e020a */
[----:B------:R-:W-:-:S03]  /*1770*/  UIADD3 UR9, UR9, UR10, URZ ;  /* 0x0000000a09097290 */ /* 0x000fc6000fffe03f */
[----:B------:R-:W-:Y:S02]  /*1780*/  ULDC.64 UR10, c[0x0][0x230] ;  /* 0x00008c00000a7ab9 */ /* 0x000fe40000000a00 */
[----:B------:R-:W-:Y:S02]  /*1790*/  UIMAD UR12, UR55, UR10, URZ ;  /* 0x0000000a370c72a4 */ /* 0x000fe4000f8e023f */
[----:B------:R-:W-:Y:S02]  /*17a0*/  UIMAD.WIDE.U32 UR8, UR45, UR10, UR8 ;  /* 0x0000000a2d0872a5 */ /* 0x000fe4000f8e0008 */
[----:B------:R-:W-:-:S04]  /*17b0*/  UIMAD UR11, UR45, UR11, UR12 ;  /* 0x0000000b2d0b72a4 */ /* 0x000fc8000f8e020c */
[----:B------:R-:W-:Y:S01]  /*17c0*/  UIADD3 UR34, UR9, UR11, URZ ;  /* 0x0000000b09227290 */ /* 0x000fe2000fffe03f */
[----:B------:R-:W-:-:S11]  /*17d0*/  UMOV UR33, UR8 ;  /* 0x0000000800217c82 */ /* 0x000fd60008000000 */
.L_x_2:
[----:B------:R-:W-:Y:S05]  /*17e0*/  @P1 BRA `(.L_x_3) ;  /* 0x0000000000301947 */ /* 0x000fea0003800000 */
[----:B------:R-:W-:Y:S01]  /*17f0*/  USHF.R.S32.HI UR8, URZ, 0x1f, UR19 ;  /* 0x0000001f3f087899 */ /* 0x000fe20008011413 */
[----:B------:R-:W-:-:S03]  /*1800*/  ULDC.64 UR24, c[0x0][0x250] ;  /* 0x0000940000187ab9 */ /* 0x000fc60000000a00 */
[----:B------:R-:W-:Y:S02]  /*1810*/  UIMAD UR10, UR8, UR24, URZ ;  /* 0x00000018080a72a4 */ /* 0x000fe4000f8e023f */
[----:B------:R-:W-:Y:S02]  /*1820*/  UIMAD.WIDE.U32 UR8, UR19, UR24, URZ ;  /* 0x00000018130872a5 */ /* 0x000fe4000f8e003f */
[----:B------:R-:W-:-:S03]  /*1830*/  UIMAD UR12, UR19, UR25, UR10 ;  /* 0x00000019130c72a4 */ /* 0x000fc6000f8e020a */
[----:B------:R-:W-:Y:S01]  /*1840*/  ULDC.64 UR10, c[0x0][0x238] ;  /* 0x00008e00000a7ab9 */ /* 0x000fe20000000a00 */
[----:B------:R-:W-:Y:S02]  /*1850*/  UIADD3 UR9, UR9, UR12, URZ ;  /* 0x0000000c09097290 */ /* 0x000fe4000fffe03f */
[----:B------:R-:W-:Y:S02]  /*1860*/  UIMAD UR12, UR55, UR10, URZ ;  /* 0x0000000a370c72a4 */ /* 0x000fe4000f8e023f */
[----:B------:R-:W-:Y:S02]  /*1870*/  UIMAD.WIDE.U32 UR8, UR45, UR10, UR8 ;  /* 0x0000000a2d0872a5 */ /* 0x000fe4000f8e0008 */
[----:B------:R-:W-:-:S04]  /*1880*/  UIMAD UR11, UR45, UR11, UR12 ;  /* 0x0000000b2d0b72a4 */ /* 0x000fc8000f8e020c */
[----:B------:R-:W-:Y:S01]  /*1890*/  UIADD3 UR42, UR9, UR11, URZ ;  /* 0x0000000b092a7290 */ /* 0x000fe2000fffe03f */
[----:B------:R-:W-:-:S11]  /*18a0*/  UMOV UR36, UR8 ;  /* 0x0000000800247c82 */ /* 0x000fd60008000000 */
.L_x_3:
[----:B------:R-:W-:Y:S01]  /*18b0*/  @UP1 UMOV UR8, UR40 ;  /* 0x0000002800081c82 */ /* 0x000fe20008000000 */
[----:B------:R-:W-:Y:S01]  /*18c0*/  @!UP1 UMOV UR8, UR38 ;  /* 0x0000002600089c82 */ /* 0x000fe20008000000 */
[----:B------:R-:W-:Y:S01]  /*18d0*/  SHF.R.S32.HI R33, RZ, 0x1f, R17 ;  /* 0x0000001fff217819 */ /* 0x000fe20000011411 */
[----:B------:R-:W-:Y:S06]  /*18e0*/  @!P0 BRA `(.L_x_4) ;  /* 0x00000000001c8947 */ /* 0x000fec0003800000 */
[----:B------:R-:W-:Y:S01]  /*18f0*/  @!UP1 UIMAD UR16, UR45, UR56, URZ ;  /* 0x000000382d1092a4 */ /* 0x000fe2000f8e023f */
[----:B------:R-:W-:Y:S01]  /*1900*/  ULDC UR9, c[0x0][0x2c0] ;  /* 0x0000b00000097ab9 */ /* 0x000fe20000000800 */
[----:B------:R-:W-:Y:S02]  /*1910*/  ULDC UR10, c[0x0][0x2e4] ;  /* 0x0000b900000a7ab9 */ /* 0x000fe40000000800 */
[----:B------:R-:W-:Y:S02]  /*1920*/  ULEA UR10, UR9, UR10, 0x7 ;  /* 0x0000000a090a7291 */ /* 0x000fe4000f8e383f */
[----:B------:R-:W-:-:S04]  /*1930*/  ULEA UR9, UR45, UR16, 0x7 ;  /* 0x000000102d097291 */ /* 0x000fc8000f8e383f */
[----:B------:R-:W-:Y:S01]  /*1940*/  UIMAD UR9, UR10, UR54, UR9 ;  /* 0x000000360a0972a4 */ /* 0x000fe2000f8e0209 */
[----:B------:R-:W-:Y:S11]  /*1950*/  BRA `(.L_x_5) ;  /* 0x0000000000087947 */ /* 0x000ff60003800000 */
.L_x_4:
[----:B------:R-:W-:-:S04]  /*1960*/  UIMAD UR9, UR45, UR57, UR54 ;  /* 0x000000392d0972a4 */ /* 0x000fc8000f8e0236 */
[----:B------:R-:W-:-:S12]  /*1970*/  UIMAD UR9, UR9, UR56, URZ ;  /* 0x00000038090972a4 */ /* 0x000fd8000f8e023f */
.L_x_5:
[----:B------:R-:W2:Y:S01]  /*1980*/  LDL.64 R8, [R1+0x48] ;  /* 0x0000480001087983 */ /* 0x000ea20000100a00 */
[----:B------:R-:W1:Y:S01]  /*1990*/  LDC.64 R18, c[0x0][0x420] ;  /* 0x00010800ff127b82 */ /* 0x000e620000000a00 */
[----:B------:R-:W-:Y:S02]  /*19a0*/  ULDC.64 UR10, c[0x0][0x428] ;  /* 0x00010a00000a7ab9 */ /* 0x000fe40000000a00 */
[----:B------:R3:W2:Y:S01]  /*19b0*/  LDL.64 R44, [R1+0x48] ;  /* 0x00004800012c7983 */ /* 0x0006a20000100a00 */
[----:B------:R-:W-:Y:S01]  /*19c0*/  USHF.R.S32.HI UR16, URZ, 0x1f, UR54 ;  /* 0x0000001f3f107899 */ /* 0x000fe20008011436 */
[----:B------:R-:W-:Y:S01]  /*19d0*/  BSSY B1, `(.L_x_1) ;  /* 0x0000797000017945 */ /* 0x000fe20003800000 */
[----:B------:R-:W-:Y:S01]  /*19e0*/  UIMAD UR14, UR58, UR57, URZ ;  /* 0x000000393a0e72a4 */ /* 0x000fe2000f8e023f */
[----:B------:R-:W4:Y:S01]  /*19f0*/  S2R R39, SR_TID.X ;  /* 0x0000000000277919 */ /* 0x000f220000002100 */
[----:B------:R-:W-:Y:S02]  /*1a00*/  UIADD3 UR18, UR20, UR9, URZ ;  /* 0x0000000914127290 */ /* 0x000fe4000fffe03f */
[----:B------:R-:W-:-:S02]  /*1a10*/  UIMAD UR9, UR16, UR10, URZ ;  /* 0x0000000a100972a4 */ /* 0x000fc4000f8e023f */
[----:B------:R-:W-:Y:S01]  /*1a20*/  UISETP.GE.AND UP2, UPT, UR35, 0x1, UPT ;  /* 0x000000012300788c */ /* 0x000fe2000bf46270 */
[----:B------:R-:W-:Y:S01]  /*1a30*/  ULDC.64 UR12, c[0x0][0x258] ;  /* 0x00009600000c7ab9 */ /* 0x000fe20000000a00 */
[----:B------:R-:W-:Y:S01]  /*1a40*/  ULDC.64 UR60, c[0x0][0x478] ;  /* 0x00011e00003c7ab9 */ /* 0x000fe20000000a00 */
[----:B------:R-:W-:Y:S01]  /*1a50*/  ULDC.64 UR40, c[0x0][0x2b0] ;  /* 0x0000ac0000287ab9 */ /* 0x000fe20000000a00 */
[----:B------:R-:W-:Y:S01]  /*1a60*/  ULEA.HI.SX32 UR38, UR44, 0xffffffff, 0x1a ;  /* 0xffffffff2c267891 */ /* 0x000fe2000f8fd23f */
[----:B----4-:R-:W-:-:S04]  /*1a70*/  SHF.R.S32.HI R41, RZ, 0x1f, R39 ;  /* 0x0000001fff297819 */ /* 0x010fc80000011427 */
[CC--:B------:R-:W-:Y:S02]  /*1a80*/  LEA.HI R36, R41.reuse, R39.reuse, RZ, 0x3 ;  /* 0x0000002729247211 */ /* 0x0c0fe400078f18ff */
[----:B------:R-:W-:Y:S02]  /*1a90*/  LEA.HI R12, R41, R39, RZ, 0x5 ;  /* 0x00000027290c7211 */ /* 0x000fe400078f28ff */
[----:B------:R-:W-:Y:S02]  /*1aa0*/  SHF.R.S32.HI R28, RZ, 0x3, R36 ;  /* 0x00000003ff1c7819 */ /* 0x000fe40000011424 */
[----:B------:R-:W-:Y:S02]  /*1ab0*/  SHF.R.S32.HI R30, RZ, 0x5, R12 ;  /* 0x00000005ff1e7819 */ /* 0x000fe4000001140c */
[----:B------:R-:W-:Y:S02]  /*1ac0*/  SHF.R.S32.HI R40, RZ, 0x1f, R28 ;  /* 0x0000001fff287819 */ /* 0x000fe4000001141c */
[----:B------:R-:W-:-:S04]  /*1ad0*/  IADD3 R6, P0, R28, UR20, RZ ;  /* 0x000000141c067c10 */ /* 0x000fc8000ff1e0ff */
[----:B------:R-:W-:-:S05]  /*1ae0*/  IADD3.X R5, R40, UR15, RZ, P0, !PT ;  /* 0x0000000f28057c10 */ /* 0x000fca00087fe4ff */
[----:B------:R-:W-:-:S04]  /*1af0*/  IMAD R7, R5, UR30, RZ ;  /* 0x0000001e05077c24 */ /* 0x000fc8000f8e02ff */
[----:B------:R-:W-:Y:S02]  /*1b00*/  IMAD R10, R6, UR31, R7 ;  /* 0x0000001f060a7c24 */ /* 0x000fe4000f8e0207 */
[----:B--2---:R-:W-:Y:S02]  /*1b10*/  IMAD.MOV.U32 R44, RZ, RZ, R8 ;  /* 0x000000ffff2c7224 */ /* 0x004fe400078e0008 */
[----:B-1----:R-:W-:Y:S01]  /*1b20*/  IMAD R8, R18, UR15, RZ ;  /* 0x0000000f12087c24 */ /* 0x002fe2000f8e02ff */
[----:B------:R-:W-:Y:S02]  /*1b30*/  UIMAD UR15, UR54, UR11, UR9 ;  /* 0x0000000b360f72a4 */ /* 0x000fe4000f8e0209 */
[----:B------:R-:W-:Y:S01]  /*1b40*/  SHF.R.S32.HI R45, RZ, 0x1f, R44 ;  /* 0x0000001fff2d7819 */ /* 0x000fe2000001142c */
[----:B------:R-:W-:Y:S01]  /*1b50*/  IMAD R9, R19, UR20, R8 ;  /* 0x0000001413097c24 */ /* 0x000fe2000f8e0208 */
[----:B------:R-:W-:Y:S01]  /*1b60*/  IADD3 R4, P0, R44, UR8, RZ ;  /* 0x000000082c047c10 */ /* 0x000fe2000ff1e0ff */
[----:B------:R-:W-:Y:S01]  /*1b70*/  USHF.L.U32 UR8, UR14, 0x6, URZ ;  /* 0x000000060e087899 */ /* 0x000fe2000800063f */
[----:B------:R-:W-:-:S02]  /*1b80*/  IMAD.WIDE.U32 R6, R6, UR30, R44 ;  /* 0x0000001e06067c25 */ /* 0x000fc4000f8e002c */
[----:B------:R-:W-:Y:S01]  /*1b90*/  IADD3.X R5, R45, UR47, RZ, P0, !PT ;  /* 0x0000002f2d057c10 */ /* 0x000fe200087fe4ff */
[----:B------:R-:W-:Y:S01]  /*1ba0*/  USHF.R.S32.HI UR11, URZ, 0x1f, UR8 ;  /* 0x0000001f3f0b7899 */ /* 0x000fe20008011408 */
[----:B------:R3:W-:Y:S01]  /*1bb0*/  STL [R1+0x4c], R45 ;  /* 0x00004c2d01007387 */ /* 0x0007e20000100800 */
[----:B------:R-:W-:Y:S01]  /*1bc0*/  UIMAD UR9, UR16, UR12, URZ ;  /* 0x0000000c100972a4 */ /* 0x000fe2000f8e023f */
[----:B------:R-:W-:Y:S01]  /*1bd0*/  IADD3 R8, P0, R6, UR53, RZ ;  /* 0x0000003506087c10 */ /* 0x000fe2000ff1e0ff */
[----:B------:R-:W-:Y:S01]  /*1be0*/  IMAD.WIDE.U32 R4, R18, UR20, R4 ;  /* 0x0000001412047c25 */ /* 0x000fe2000f8e0004 */
[----:B------:R-:W-:Y:S02]  /*1bf0*/  UIADD3 UR20, UR20, UR17, URZ ;  /* 0x0000001114147290 */ /* 0x000fe4000fffe03f */
[----:B------:R-:W-:Y:S01]  /*1c00*/  UIMAD UR13, UR54, UR13, UR9 ;  /* 0x0000000d360d72a4 */ /* 0x000fe2000f8e0209 */
[----:B------:R-:W-:Y:S01]  /*1c10*/  IMAD.IADD R5, R5, 0x1, R9 ;  /* 0x0000000105057824 */ /* 0x000fe200078e0209 */
[----:B------:R-:W-:Y:S01]  /*1c20*/  IADD3.X R9, R7, UR46, R10, P0, !PT ;  /* 0x0000002e07097c10 */ /* 0x000fe200087fe40a */
[----:B------:R-:W-:Y:S01]  /*1c30*/  IMAD.U32 R6, RZ, RZ, UR10 ;  /* 0x0000000aff067e24 */ /* 0x000fe2000f8e00ff */
[----:B------:R-:W-:Y:S01]  /*1c40*/  UIADD3 UR10, UP1, UP0, UR22, UR8, UR48 ;  /* 0x00000008160a7290 */ /* 0x000fe2000f83e030 */
[----:B------:R-:W-:Y:S01]  /*1c50*/  IMAD.U32 R10, RZ, RZ, UR12 ;  /* 0x0000000cff0a7e24 */ /* 0x000fe2000f8e00ff */
[----:B------:R-:W-:Y:S01]  /*1c60*/  ULDC.64 UR16, c[0x0][0x210] ;  /* 0x0000840000107ab9 */ /* 0x000fe20000000a00 */
[----:B------:R-:W-:Y:S01]  /*1c70*/  IMAD.WIDE.U32 R4, R6, UR54, R4 ;  /* 0x0000003606047c25 */ /* 0x000fe2000f8e0004 */
[----:B------:R-:W-:Y:S01]  /*1c80*/  LOP3.LUT R6, R12, 0xffffffe0, RZ, 0xc0, !PT ;  /* 0xffffffe00c067812 */ /* 0x000fe200078ec0ff */
[----:B------:R-:W-:-:S02]  /*1c90*/  UIADD3.X UR8, UR43, UR11, UR51, UP1, UP0 ;  /* 0x0000000b2b087290 */ /* 0x000fc40008fe0433 */
[----:B------:R-:W-:Y:S01]  /*1ca0*/  VIADD R7, R5, UR15 ;  /* 0x0000000f05077c36 */ /* 0x000fe20008000000 */
[----:B------:R-:W-:Y:S01]  /*1cb0*/  UIADD3 UR10, UP1, UP0, UR50, UR10, UR52 ;  /* 0x0000000a320a7290 */ /* 0x000fe2000f83e034 */
[----:B------:R-:W-:Y:S02]  /*1cc0*/  IMAD.IADD R21, R39, 0x1, -R6 ;  /* 0x0000000127157824 */ /* 0x000fe400078e0a06 */
[----:B------:R-:W-:Y:S01]  /*1cd0*/  IMAD.MOV.U32 R6, RZ, RZ, R4 ;  /* 0x000000ffff067224 */ /* 0x000fe200078e0004 */
[----:B------:R-:W-:Y:S01]  /*1ce0*/  UIADD3.X UR8, UR49, UR8, UR21, UP1, UP0 ;  /* 0x0000000831087290 */ /* 0x000fe20008fe0415 */
[----:B------:R-:W-:Y:S01]  /*1cf0*/  IMAD R5, R30, UR14, R21 ;  /* 0x0000000e1e057c24 */ /* 0x000fe2000f8e0215 */
[----:B------:R-:W-:Y:S01]  /*1d00*/  ULDC.64 UR14, c[0x0][0x3e0] ;  /* 0x0000f800000e7ab9 */ /* 0x000fe20000000a00 */
[----:B------:R-:W-:Y:S01]  /*1d10*/  IMAD.WIDE.U32 R8, R10, UR54, R8 ;  /* 0x000000360a087c25 */ /* 0x000fe2000f8e0008 */
[----:B------:R-:W-:Y:S02]  /*1d20*/  UIMAD.WIDE UR20, UR20, 0x4, UR40 ;  /* 0x00000004141478a5 */ /* 0x000fe4000f8e0228 */
[C---:B------:R-:W-:Y:S01]  /*1d30*/  IADD3 R4, P0, R5.reuse, UR10, RZ ;  /* 0x0000000a05047c10 */ /* 0x040fe2000ff1e0ff */
[----:B------:R-:W-:Y:S01]  /*1d40*/  ULDC.64 UR10, c[0x0][0x400] ;  /* 0x00010000000a7ab9 */ /* 0x000fe20000000a00 */
[-C--:B------:R-:W-:Y:S01]  /*1d50*/  IMAD R10, R40, R18.reuse, RZ ;  /* 0x00000012280a7224 */ /* 0x080fe200078e02ff */
[----:B------:R-:W-:Y:S01]  /*1d60*/  LEA R24, P2, R8, UR16, 0x1 ;  /* 0x0000001008187c11 */ /* 0x000fe2000f8408ff */
[----:B------:R-:W-:Y:S01]  /*1d70*/  IMAD.WIDE.U32 R6, R28, R18, R6 ;  /* 0x000000121c067225 */ /* 0x000fe200078e0006 */
[----:B------:R-:W-:Y:S01]  /*1d80*/  LEA.HI.X.SX32 R5, R5, UR8, 0x1, P0 ;  /* 0x0000000805057c11 */ /* 0x000fe200080f0eff */
[----:B------:R-:W-:Y:S01]  /*1d90*/  UIMAD.WIDE UR8, UR18, 0x4, UR60 ;  /* 0x00000004120878a5 */ /* 0x000fe2000f8e023c */
[----:B------:R-:W-:Y:S01]  /*1da0*/  LEA R34, P0, R4, UR10, 0x2 ;  /* 0x0000000a04227c11 */ /* 0x000fe2000f8010ff */
[----:B------:R-:W-:Y:S01]  /*1db0*/  IMAD R10, R28, R19, R10 ;  /* 0x000000131c0a7224 */ /* 0x000fe200078e020a */
[----:B------:R-:W-:Y:S01]  /*1dc0*/  LEA R22, P1, R6, UR14, 0x1 ;  /* 0x0000000e06167c11 */ /* 0x000fe2000f8208ff */
[----:B------:R-:W-:Y:S01]  /*1dd0*/  VIADD R31, R9, UR13 ;  /* 0x0000000d091f7c36 */ /* 0x000fe20008000000 */
[----:B------:R-:W-:Y:S01]  /*1de0*/  LEA.HI.X R35, R4, UR11, R5, 0x2, P0 ;  /* 0x0000000b04237c11 */ /* 0x000fe200080f1405 */
[----:B------:R-:W-:Y:S01]  /*1df0*/  IMAD.IADD R29, R7, 0x1, R10 ;  /* 0x00000001071d7824 */ /* 0x000fe200078e020a */
[----:B------:R-:W-:-:S02]  /*1e00*/  PLOP3.LUT P0, PT, PT, PT, UP2, 0x80, 0x0 ;  /* 0x000000000000781c */ /* 0x000fc40003f0f028 */
[----:B------:R-:W-:Y:S02]  /*1e10*/  LEA.HI.X R25, R8, UR17, R31, 0x1, P2 ;  /* 0x0000001108197c11 */ /* 0x000fe400090f0c1f */
[----:B------:R-:W-:-:S09]  /*1e20*/  LEA.HI.X R23, R6, UR15, R29, 0x1, P1 ;  /* 0x0000000f06177c11 */ /* 0x000fd200088f0c1d */
[----:B---3--:R-:W-:Y:S05]  /*1e30*/  @!P0 BRA `(.L_x_6) ;  /* 0x0000006800bc8947 */ /* 0x008fea0003800000 */
[----:B------:R-:W2:Y:S01]  /*1e40*/  LDL R42, [R1+0x2c] ;  /* 0x00002c00012a7983 */ /* 0x000ea20000100800 */
[----:B------:R-:W-:Y:S01]  /*1e50*/  PLOP3.LUT P1, PT, PT, PT, UP4, 0x80, 0x0 ;  /* 0x000000000000781c */ /* 0x000fe20003f2f048 */
[----:B------:R-:W-:Y:S01]  /*1e60*/  UIMAD UR10, UR37, UR24, URZ ;  /* 0x00000018250a72a4 */ /* 0x000fe2000f8e023f */
[----:B------:R-:W-:Y:S01]  /*1e70*/  IMAD.U32 R4, RZ, RZ, UR24 ;  /* 0x00000018ff047e24 */ /* 0x000fe2000f8e00ff */
[----:B------:R-:W-:Y:S01]  /*1e80*/  UIMAD UR18, UR26, -0x40, UR5 ;  /* 0xffffffc01a1278a4 */ /* 0x000fe2000f8e0205 */
[----:B------:R-:W-:Y:S01]  /*1e90*/  VIADD R37, R28, 0x20 ;  /* 0x000000201c257836 */ /* 0x000fe20000000000 */
[----:B------:R-:W-:Y:S01]  /*1ea0*/  UIMAD UR10, UR32, UR25, UR10 ;  /* 0x00000019200a72a4 */ /* 0x000fe2000f8e020a */
[----:B------:R-:W-:Y:S01]  /*1eb0*/  IMAD.WIDE.U32 R4, R4, UR32, R44 ;  /* 0x0000002004047c25 */ /* 0x000fe2000f8e002c */
[----:B------:R-:W-:Y:S01]  /*1ec0*/  ULDC.64 UR22, c[0x0][0x268] ;  /* 0x00009a0000167ab9 */ /* 0x000fe20000000a00 */
[----:B------:R-:W-:Y:S01]  /*1ed0*/  UMOV UR12, UR8 ;  /* 0x00000008000c7c82 */ /* 0x000fe20008000000 */
[----:B------:R-:W-:Y:S01]  /*1ee0*/  UMOV UR8, UR38 ;  /* 0x0000002600087c82 */ /* 0x000fe20008000000 */
[----:B------:R-:W-:Y:S01]  /*1ef0*/  UMOV UR11, UR9 ;  /* 0x00000009000b7c82 */ /* 0x000fe20008000000 */
[----:B------:R-:W-:-:S02]  /*1f00*/  IMAD.U32 R11, RZ, RZ, UR10 ;  /* 0x0000000aff0b7e24 */ /* 0x000fc4000f8e00ff */
[----:B------:R-:W-:Y:S01]  /*1f10*/  @P1 BAR.SYNC.DEFER_BLOCKING 0x0 ;  /* 0x0000000000001b1d */ /* 0x000fe20000010000 */
[----:B------:R-:W-:Y:S01]  /*1f20*/  IADD3 R10, P0, R4, UR36, RZ ;  /* 0x00000024040a7c10 */ /* 0x000fe2000ff1e0ff */
[----:B------:R-:W-:Y:S01]  /*1f30*/  IMAD R4, R33, UR22, RZ ;  /* 0x0000001621047c24 */ /* 0x000fe2000f8e02ff */
[----:B------:R-:W-:Y:S01]  /*1f40*/  UIMAD UR13, UR8, -0x40, UR35 ;  /* 0xffffffc0080d78a4 */ /* 0x000fe2000f8e0223 */
[----:B------:R-:W-:Y:S02]  /*1f50*/  SHF.R.S32.HI R38, RZ, 0x1f, R21 ;  /* 0x0000001fff267819 */ /* 0x000fe40000011415 */
[----:B------:R-:W-:Y:S01]  /*1f60*/  IADD3.X R11, R5, UR42, R11, P0, !PT ;  /* 0x0000002a050b7c10 */ /* 0x000fe200087fe40b */
[C---:B------:R-:W-:Y:S01]  /*1f70*/  IMAD R20, R17.reuse, UR23, R4 ;  /* 0x0000001711147c24 */ /* 0x040fe2000f8e0204 */
[----:B------:R-:W-:Y:S01]  /*1f80*/  ISETP.GE.AND P0, PT, R28, UR18, PT ;  /* 0x000000121c007c0c */ /* 0x000fe2000bf06270 */
[----:B------:R-:W-:Y:S01]  /*1f90*/  UMOV UR10, UR20 ;  /* 0x00000014000a7c82 */ /* 0x000fe20008000000 */
[----:B------:R-:W-:Y:S01]  /*1fa0*/  SHF.R.S32.HI R4, RZ, 0x1f, R12 ;  /* 0x0000001fff047819 */ /* 0x000fe2000001140c */
[----:B------:R-:W-:Y:S01]  /*1fb0*/  IMAD.WIDE.U32 R10, R17, UR22, R10 ;  /* 0x00000016110a7c25 */ /* 0x000fe2000f8e000a */
[----:B------:R-:W-:Y:S01]  /*1fc0*/  UMOV UR9, UR21 ;  /* 0x0000001500097c82 */ /* 0x000fe20008000000 */
[----:B------:R-:W-:Y:S01]  /*1fd0*/  BSSY B0, `(.L_x_7) ;  /* 0x000002f000007945 */ /* 0x000fe20003800000 */
[----:B------:R-:W-:Y:S01]  /*1fe0*/  LEA.HI R4, R4, R30, RZ, 0x2 ;  /* 0x0000001e04047211 */ /* 0x000fe200078f10ff */
[----:B------:R-:W-:Y:S01]  /*1ff0*/  IMAD.IADD R20, R11, 0x1, R20 ;  /* 0x000000010b147824 */ /* 0x000fe200078e0214 */
[----:B------:R-:W-:-:S02]  /*2000*/  ISETP.GE.AND P4, PT, R37, UR18, PT ;  /* 0x0000001225007c0c */ /* 0x000fc4000bf86270 */
[----:B------:R-:W-:Y:S02]  /*2010*/  ISETP.GE.AND P6, PT, R28, UR13, PT ;  /* 0x0000000d1c007c0c */ /* 0x000fe4000bfc6270 */
[----:B------:R-:W-:Y:S01]  /*2020*/  LOP3.LUT R32, R4, 0xfffffffc, RZ, 0xc0, !PT ;  /* 0xfffffffc04207812 */ /* 0x000fe200078ec0ff */
[----:B--2---:R1:W-:Y:S04]  /*2030*/  @P0 STS.128 [R42+0x12000], RZ ;  /* 0x012000ff2a000388 */ /* 0x0043e80000000c00 */
[----:B------:R1:W-:Y:S04]  /*2040*/  @P0 STS.128 [R42+0x14000], RZ ;  /* 0x014000ff2a000388 */ /* 0x0003e80000000c00 */
[----:B------:R1:W-:Y:S01]  /*2050*/  @P0 STS.128 [R42+0x16000], RZ ;  /* 0x016000ff2a000388 */ /* 0x0003e20000000c00 */
[----:B------:R-:W-:Y:S05]  /*2060*/  @P0 BRA `(.L_x_8) ;  /* 0x0000000000940947 */ /* 0x000fea0003800000 */
[----:B------:R-:W2:Y:S01]  /*2070*/  LDL R13, [R1+0x68] ;  /* 0x00006800010d7983 */ /* 0x000ea20000100800 */
[----:B------:R-:W-:-:S03]  /*2080*/  ULDC UR20, c[0x0][0x2d0] ;  /* 0x0000b40000147ab9 */ /* 0x000fc60000000800 */
[----:B------:R-:W3:Y:S01]  /*2090*/  LDL R26, [R1+0x6c] ;  /* 0x00006c00011a7983 */ /* 0x000ee20000100800 */
[----:B------:R-:W-:Y:S01]  /*20a0*/  ISETP.GE.AND P5, PT, R44, UR20, PT ;  /* 0x000000142c007c0c */ /* 0x000fe2000bfa6270 */
[----:B------:R-:W-:Y:S02]  /*20b0*/  IMAD R16, R40, UR24, RZ ;  /* 0x0000001828107c24 */ /* 0x000fe4000f8e02ff */
[----:B------:R-:W-:Y:S02]  /*20c0*/  IMAD.MOV.U32 R4, RZ, RZ, R10 ;  /* 0x000000ffff047224 */ /* 0x000fe400078e000a */
[----:B------:R-:W-:Y:S02]  /*20d0*/  IMAD.MOV.U32 R5, RZ, RZ, R20 ;  /* 0x000000ffff057224 */ /* 0x000fe400078e0014 */
[C---:B------:R-:W-:Y:S02]  /*20e0*/  IMAD R16, R28.reuse, UR25, R16 ;  /* 0x000000191c107c24 */ /* 0x040fe4000f8e0210 */
[----:B------:R-:W-:-:S04]  /*20f0*/  IMAD.WIDE.U32 R4, R28, UR24, R4 ;  /* 0x000000181c047c25 */ /* 0x000fc8000f8e0004 */
[----:B------:R-:W4:Y:S01]  /*2100*/  @!P5 LDC.64 R14, c[0x0][0x220] ;  /* 0x00008800ff0edb82 */ /* 0x000f220000000a00 */
[----:B------:R-:W-:Y:S01]  /*2110*/  IMAD.IADD R16, R5, 0x1, R16 ;  /* 0x0000000105107824 */ /* 0x000fe200078e0210 */
[----:B------:R1:W-:Y:S01]  /*2120*/  @P5 STS.128 [R42+0x12000], RZ ;  /* 0x012000ff2a005388 */ /* 0x0003e20000000c00 */
[----:B----4-:R-:W-:-:S04]  /*2130*/  @!P5 LEA R14, P1, R4, R14, 0x1 ;  /* 0x0000000e040ed211 */ /* 0x010fc800078208ff */
[----:B------:R-:W-:-:S05]  /*2140*/  @!P5 LEA.HI.X R15, R4, R15, R16, 0x1, P1 ;  /* 0x0000000f040fd211 */ /* 0x000fca00008f0c10 */
[----:B------:R-:W-:Y:S01]  /*2150*/  @!PT LDS RZ, [RZ] ;  /* 0x00000000fffff984 */ /* 0x000fe20000000800 */
[----:B------:R-:W-:Y:S01]  /*2160*/  @!PT LDS RZ, [RZ] ;  /* 0x00000000fffff984 */ /* 0x000fe20000000800 */
[----:B------:R-:W-:Y:S01]  /*2170*/  @!PT LDS RZ, [RZ] ;  /* 0x00000000fffff984 */ /* 0x000fe20000000800 */
[----:B------:R1:W-:Y:S01]  /*2180*/  @!P5 LDGSTS.E.BYPASS.LTC128B.128 [R42+0x12000], desc[UR6][R14.64] ;  /* 0x120000000e2adfae */ /* 0x0003e2000b901d46 */
[----:B--2---:R-:W-:Y:S02]  /*2190*/  ISETP.GE.AND P3, PT, R13, UR20, PT ;  /* 0x000000140d007c0c */ /* 0x004fe4000bf66270 */
[----:B---3--:R-:W-:-:S11]  /*21a0*/  ISETP.GE.AND P2, PT, R26, UR20, PT ;  /* 0x000000141a007c0c */ /* 0x008fd6000bf46270 */
[----:B------:R-:W2:Y:S01]  /*21b0*/  @!P3 LDC.64 R12, c[0x0][0x220] ;  /* 0x00008800ff0cbb82 */ /* 0x000ea20000000a00 */
[----:B------:R1:W-:Y:S01]  /*21c0*/  @P3 STS.128 [R42+0x14000], RZ ;  /* 0x014000ff2a003388 */ /* 0x0003e20000000c00 */
[----:B--2---:R-:W-:-:S04]  /*21d0*/  @!P3 LEA R12, P1, R4, R12, 0x1 ;  /* 0x0000000c040cb211 */ /* 0x004fc800078208ff */
[----:B------:R-:W-:-:S05]  /*21e0*/  @!P3 LEA.HI.X R13, R4, R13, R16, 0x1, P1 ;  /* 0x0000000d040db211 */ /* 0x000fca00008f0c10 */
[----:B------:R-:W-:Y:S01]  /*21f0*/  @!PT LDS RZ, [RZ] ;  /* 0x00000000fffff984 */ /* 0x000fe20000000800 */
[----:B------:R-:W-:Y:S01]  /*2200*/  @!PT LDS RZ, [RZ] ;  /* 0x00000000fffff984 */ /* 0x000fe20000000800 */
[----:B------:R-:W-:Y:S01]  /*2210*/  @!PT LDS RZ, [RZ] ;  /* 0x00000000fffff984 */ /* 0x000fe20000000800 */
[----:B------:R1:W-:Y:S04]  /*2220*/  @!P3 LDGSTS.E.BYPASS.LTC128B.128 [R42+0x14000], desc[UR6][R12.64+0x80] ;  /* 0x140000800c2abfae */ /* 0x0003e8000b901d46 */
[----:B------:R1:W-:Y:S01]  /*2230*/  @P2 STS.128 [R42+0x16000], RZ ;  /* 0x016000ff2a002388 */ /* 0x0003e20000000c00 */
[----:B------:R-:W-:Y:S05]  /*2240*/  @P2 BRA `(.L_x_8) ;  /* 0x00000000001c2947 */ /* 0x000fea0003800000 */
[----:B------:R-:W-:Y:S02]  /*2250*/  ULDC.64 UR20, c[0x0][0x220] ;  /* 0x0000880000147ab9 */ /* 0x000fe40000000a00 */
[----:B-1----:R-:W-:-:S04]  /*2260*/  LEA R12, P1, R4, UR20, 0x1 ;  /* 0x00000014040c7c11 */ /* 0x002fc8000f8208ff */
[----:B------:R-:W-:-:S05]  /*2270*/  LEA.HI.X R13, R4, UR21, R16, 0x1, P1 ;  /* 0x00000015040d7c11 */ /* 0x000fca00088f0c10 */
[----:B------:R-:W-:Y:S01]  /*2280*/  @!PT LDS RZ, [RZ] ;  /* 0x00000000fffff984 */ /* 0x000fe20000000800 */
[----:B------:R-:W-:Y:S01]  /*2290*/  @!PT LDS RZ, [RZ] ;  /* 0x00000000fffff984 */ /* 0x000fe20000000800 */
[----:B------:R-:W-:Y:S01]  /*22a0*/  @!PT LDS RZ, [RZ] ;  /* 0x00000000fffff984 */ /* 0x000fe20000000800 */
[----:B------:R2:W-:Y:S04]  /*22b0*/  LDGSTS.E.BYPASS.LTC128B.128 [R42+0x16000], desc[UR6][R12.64+0x100] ;  /* 0x160001000c2a7fae */ /* 0x0005e8000b901d46 */
.L_x_8:
[----:B------:R-:W-:Y:S05]  /*22c0*/  BSYNC B0 ;  /* 0x0000000000007941 */ /* 0x000fea0003800000 */
.L_x_7:
[----:B------:R3:W-:Y:S01]  /*22d0*/  @P4 STS.128 [R42+0x13000], RZ ;  /* 0x013000ff2a004388 */ /* 0x0007e20000000c00 */
[----:B------:R-:W-:Y:S03]  /*22e0*/  BSSY B0, `(.L_x_9) ;  /* 0x000002b000007945 */ /* 0x000fe60003800000 */
[----:B------:R3:W-:Y:S04]  /*22f0*/  @P4 STS.128 [R42+0x15000], RZ ;  /* 0x015000ff2a004388 */ /* 0x0007e80000000c00 */
[----:B------:R3:W-:Y:S01]  /*2300*/  @P4 STS.128 [R42+0x17000], RZ ;  /* 0x017000ff2a004388 */ /* 0x0007e20000000c00 */
[----:B------:R-:W-:Y:S05]  /*2310*/  @P4 BRA `(.L_x_10) ;  /* 0x00000000009c4947 */ /* 0x000fea0003800000 */
[----:B------:R-:W4:Y:S01]  /*2320*/  LDL R4, [R1+0x68] ;  /* 0x0000680001047983 */ /* 0x000f220000100800 */
[----:B------:R-:W-:-:S03]  /*2330*/  ULDC UR18, c[0x0][0x2d0] ;  /* 0x0000b40000127ab9 */ /* 0x000fc60000000800 */
[----:B-1----:R-:W5:Y:S01]  /*2340*/  LDL R15, [R1+0x6c] ;  /* 0x00006c00010f7983 */ /* 0x002f620000100800 */
[----:B------:R-:W-:Y:S01]  /*2350*/  ISETP.GE.AND P5, PT, R44, UR18, PT ;  /* 0x000000122c007c0c */ /* 0x000fe2000bfa6270 */
[----:B------:R-:W-:Y:S01]  /*2360*/  IMAD.MOV.U32 R5, RZ, RZ, R20 ;  /* 0x000000ffff057224 */ /* 0x000fe200078e0014 */
[----:B------:R-:W-:-:S11]  /*2370*/  IADD3 R11, P1, R28, 0x20, RZ ;  /* 0x000000201c0b7810 */ /* 0x000fd60007f3e0ff */
[----:B--2---:R-:W1:Y:S01]  /*2380*/  @!P5 LDC.64 R12, c[0x0][0x220] ;  /* 0x00008800ff0cdb82 */ /* 0x004e620000000a00 */
[----:B------:R2:W-:Y:S01]  /*2390*/  @P5 STS.128 [R42+0x13000], RZ ;  /* 0x013000ff2a005388 */ /* 0x0005e20000000c00 */
[----:B----4-:R-:W-:Y:S01]  /*23a0*/  ISETP.GE.AND P3, PT, R4, UR18, PT ;  /* 0x0000001204007c0c */ /* 0x010fe2000bf66270 */
[----:B------:R-:W-:Y:S01]  /*23b0*/  IMAD.X R4, RZ, RZ, R40, P1 ;  /* 0x000000ffff047224 */ /* 0x000fe200008e0628 */
[----:B-----5:R-:W-:-:S03]  /*23c0*/  ISETP.GE.AND P1, PT, R15, UR18, PT ;  /* 0x000000120f007c0c */ /* 0x020fc6000bf26270 */
[----:B------:R-:W-:Y:S02]  /*23d0*/  IMAD R14, R4, UR24, RZ ;  /* 0x00000018040e7c24 */ /* 0x000fe4000f8e02ff */
[----:B------:R-:W-:Y:S02]  /*23e0*/  IMAD.MOV.U32 R4, RZ, RZ, R10 ;  /* 0x000000ffff047224 */ /* 0x000fe400078e000a */
[C---:B------:R-:W-:Y:S02]  /*23f0*/  IMAD R14, R11.reuse, UR25, R14 ;  /* 0x000000190b0e7c24 */ /* 0x040fe4000f8e020e */
[----:B------:R-:W-:Y:S02]  /*2400*/  IMAD.WIDE.U32 R4, R11, UR24, R4 ;  /* 0x000000180b047c25 */ /* 0x000fe4000f8e0004 */
[----:B------:R-:W4:Y:S02]  /*2410*/  @!P3 LDC.64 R26, c[0x0][0x220] ;  /* 0x00008800ff1abb82 */ /* 0x000f240000000a00 */
[----:B------:R-:W-:Y:S01]  /*2420*/  IMAD.IADD R14, R5, 0x1, R14 ;  /* 0x00000001050e7824 */ /* 0x000fe200078e020e */
[----:B-1----:R-:W-:-:S04]  /*2430*/  @!P5 LEA R12, P2, R4, R12, 0x1 ;  /* 0x0000000c040cd211 */ /* 0x002fc800078408ff */
[----:B------:R-:W-:-:S05]  /*2440*/  @!P5 LEA.HI.X R13, R4, R13, R14, 0x1, P2 ;  /* 0x0000000d040dd211 */ /* 0x000fca00010f0c0e */
[----:B------:R-:W-:Y:S01]  /*2450*/  @!PT LDS RZ, [RZ] ;  /* 0x00000000fffff984 */ /* 0x000fe20000000800 */
[----:B------:R-:W-:Y:S01]  /*2460*/  @!PT LDS RZ, [RZ] ;  /* 0x00000000fffff984 */ /* 0x000fe20000000800 */
[----:B------:R-:W-:Y:S01]  /*2470*/  @!PT LDS RZ, [RZ] ;  /* 0x00000000fffff984 */ /* 0x000fe20000000800 */
[----:B------:R2:W-:Y:S04]  /*2480*/  @!P5 LDGSTS.E.BYPASS.LTC128B.128 [R42+0x13000], desc[UR6][R12.64] ;  /* 0x130000000c2adfae */ /* 0x0005e8000b901d46 */
[----:B------:R2:W-:Y:S01]  /*2490*/  @P3 STS.128 [R42+0x15000], RZ ;  /* 0x015000ff2a003388 */ /* 0x0005e20000000c00 */
[----:B----4-:R-:W-:-:S04]  /*24a0*/  @!P3 LEA R10, P2, R4, R26, 0x1 ;  /* 0x0000001a040ab211 */ /* 0x010fc800078408ff */
        /* <DEDUP_REMOVED lines=8> */
[----:B--2---:R-:W-:-:S04]  /*2530*/  LEA R10, P1, R4, UR20, 0x1 ;  /* 0x00000014040a7c11 */ /* 0x004fc8000f8208ff */
[----:B------:R-:W-:-:S05]  /*2540*/  LEA.HI.X R11, R4, UR21, R14, 0x1, P1 ;  /* 0x00000015040b7c11 */ /* 0x000fca00088f0c0e */
[----:B------:R-:W-:Y:S01]  /*2550*/  @!PT LDS RZ, [RZ] ;  /* 0x00000000fffff984 */ /* 0x000fe20000000800 */
[----:B------:R-:W-:Y:S01]  /*2560*/  @!PT LDS RZ, [RZ] ;  /* 0x00000000fffff984 */ /* 0x000fe20000000800 */
[----:B------:R-:W-:Y:S01]  /*2570*/  @!PT LDS RZ, [RZ] ;  /* 0x00000000fffff984 */ /* 0x000fe20000000800 */
[----:B------:R4:W-:Y:S04]  /*2580*/  LDGSTS.E.BYPASS.LTC128B.128 [R42+0x17000], desc[UR6][R10.64+0x100] ;  /* 0x170001000a2a7fae */ /* 0x0009e8000b901d46 */
.L_x_10:
[----:B------:R-:W-:Y:S05]  /*2590*/  BSYNC B0 ;  /* 0x0000000000007941 */ /* 0x000fea0003800000 */
.L_x_9:
[----:B-1----:R-:W-:Y:S01]  /*25a0*/  MOV R14, R22 ;  /* 0x00000016000e7202 */ /* 0x002fe20000000f00 */
[----:B------:R-:W-:Y:S01]  /*25b0*/  IMAD.MOV.U32 R15, RZ, RZ, R23 ;  /* 0x000000ffff0f7224 */ /* 0x000fe200078e0017 */
[----:B------:R-:W0:Y:S01]  /*25c0*/  LDGDEPBAR ;  /* 0x00000000000079af */ /* 0x000e220000000000 */
[----:B------:R-:W-:Y:S01]  /*25d0*/  BSSY B0, `(.L_x_11) ;  /* 0x000001f000007945 */ /* 0x000fe20003800000 */
[----:B------:R-:W-:Y:S01]  /*25e0*/  ISETP.GE.AND P5, PT, R37, UR13, PT ;  /* 0x0000000d25007c0c */ /* 0x000fe2000bfa6270 */
[----:B--2---:R-:W-:Y:S01]  /*25f0*/  IMAD.IADD R12, R30, 0x1, -R32 ;  /* 0x000000011e0c7824 */ /* 0x004fe200078e0a20 */
[----:B------:R1:W-:Y:S01]  /*2600*/  @P6 STS.128 [R42+0x6000], RZ ;  /* 0x006000ff2a006388 */ /* 0x0003e20000000c00 */
[----:B------:R-:W-:-:S03]  /*2610*/  LEA.HI R21, R38, R21, RZ, 0x2 ;  /* 0x0000001526157211 */ /* 0x000fc600078f10ff */
[----:B------:R1:W-:Y:S04]  /*2620*/  @P6 STS.128 [R42+0x8000], RZ ;  /* 0x008000ff2a006388 */ /* 0x0003e80000000c00 */
[----:B------:R1:W-:Y:S04]  /*2630*/  STL.64 [R1+0x40], R14 ;  /* 0x0000400e01007387 */ /* 0x0003e80000100a00 */
[----:B------:R1:W-:Y:S01]  /*2640*/  @P6 STS.128 [R42+0xa000], RZ ;  /* 0x00a000ff2a006388 */ /* 0x0003e20000000c00 */
[----:B------:R-:W-:Y:S05]  /*2650*/  @P6 BRA `(.L_x_12) ;  /* 0x0000000000586947 */ /* 0x000fea0003800000 */
[----:B------:R-:W2:Y:S01]  /*2660*/  LDL R5, [R1+0x68] ;  /* 0x0000680001057983 */ /* 0x000ea20000100800 */
[----:B------:R-:W-:-:S03]  /*2670*/  ULDC UR18, c[0x0][0x2d0] ;  /* 0x0000b40000127ab9 */ /* 0x000fc60000000800 */
[----:B------:R-:W5:Y:S01]  /*2680*/  LDL R4, [R1+0x6c] ;  /* 0x00006c0001047983 */ /* 0x000f620000100800 */
[----:B------:R-:W-:-:S13]  /*2690*/  ISETP.GE.AND P3, PT, R44, UR18, PT ;  /* 0x000000122c007c0c */ /* 0x000fda000bf66270 */
[----:B------:R1:W-:Y:S04]  /*26a0*/  @P3 STS.128 [R42+0x6000], RZ ;  /* 0x006000ff2a003388 */ /* 0x0003e80000000c00 */
[----:B------:R-:W-:Y:S01]  /*26b0*/  @!PT LDS RZ, [RZ] ;  /* 0x00000000fffff984 */ /* 0x000fe20000000800 */
[----:B------:R-:W-:Y:S01]  /*26c0*/  @!PT LDS RZ, [RZ] ;  /* 0x00000000fffff984 */ /* 0x000fe20000000800 */
[----:B------:R-:W-:Y:S01]  /*26d0*/  @!PT LDS RZ, [RZ] ;  /* 0x00000000fffff984 */ /* 0x000fe20000000800 */
[----:B------:R1:W-:Y:S01]  /*26e0*/  @!P3 LDGSTS.E.BYPASS.LTC128B.128 [R42+0x6000], desc[UR6][R14.64] ;  /* 0x060000000e2abfae */ /* 0x0003e2000b901d46 */
[----:B--2---:R-:W-:Y:S02]  /*26f0*/  ISETP.GE.AND P2, PT, R5, UR18, PT ;  /* 0x0000001205007c0c */ /* 0x004fe4000bf46270 */
[----:B-----5:R-:W-:-:S11]  /*2700*/  ISETP.GE.AND P1, PT, R4, UR18, PT ;  /* 0x0000001204007c0c */ /* 0x020fd6000bf26270 */
[----:B------:R1:W-:Y:S04]  /*2710*/  @P2 STS.128 [R42+0x8000], RZ ;  /* 0x008000ff2a002388 */ /* 0x0003e80000000c00 */
[----:B------:R-:W-:Y:S01]  /*2720*/  @!PT LDS RZ, [RZ] ;  /* 0x00000000fffff984 */ /* 0x000fe20000000800 */
[----:B------:R-:W-:Y:S01]  /*2730*/  @!PT LDS RZ, [RZ] ;  /* 0x00000000fffff984 */ /* 0x000fe20000000800 */
[----:B------:R-:W-:Y:S01]  /*2740*/  @!PT LDS RZ, [RZ] ;  /* 0x00000000fffff984 */ /* 0x000fe20000000800 */
[----:B------:R1:W-:Y:S04]  /*2750*/  @!P2 LDGSTS.E.BYPASS.LTC128B.128 [R42+0x8000], desc[UR6][R14.64+0x80] ;  /* 0x080000800e2aafae */ /* 0x0003e8000b901d46 */
[----:B------:R1:W-:Y:S01]  /*2760*/  @P1 STS.128 [R42+0xa000], RZ ;  /* 0x00a000ff2a001388 */ /* 0x0003e20000000c00 */
[----:B------:R-:W-:Y:S05]  /*2770*/  @P1 BRA `(.L_x_12) ;  /* 0x0000000000101947 */ /* 0x000fea0003800000 */
[----:B------:R-:W-:Y:S01]  /*2780*/  @!PT LDS RZ, [RZ] ;  /* 0x00000000fffff984 */ /* 0x000fe20000000800 */
[----:B------:R-:W-:Y:S01]  /*2790*/  @!PT LDS RZ, [RZ] ;  /* 0x00000000fffff984 */ /* 0x000fe20000000800 */
[----:B------:R-:W-:Y:S01]  /*27a0*/  @!PT LDS RZ, [RZ] ;  /* 0x00000000fffff984 */ /* 0x000fe20000000800 */
[----:B------:R2:W-:Y:S02]  /*27b0*/  LDGSTS.E.BYPASS.LTC128B.128 [R42+0xa000], desc[UR6][R14.64+0x100] ;  /* 0x0a0001000e2a7fae */ /* 0x0005e4000b901d46 */
.L_x_12:
[----:B------:R-:W-:Y:S05]  /*27c0*/  BSYNC B0 ;  /* 0x0000000000007941 */ /* 0x000fea0003800000 */
.L_x_11:
[----:B------:R1:W-:Y:S01]  /*27d0*/  @P5 STS.128 [R42+0x7000], RZ ;  /* 0x007000ff2a005388 */ /* 0x0003e20000000c00 */
[----:B------:R-:W-:Y:S03]  /*27e0*/  BSSY B0, `(.L_x_13) ;  /* 0x0000024000007945 */ /* 0x000fe60003800000 */
[----:B------:R1:W-:Y:S04]  /*27f0*/  @P5 STS.128 [R42+0x9000], RZ ;  /* 0x009000ff2a005388 */ /* 0x0003e80000000c00 */
[----:B------:R1:W-:Y:S01]  /*2800*/  @P5 STS.128 [R42+0xb000], RZ ;  /* 0x00b000ff2a005388 */ /* 0x0003e20000000c00 */
[----:B------:R-:W-:Y:S05]  /*2810*/  @P5 BRA `(.L_x_14) ;  /* 0x0000000000805947 */ /* 0x000fea0003800000 */
[----:B----4-:R-:W4:Y:S01]  /*2820*/  LDL R10, [R1+0x68] ;  /* 0x00006800010a7983 */ /* 0x010f220000100800 */
[----:B------:R-:W-:-:S03]  /*2830*/  ULDC UR18, c[0x0][0x2d0] ;  /* 0x0000b40000127ab9 */ /* 0x000fc60000000800 */
[----:B------:R-:W5:Y:S01]  /*2840*/  LDL R13, [R1+0x6c] ;  /* 0x00006c00010d7983 */ /* 0x000f620000100800 */
[----:B------:R-:W-:Y:S01]  /*2850*/  ISETP.GE.AND P3, PT, R44, UR18, PT ;  /* 0x000000122c007c0c */ /* 0x000fe2000bf66270 */
[----:B------:R-:W-:-:S03]  /*2860*/  IMAD.WIDE.U32 R4, R18, 0x20, RZ ;  /* 0x0000002012047825 */ /* 0x000fc600078e00ff */
[----:B------:R-:W-:Y:S01]  /*2870*/  IADD3 R4, P1, R6, R4, RZ ;  /* 0x0000000406047210 */ /* 0x000fe20007f3e0ff */
[----:B------:R-:W-:-:S05]  /*2880*/  IMAD.SHL.U32 R6, R19, 0x20, RZ ;  /* 0x0000002013067824 */ /* 0x000fca00078e00ff */
[----:B------:R-:W-:-:S03]  /*2890*/  IADD3.X R5, R29, R5, R6, P1, !PT ;  /* 0x000000051d057210 */ /* 0x000fc60000ffe406 */
[----:B------:R1:W-:Y:S01]  /*28a0*/  @P3 STS.128 [R42+0x7000], RZ ;  /* 0x007000ff2a003388 */ /* 0x0003e20000000c00 */
[----:B----4-:R-:W-:Y:S02]  /*28b0*/  ISETP.GE.AND P2, PT, R10, UR18, PT ;  /* 0x000000120a007c0c */ /* 0x010fe4000bf46270 */
[----:B------:R-:W-:-:S04]  /*28c0*/  @!P3 LEA R10, P1, R18, R14, 0x6 ;  /* 0x0000000e120ab211 */ /* 0x000fc800078230ff */
[----:B------:R-:W-:-:S05]  /*28d0*/  @!P3 LEA.HI.X R11, R18, R15, R19, 0x6, P1 ;  /* 0x0000000f120bb211 */ /* 0x000fca00008f3413 */
[----:B------:R-:W-:Y:S01]  /*28e0*/  @!PT LDS RZ, [RZ] ;  /* 0x00000000fffff984 */ /* 0x000fe20000000800 */
[----:B------:R-:W-:Y:S01]  /*28f0*/  @!PT LDS RZ, [RZ] ;  /* 0x00000000fffff984 */ /* 0x000fe20000000800 */
[----:B------:R-:W-:Y:S01]  /*2900*/  @!PT LDS RZ, [RZ] ;  /* 0x00000000fffff984 */ /* 0x000fe20000000800 */
[----:B------:R1:W-:Y:S02]  /*2910*/  @!P3 LDGSTS.E.BYPASS.LTC128B.128 [R42+0x7000], desc[UR6][R10.64] ;  /* 0x070000000a2abfae */ /* 0x0003e4000b901d46 */
[C---:B------:R-:W-:Y:S02]  /*2920*/  @!P2 LEA R6, P1, R4.reuse, UR14, 0x1 ;  /* 0x0000000e0406ac11 */ /* 0x040fe4000f8208ff */
[----:B------:R1:W-:Y:S02]  /*2930*/  @P2 STS.128 [R42+0x9000], RZ ;  /* 0x009000ff2a002388 */ /* 0x0003e40000000c00 */
[----:B------:R-:W-:Y:S02]  /*2940*/  @!P2 LEA.HI.X R7, R4, UR15, R5, 0x1, P1 ;  /* 0x0000000f0407ac11 */ /* 0x000fe400088f0c05 */
[----:B-----5:R-:W-:-:S03]  /*2950*/  ISETP.GE.AND P1, PT, R13, UR18, PT ;  /* 0x000000120d007c0c */ /* 0x020fc6000bf26270 */
[----:B------:R-:W-:Y:S01]  /*2960*/  @!PT LDS RZ, [RZ] ;  /* 0x00000000fffff984 */ /* 0x000fe20000000800 */
[----:B------:R-:W-:Y:S01]  /*2970*/  @!PT LDS RZ, [RZ] ;  /* 0x00000000fffff984 */ /* 0x000fe20000000800 */
[----:B------:R-:W-:Y:S01]  /*2980*/  @!PT LDS RZ, [RZ] ;  /* 0x00000000fffff984 */ /* 0x000fe20000000800 */
[----:B------:R1:W-:Y:S10]  /*2990*/  @!P2 LDGSTS.E.BYPASS.LTC128B.128 [R42+0x9000], desc[UR6][R6.64+0x80] ;  /* 0x09000080062aafae */ /* 0x0003f4000b901d46 */
[----:B------:R1:W-:Y:S01]  /*29a0*/  @P1 STS.128 [R42+0xb000], RZ ;  /* 0x00b000ff2a001388 */ /* 0x0003e20000000c00 */
[----:B------:R-:W-:Y:S05]  /*29b0*/  @P1 BRA `(.L_x_14) ;  /* 0x0000000000181947 */ /* 0x000fea0003800000 */
[----:B-1----:R-:W-:-:S04]  /*29c0*/  LEA R6, P1, R4, UR14, 0x1 ;  /* 0x0000000e04067c11 */ /* 0x002fc8000f8208ff */
[----:B------:R-:W-:-:S05]  /*29d0*/  LEA.HI.X R7, R4, UR15, R5, 0x1, P1 ;  /* 0x0000000f04077c11 */ /* 0x000fca00088f0c05 */
[----:B------:R-:W-:Y:S01]  /*29e0*/  @!PT LDS RZ, [RZ] ;  /* 0x00000000fffff984 */ /* 0x000fe20000000800 */
[----:B------:R-:W-:Y:S01]  /*29f0*/  @!PT LDS RZ, [RZ] ;  /* 0x00000000fffff984 */ /* 0x000fe20000000800 */
[----:B------:R-:W-:Y:S01]  /*2a00*/  @!PT LDS RZ, [RZ] ;  /* 0x00000000fffff984 */ /* 0x000fe20000000800 */
[----:B------:R1:W-:Y:S04]  /*2a10*/  LDGSTS.E.BYPASS.LTC128B.128 [R42+0xb000], desc[UR6][R6.64+0x100] ;  /* 0x0b000100062a7fae */ /* 0x0003e8000b901d46 */
.L_x_14:
[----:B------:R-:W-:Y:S05]  /*2a20*/  BSYNC B0 ;  /* 0x0000000000007941 */ /* 0x000fea0003800000 */
.L_x_13:
[----:B-12---:R-:W-:Y:S01]  /*2a30*/  MOV R14, R24 ;  /* 0x00000018000e7202 */ /* 0x006fe20000000f00 */
[----:B------:R1:W-:Y:S01]  /*2a40*/  @P6 STS.128 [R42], RZ ;  /* 0x000000ff2a006388 */ /* 0x0003e20000000c00 */
[----:B------:R-:W-:Y:S01]  /*2a50*/  MOV R15, R25 ;  /* 0x00000019000f7202 */ /* 0x000fe20000000f00 */
[----:B------:R-:W-:Y:S01]  /*2a60*/  BSSY B0, `(.L_x_15) ;  /* 0x000001c000007945 */ /* 0x000fe20003800000 */
[----:B----4-:R-:W-:Y:S01]  /*2a70*/  MOV R10, UR28 ;  /* 0x0000001c000a7c02 */ /* 0x010fe20008000f00 */
[----:B------:R1:W-:Y:S04]  /*2a80*/  @P6 STS.128 [R42+0x2000], RZ ;  /* 0x002000ff2a006388 */ /* 0x0003e80000000c00 */
[----:B------:R1:W-:Y:S04]  /*2a90*/  STL.64 [R1+0x38], R14 ;  /* 0x0000380e01007387 */ /* 0x0003e80000100a00 */
[----:B------:R1:W-:Y:S01]  /*2aa0*/  @P6 STS.128 [R42+0x4000], RZ ;  /* 0x004000ff2a006388 */ /* 0x0003e20000000c00 */
[----:B------:R-:W-:Y:S05]  /*2ab0*/  @P6 BRA `(.L_x_16) ;  /* 0x0000000000586947 */ /* 0x000fea0003800000 */
[----:B------:R-:W2:Y:S01]  /*2ac0*/  LDL R5, [R1+0x68] ;  /* 0x0000680001057983 */ /* 0x000ea20000100800 */
[----:B------:R-:W-:-:S03]  /*2ad0*/  ULDC UR14, c[0x0][0x2d0] ;  /* 0x0000b400000e7ab9 */ /* 0x000fc60000000800 */
[----:B------:R-:W4:Y:S01]  /*2ae0*/  LDL R4, [R1+0x6c] ;  /* 0x00006c0001047983 */ /* 0x000f220000100800 */
[----:B------:R-:W-:-:S13]  /*2af0*/  ISETP.GE.AND P3, PT, R44, UR14, PT ;  /* 0x0000000e2c007c0c */ /* 0x000fda000bf66270 */
[----:B------:R1:W-:Y:S04]  /*2b00*/  @P3 STS.128 [R42], RZ ;  /* 0x000000ff2a003388 */ /* 0x0003e80000000c00 */
[----:B------:R-:W-:Y:S01]  /*2b10*/  @!PT LDS RZ, [RZ] ;  /* 0x00000000fffff984 */ /* 0x000fe20000000800 */
[----:B------:R-:W-:Y:S01]  /*2b20*/  @!PT LDS RZ, [RZ] ;  /* 0x00000000fffff984 */ /* 0x000fe20000000800 */
[----:B------:R-:W-:Y:S01]  /*2b30*/  @!PT LDS RZ, [RZ] ;  /* 0x00000000fffff984 */ /* 0x000fe20000000800 */
[----:B------:R1:W-:Y:S01]  /*2b40*/  @!P3 LDGSTS.E.BYPASS.LTC128B.128 [R42], desc[UR6][R14.64] ;  /* 0x000000000e2abfae */ /* 0x0003e2000b901d46 */
[----:B--2---:R-:W-:Y:S02]  /*2b50*/  ISETP.GE.AND P2, PT, R5, UR14, PT ;  /* 0x0000000e05007c0c */ /* 0x004fe4000bf46270 */
[----:B----4-:R-:W-:-:S11]  /*2b60*/  ISETP.GE.AND P1, PT, R4, UR14, PT ;  /* 0x0000000e04007c0c */ /* 0x010fd6000bf26270 */
        /* <DEDUP_REMOVED lines=11> */
.L_x_16:
[----:B------:R-:W-:Y:S05]  /*2c20*/  BSYNC B0 ;  /* 0x0000000000007941 */ /* 0x000fea0003800000 */
.L_x_15:
[----:B------:R4:W-:Y:S01]  /*2c30*/  @P5 STS.128 [R42+0x1000], RZ ;  /* 0x001000ff2a005388 */ /* 0x0009e20000000c00 */
[----:B------:R-:W-:Y:S03]  /*2c40*/  BSSY B0, `(.L_x_17) ;  /* 0x0000027000007945 */ /* 0x000fe60003800000 */
[----:B------:R4:W-:Y:S04]  /*2c50*/  @P5 STS.128 [R42+0x3000], RZ ;  /* 0x003000ff2a005388 */ /* 0x0009e80000000c00 */
[----:B------:R4:W-:Y:S01]  /*2c60*/  @P5 STS.128 [R42+0x5000], RZ ;  /* 0x005000ff2a005388 */ /* 0x0009e20000000c00 */
[----:B------:R-:W-:Y:S05]  /*2c70*/  @P5 BRA `(.L_x_18) ;  /* 0x00000000008c5947 */ /* 0x000fea0003800000 */
[----:B------:R-:W5:Y:S01]  /*2c80*/  LDL R4, [R1+0x68] ;  /* 0x0000680001047983 */ /* 0x000f620000100800 */
[----:B------:R-:W-:-:S03]  /*2c90*/  ULDC UR20, c[0x0][0x2d0] ;  /* 0x0000b40000147ab9 */ /* 0x000fc60000000800 */
[----:B------:R-:W3:Y:S01]  /*2ca0*/  LDL R11, [R1+0x6c] ;  /* 0x00006c00010b7983 */ /* 0x000ee20000100800 */
[----:B------:R-:W-:Y:S01]  /*2cb0*/  ISETP.GE.AND P3, PT, R44, UR20, PT ;  /* 0x000000142c007c0c */ /* 0x000fe2000bf66270 */
[----:B------:R-:W-:Y:S01]  /*2cc0*/  UIMAD.WIDE.U32 UR14, UR30, 0x20, URZ ;  /* 0x000000201e0e78a5 */ /* 0x000fe2000f8e003f */
[----:B------:R-:W-:Y:S01]  /*2cd0*/  IMAD.U32 R7, RZ, RZ, UR30 ;  /* 0x0000001eff077e24 */ /* 0x000fe2000f8e00ff */
[----:B------:R-:W-:Y:S01]  /*2ce0*/  USHF.L.U32 UR18, UR31, 0x5, URZ ;  /* 0x000000051f127899 */ /* 0x000fe2000800063f */
[----:B------:R-:W-:-:S05]  /*2cf0*/  IMAD.U32 R6, RZ, RZ, UR31 ;  /* 0x0000001fff067e24 */ /* 0x000fca000f8e00ff */
[----:B------:R-:W-:-:S04]  /*2d00*/  IMAD.U32 R5, RZ, RZ, UR18 ;  /* 0x00000012ff057e24 */ /* 0x000fc8000f8e00ff */
[----:B------:R1:W-:Y:S01]  /*2d10*/  @P3 STS.128 [R42+0x1000], RZ ;  /* 0x001000ff2a003388 */ /* 0x0003e20000000c00 */
[----:B-----5:R-:W-:Y:S02]  /*2d20*/  ISETP.GE.AND P2, PT, R4, UR20, PT ;  /* 0x0000001404007c0c */ /* 0x020fe4000bf46270 */
[----:B------:R-:W-:Y:S02]  /*2d30*/  IADD3 R4, P5, R8, UR14, RZ ;  /* 0x0000000e08047c10 */ /* 0x000fe4000ffbe0ff */
[----:B------:R-:W-:Y:S02]  /*2d40*/  @!P3 LEA R8, P1, R7, R14, 0x6 ;  /* 0x0000000e0708b211 */ /* 0x000fe400078230ff */
[----:B------:R-:W-:Y:S02]  /*2d50*/  IADD3.X R5, R31, UR15, R5, P5, !PT ;  /* 0x0000000f1f057c10 */ /* 0x000fe4000affe405 */
[----:B------:R-:W-:Y:S02]  /*2d60*/  @!P3 LEA.HI.X R9, R7, R15, R6, 0x6, P1 ;  /* 0x0000000f0709b211 */ /* 0x000fe400008f3406 */
[----:B---3--:R-:W-:-:S03]  /*2d70*/  ISETP.GE.AND P1, PT, R11, UR20, PT ;  /* 0x000000140b007c0c */ /* 0x008fc6000bf26270 */
[C---:B------:R-:W-:Y:S01]  /*2d80*/  @!P2 LEA R6, P5, R4.reuse, UR16, 0x1 ;  /* 0x000000100406ac11 */ /* 0x040fe2000f8a08ff */
[----:B------:R-:W-:Y:S01]  /*2d90*/  @!PT LDS RZ, [RZ] ;  /* 0x00000000fffff984 */ /* 0x000fe20000000800 */
[----:B------:R-:W-:Y:S01]  /*2da0*/  @!PT LDS RZ, [RZ] ;  /* 0x00000000fffff984 */ /* 0x000fe20000000800 */
[----:B------:R-:W-:Y:S01]  /*2db0*/  @!PT LDS RZ, [RZ] ;  /* 0x00000000fffff984 */ /* 0x000fe20000000800 */
[----:B------:R1:W-:Y:S03]  /*2dc0*/  @!P3 LDGSTS.E.BYPASS.LTC128B.128 [R42+0x1000], desc[UR6][R8.64] ;  /* 0x01000000082abfae */ /* 0x0003e6000b901d46 */
[----:B------:R-:W-:Y:S01]  /*2dd0*/  @!P2 LEA.HI.X R7, R4, UR17, R5, 0x1, P5 ;  /* 0x000000110407ac11 */ /* 0x000fe2000a8f0c05 */
[----:B------:R1:W-:Y:S04]  /*2de0*/  @P2 STS.128 [R42+0x3000], RZ ;  /* 0x003000ff2a002388 */ /* 0x0003e80000000c00 */
[----:B------:R-:W-:Y:S01]  /*2df0*/  @!PT LDS RZ, [RZ] ;  /* 0x00000000fffff984 */ /* 0x000fe20000000800 */
[----:B------:R-:W-:Y:S01]  /*2e00*/  @!PT LDS RZ, [RZ] ;  /* 0x00000000fffff984 */ /* 0x000fe20000000800 */
[----:B------:R-:W-:Y:S01]  /*2e10*/  @!PT LDS RZ, [RZ] ;  /* 0x00000000fffff984 */ /* 0x000fe20000000800 */
[----:B------:R1:W-:Y:S04]  /*2e20*/  @!P2 LDGSTS.E.BYPASS.LTC128B.128 [R42+0x3000], desc[UR6][R6.64+0x80] ;  /* 0x03000080062aafae */ /* 0x0003e8000b901d46 */
        /* <DEDUP_REMOVED lines=8> */
.L_x_18:
[----:B------:R-:W-:Y:S05]  /*2eb0*/  BSYNC B0 ;  /* 0x0000000000007941 */ /* 0x000fea0003800000 */
.L_x_17:
[----:B------:R-:W-:Y:S01]  /*2ec0*/  SHF.R.S32.HI R4, RZ, 0x2, R21 ;  /* 0x00000002ff047819 */ /* 0x000fe20000011415 */
[----:B------:R-:W-:Y:S01]  /*2ed0*/  IMAD.MOV.U32 R19, RZ, RZ, 0x7f800000 ;  /* 0x7f800000ff137424 */ /* 0x000fe200078e00ff */
[----:B------:R-:W-:Y:S01]  /*2ee0*/  UIMAD UR14, UR37, UR28, URZ ;  /* 0x0000001c250e72a4 */ /* 0x000fe2000f8e023f */
[----:B------:R-:W-:Y:S01]  /*2ef0*/  IMAD.MOV.U32 R18, RZ, RZ, 0x7f800000 ;  /* 0x7f800000ff127424 */ /* 0x000fe200078e00ff */
[----:B------:R-:W-:Y:S01]  /*2f00*/  @P0 STS.128 [R42+0xc000], RZ ;  /* 0x00c000ff2a000388 */ /* 0x000fe20000000c00 */
[----:B------:R-:W-:Y:S01]  /*2f10*/  IMAD R4, R12, 0x10, R4 ;  /* 0x000000100c047824 */ /* 0x000fe200078e0204 */
[----:B------:R-:W-:Y:S01]  /*2f20*/  UIMAD UR14, UR32, UR29, UR14 ;  /* 0x0000001d200e72a4 */ /* 0x000fe2000f8e020e */
[----:B-1----:R-:W-:Y:S01]  /*2f30*/  IMAD.WIDE.U32 R6, R10, UR32, R44 ;  /* 0x000000200a067c25 */ /* 0x002fe2000f8e002c */
[----:B------:R-:W-:Y:S01]  /*2f40*/  @P0 STS.128 [R42+0xe000], RZ ;  /* 0x00e000ff2a000388 */ /* 0x000fe20000000c00 */
[----:B------:R-:W-:Y:S01]  /*2f50*/  BSSY B0, `(.L_x_19) ;  /* 0x000003c000007945 */ /* 0x000fe20003800000 */
[C---:B------:R-:W-:Y:S01]  /*2f60*/  SHF.L.U32 R9, R4.reuse, 0x2, RZ ;  /* 0x0000000204097819 */ /* 0x040fe200000006ff */
[----:B------:R-:W-:Y:S01]  /*2f70*/  VIADD R5, R4, 0x8 ;  /* 0x0000000804057836 */ /* 0x000fe20000000000 */
[----:B------:R-:W-:Y:S01]  /*2f80*/  @P0 STS.128 [R42+0x10000], RZ ;  /* 0x010000ff2a000388 */ /* 0x000fe20000000c00 */
[----:B------:R-:W-:Y:S01]  /*2f90*/  IMAD.U32 R8, RZ, RZ, UR14 ;  /* 0x0000000eff087e24 */ /* 0x000fe2000f8e00ff */
[----:B------:R-:W-:Y:S01]  /*2fa0*/  IADD3 R6, P1, R6, UR33, RZ ;  /* 0x0000002106067c10 */ /* 0x000fe2000ff3e0ff */
[----:B------:R-:W-:Y:S01]  /*2fb0*/  ULDC.64 UR14, c[0x0][0x260] ;  /* 0x00009800000e7ab9 */ /* 0x000fe20000000a00 */
[----:B------:R-:W-:Y:S01]  /*2fc0*/  ISETP.GE.AND P5, PT, R5, UR13, PT ;  /* 0x0000000d05007c0c */ /* 0x000fe2000bfa6270 */
[----:B------:R1:W-:Y:S01]  /*2fd0*/  STL [R1+0x74], R9 ;  /* 0x0000740901007387 */ /* 0x0003e20000100800 */
[----:B------:R-:W-:Y:S01]  /*2fe0*/  SHF.R.S32.HI R5, RZ, 0x1f, R4 ;  /* 0x0000001fff057819 */ /* 0x000fe20000011404 */
[----:B------:R-:W-:Y:S01]  /*2ff0*/  IMAD R11, R33, UR14, RZ ;  /* 0x0000000e210b7c24 */ /* 0x000fe2000f8e02ff */
[----:B------:R-:W-:-:S02]  /*3000*/  IADD3.X R7, R7, UR34, R8, P1, !PT ;  /* 0x0000002207077c10 */ /* 0x000fc40008ffe408 */
[C---:B------:R-:W-:Y:S01]  /*3010*/  SHF.L.U64.HI R13, R4.reuse, 0x2, R5 ;  /* 0x00000002040d7819 */ /* 0x040fe20000010205 */
[----:B------:R-:W-:Y:S01]  /*3020*/  IMAD R11, R17, UR15, R11 ;  /* 0x0000000f110b7c24 */ /* 0x000fe2000f8e020b */
[----:B------:R-:W-:Y:S01]  /*3030*/  IADD3 R8, P1, R9, UR10, RZ ;  /* 0x0000000a09087c10 */ /* 0x000fe2000ff3e0ff */
[----:B------:R-:W-:Y:S01]  /*3040*/  IMAD.WIDE.U32 R6, R17, UR14, R6 ;  /* 0x0000000e11067c25 */ /* 0x000fe2000f8e0006 */
[----:B------:R-:W-:Y:S01]  /*3050*/  ISETP.GE.AND P6, PT, R4, UR13, PT ;  /* 0x0000000d04007c0c */ /* 0x000fe2000bfc6270 */
[----:B------:R2:W-:Y:S03]  /*3060*/  STL [R1+0x70], R13 ;  /* 0x0000700d01007387 */ /* 0x0005e60000100800 */
[----:B------:R-:W-:Y:S01]  /*3070*/  IADD3 R11, R7, R11, RZ ;  /* 0x0000000b070b7210 */ /* 0x000fe20007ffe0ff */
[----:B------:R2:W-:Y:S04]  /*3080*/  STL [R1+0x60], R19 ;  /* 0x0000601301007387 */ /* 0x0005e80000100800 */
[----:B------:R2:W-:Y:S01]  /*3090*/  STL [R1+0x64], R18 ;  /* 0x0000641201007387 */ /* 0x0005e20000100800 */
[----:B-1----:R-:W-:Y:S01]  /*30a0*/  IADD3.X R9, R13, UR9, RZ, P1, !PT ;  /* 0x000000090d097c10 */ /* 0x002fe20008ffe4ff */
[----:B------:R-:W-:Y:S06]  /*30b0*/  @P0 BRA `(.L_x_20) ;  /* 0x0000000000940947 */ /* 0x000fec0003800000 */
[----:B--2---:R-:W2:Y:S01]  /*30c0*/  LDL R13, [R1+0x68] ;  /* 0x00006800010d7983 */ /* 0x004ea20000100800 */
[----:B------:R-:W-:-:S03]  /*30d0*/  ULDC UR13, c[0x0][0x2d0] ;  /* 0x0000b400000d7ab9 */ /* 0x000fc60000000800 */
[----:B------:R-:W5:Y:S01]  /*30e0*/  LDL R16, [R1+0x6c] ;  /* 0x00006c0001107983 */ /* 0x000f620000100800 */
[----:B------:R-:W-:Y:S01]  /*30f0*/  ISETP.GE.AND P3, PT, R44, UR13, PT ;  /* 0x0000000d2c007c0c */ /* 0x000fe2000bf66270 */
[----:B------:R-:W-:Y:S02]  /*3100*/  IMAD R10, R40, UR28, RZ ;  /* 0x0000001c280a7c24 */ /* 0x000fe4000f8e02ff */
[----:B------:R-:W-:Y:S02]  /*3110*/  IMAD.MOV.U32 R4, RZ, RZ, R6 ;  /* 0x000000ffff047224 */ /* 0x000fe400078e0006 */
[----:B------:R-:W-:Y:S02]  /*3120*/  IMAD.MOV.U32 R5, RZ, RZ, R11 ;  /* 0x000000ffff057224 */ /* 0x000fe400078e000b */
[C---:B------:R-:W-:Y:S02]  /*3130*/  IMAD R10, R28.reuse, UR29, R10 ;  /* 0x0000001d1c0a7c24 */ /* 0x040fe4000f8e020a */
[----:B------:R-:W-:-:S04]  /*3140*/  IMAD.WIDE.U32 R4, R28, UR28, R4 ;  /* 0x0000001c1c047c25 */ /* 0x000fc8000f8e0004 */
[----:B------:R-:W1:Y:S01]  /*3150*/  @!P3 LDC.64 R14, c[0x0][0x218] ;  /* 0x00008600ff0ebb82 */ /* 0x000e620000000a00 */
[----:B------:R-:W-:Y:S01]  /*3160*/  IMAD.IADD R10, R5, 0x1, R10 ;  /* 0x00000001050a7824 */ /* 0x000fe200078e020a */
[----:B------:R1:W-:Y:S02]  /*3170*/  @P3 STS.128 [R42+0xc000], RZ ;  /* 0x00c000ff2a003388 */ /* 0x0003e40000000c00 */
[----:B-1----:R-:W-:-:S04]  /*3180*/  @!P3 LEA R14, P1, R4, R14, 0x1 ;  /* 0x0000000e040eb211 */ /* 0x002fc800078208ff */
[----:B------:R-:W-:-:S05]  /*3190*/  @!P3 LEA.HI.X R15, R4, R15, R10, 0x1, P1 ;  /* 0x0000000f040fb211 */ /* 0x000fca00008f0c0a */
[----:B------:R-:W-:Y:S01]  /*31a0*/  @!PT LDS RZ, [RZ] ;  /* 0x00000000fffff984 */ /* 0x000fe20000000800 */
[----:B------:R-:W-:Y:S01]  /*31b0*/  @!PT LDS RZ, [RZ] ;  /* 0x00000000fffff984 */ /* 0x000fe20000000800 */
[----:B------:R-:W-:Y:S01]  /*31c0*/  @!PT LDS RZ, [RZ] ;  /* 0x00000000fffff984 */ /* 0x000fe20000000800 */
[----:B------:R1:W-:Y:S01]  /*31d0*/  @!P3 LDGSTS.E.BYPASS.LTC128B.128 [R42+0xc000], desc[UR6][R14.64] ;  /* 0x0c0000000e2abfae */ /* 0x0003e2000b901d46 */
[----:B--2---:R-:W-:Y:S02]  /*31e0*/  ISETP.GE.AND P2, PT, R13, UR13, PT ;  /* 0x0000000d0d007c0c */ /* 0x004fe4000bf46270 */
[----:B-----5:R-:W-:-:S11]  /*31f0*/  ISETP.GE.AND P0, PT, R16, UR13, PT ;  /* 0x0000000d10007c0c */ /* 0x020fd6000bf06270 */
        /* <DEDUP_REMOVED lines=17> */
.L_x_20:
[----:B------:R-:W-:Y:S05]  /*3310*/  BSYNC B0 ;  /* 0x0000000000007941 */ /* 0x000fea0003800000 */
.L_x_19:
        /* <DEDUP_REMOVED lines=9> */
[----:B------:R-:W-:Y:S01]  /*33b0*/  IMAD.MOV.U32 R5, RZ, RZ, R11 ;  /* 0x000000ffff057224 */ /* 0x000fe200078e000b */
[----:B------:R-:W-:-:S11]  /*33c0*/  IADD3 R7, P0, R28, 0x20, RZ ;  /* 0x000000201c077810 */ /* 0x000fd60007f1e0ff */
[----:B-12---:R-:W1:Y:S01]  /*33d0*/  @!P3 LDC.64 R14, c[0x0][0x218] ;  /* 0x00008600ff0ebb82 */ /* 0x006e620000000a00 */
[----:B------:R2:W-:Y:S01]  /*33e0*/  @P3 STS.128 [R42+0xd000], RZ ;  /* 0x00d000ff2a003388 */ /* 0x0005e20000000c00 */
[----:B-----5:R-:W-:Y:S01]  /*33f0*/  ISETP.GE.AND P2, PT, R4, UR13, PT ;  /* 0x0000000d04007c0c */ /* 0x020fe2000bf46270 */
[----:B------:R-:W-:Y:S01]  /*3400*/  IMAD.X R4, RZ, RZ, R40, P0 ;  /* 0x000000ffff047224 */ /* 0x000fe200000e0628 */
[----:B---3--:R-:W-:-:S03]  /*3410*/  ISETP.GE.AND P0, PT, R10, UR13, PT ;  /* 0x0000000d0a007c0c */ /* 0x008fc6000bf06270 */
[----:B------:R-:W-:Y:S02]  /*3420*/  IMAD R12, R4, UR28, RZ ;  /* 0x0000001c040c7c24 */ /* 0x000fe4000f8e02ff */
[----:B------:R-:W-:Y:S02]  /*3430*/  IMAD.MOV.U32 R4, RZ, RZ, R6 ;  /* 0x000000ffff047224 */ /* 0x000fe400078e0006 */
[C---:B------:R-:W-:Y:S02]  /*3440*/  IMAD R12, R7.reuse, UR29, R12 ;  /* 0x0000001d070c7c24 */ /* 0x040fe4000f8e020c */
[----:B------:R-:W-:Y:S02]  /*3450*/  IMAD.WIDE.U32 R4, R7, UR28, R4 ;  /* 0x0000001c07047c25 */ /* 0x000fe4000f8e0004 */
[----:B------:R-:W3:Y:S02]  /*3460*/  @!P2 LDC.64 R16, c[0x0][0x218] ;  /* 0x00008600ff10ab82 */ /* 0x000ee40000000a00 */
        /* <DEDUP_REMOVED lines=8> */
[----:B---3--:R-:W-:-:S04]  /*34f0*/  @!P2 LEA R6, P1, R4, R16, 0x1 ;  /* 0x000000100406a211 */ /* 0x008fc800078208ff */
        /* <DEDUP_REMOVED lines=14> */
.L_x_22:
[----:B------:R-:W-:Y:S05]  /*35e0*/  BSYNC B0 ;  /* 0x0000000000007941 */ /* 0x000fea0003800000 */
.L_x_21:
[----:B------:R-:W-:Y:S01]  /*35f0*/  IMAD.MOV.U32 R5, RZ, RZ, R19 ;  /* 0x000000ffff057224 */ /* 0x000fe200078e0013 */
[----:B------:R-:W0:Y:S01]  /*3600*/  LDGDEPBAR ;  /* 0x00000000000079af */ /* 0x000e220000000000 */
[----:B------:R-:W-:Y:S01]  /*3610*/  IMAD.MOV.U32 R4, RZ, RZ, R18 ;  /* 0x000000ffff047224 */ /* 0x000fe200078e0012 */
[----:B------:R-:W-:Y:S01]  /*3620*/  ULDC UR16, c[0x0][0x2d0] ;  /* 0x0000b40000107ab9 */ /* 0x000fe20000000800 */
[----:B------:R-:W-:Y:S01]  /*3630*/  IMAD.MOV.U32 R240, RZ, RZ, 0x20 ;  /* 0x00000020fff07424 */ /* 0x000fe200078e00ff */
[----:B------:R-:W-:Y:S01]  /*3640*/  USHF.L.U32 UR13, UR26, 0x6, URZ ;  /* 0x000000061a0d7899 */ /* 0x000fe2000800063f */
[----:B------:R-:W5:Y:S01]  /*3650*/  @!P6 LDG.E R5, desc[UR6][R8.64] ;  /* 0x000000060805e981 */ /* 0x000f62000c1e1900 */
[----:B------:R-:W-:Y:S02]  /*3660*/  CS2R R142, SRZ ;  /* 0x00000000008e7805 */ /* 0x000fe4000001ff00 */
[----:B------:R-:W-:Y:S02]  /*3670*/  CS2R R140, SRZ ;  /* 0x00000000008c7805 */ /* 0x000fe4000001ff00 */
[----:B------:R-:W-:Y:S01]  /*3680*/  CS2R R146, SRZ ;  /* 0x0000000000927805 */ /* 0x000fe2000001ff00 */
[----:B------:R3:W5:Y:S01]  /*3690*/  @!P5 LDG.E R4, desc[UR6][R8.64+0x20] ;  /* 0x000020060804d981 */ /* 0x000762000c1e1900 */
[----:B------:R-:W-:-:S02]  /*36a0*/  CS2R R144, SRZ ;  /* 0x0000000000907805 */ /* 0x000fc4000001ff00 */
[----:B------:R-:W-:Y:S02]  /*36b0*/  CS2R R138, SRZ ;  /* 0x00000000008a7805 */ /* 0x000fe4000001ff00 */
[----:B------:R-:W-:Y:S02]  /*36c0*/  CS2R R136, SRZ ;  /* 0x0000000000887805 */ /* 0x000fe4000001ff00 */
[----:B------:R-:W-:Y:S02]  /*36d0*/  CS2R R134, SRZ ;  /* 0x0000000000867805 */ /* 0x000fe4000001ff00 */
[----:B------:R-:W-:Y:S02]  /*36e0*/  CS2R R132, SRZ ;  /* 0x0000000000847805 */ /* 0x000fe4000001ff00 */
[----:B------:R-:W-:Y:S02]  /*36f0*/  CS2R R126, SRZ ;  /* 0x00000000007e7805 */ /* 0x000fe4000001ff00 */
[----:B------:R-:W-:-:S02]  /*3700*/  CS2R R124, SRZ ;  /* 0x00000000007c7805 */ /* 0x000fc4000001ff00 */
[----:B------:R-:W-:Y:S02]  /*3710*/  CS2R R130, SRZ ;  /* 0x0000000000827805 */ /* 0x000fe4000001ff00 */
[----:B------:R-:W-:Y:S02]  /*3720*/  CS2R R128, SRZ ;  /* 0x0000000000807805 */ /* 0x000fe4000001ff00 */
[----:B------:R-:W-:Y:S02]  /*3730*/  CS2R R122, SRZ ;  /* 0x00000000007a7805 */ /* 0x000fe4000001ff00 */
[----:B------:R-:W-:Y:S02]  /*3740*/  CS2R R120, SRZ ;  /* 0x0000000000787805 */ /* 0x000fe4000001ff00 */
[----:B------:R-:W-:Y:S02]  /*3750*/  CS2R R118, SRZ ;  /* 0x0000000000767805 */ /* 0x000fe4000001ff00 */
[----:B------:R-:W-:-:S02]  /*3760*/  CS2R R116, SRZ ;  /* 0x0000000000747805 */ /* 0x000fc4000001ff00 */
[----:B------:R-:W-:Y:S01]  /*3770*/  CS2R R110, SRZ ;  /* 0x00000000006e7805 */ /* 0x000fe2000001ff00 */
[----:B------:R-:W-:-:S04]  /*3780*/  DEPBAR.LE SB0, 0x1 ;  /* 0x000080400000791a */ /* 0x000fc80000000000 */
[----:B------:R-:W-:Y:S01]  /*3790*/  BAR.SYNC.DEFER_BLOCKING 0x0 ;  /* 0x0000000000007b1d */ /* 0x000fe20000010000 */
[----:B---3--:R-:W-:Y:S02]  /*37a0*/  LEA.HI R9, R41, R39, RZ, 0x7 ;  /* 0x0000002729097211 */ /* 0x008fe400078f38ff */
        /* <DEDUP_REMOVED lines=16> */
[----:B------:R-:W-:Y:S01]  /*38b0*/  CS2R R44, SRZ ;  /* 0x00000000002c7805 */ /* 0x000fe2000001ff00 */
[----:B------:R-:W3:Y:S01]  /*38c0*/  LDSM.16.M88.4 R164, [R252] ;  /* 0x00000000fca4783b */ /* 0x000ee20000000200 */
[----:B------:R-:W-:-:S02]  /*38d0*/  CS2R R50, SRZ ;  /* 0x0000000000327805 */ /* 0x000fc4000001ff00 */
[----:B------:R-:W-:Y:S02]  /*38e0*/  CS2R R48, SRZ ;  /* 0x0000000000307805 */ /* 0x000fe4000001ff00 */
[----:B-12-4-:R-:W-:Y:S01]  /*38f0*/  CS2R R42, SRZ ;  /* 0x00000000002a7805 */ /* 0x016fe2000001ff00 */
[----:B------:R-:W1:Y:S01]  /*3900*/  LDSM.16.M88.4 R168, [R252+0x800] ;  /* 0x00080000fca8783b */ /* 0x000e620000000200 */
[----:B------:R-:W-:Y:S02]  /*3910*/  CS2R R30, SRZ ;  /* 0x00000000001e7805 */ /* 0x000fe4000001ff00 */
[----:B------:R-:W-:Y:S02]  /*3920*/  CS2R R28, SRZ ;  /* 0x00000000001c7805 */ /* 0x000fe4000001ff00 */
[----:B------:R-:W-:Y:S01]  /*3930*/  CS2R R32, SRZ ;  /* 0x0000000000207805 */ /* 0x000fe2000001ff00 */
[----:B------:R-:W2:Y:S01]  /*3940*/  LDSM.16.M88.4 R196, [R252+0x2000] ;  /* 0x00200000fcc4783b */ /* 0x000ea20000000200 */
[----:B------:R-:W-:-:S02]  /*3950*/  CS2R R26, SRZ ;  /* 0x00000000001a7805 */ /* 0x000fc4000001ff00 */
[----:B------:R-:W-:Y:S02]  /*3960*/  CS2R R24, SRZ ;  /* 0x0000000000187805 */ /* 0x000fe4000001ff00 */
[----:B------:R-:W-:Y:S01]  /*3970*/  CS2R R22, SRZ ;  /* 0x0000000000167805 */ /* 0x000fe2000001ff00 */
[----:B------:R-:W4:Y:S01]  /*3980*/  LDSM.16.M88.4 R200, [R252+0x2800] ;  /* 0x00280000fcc8783b */ /* 0x000f220000000200 */
[----:B------:R-:W-:Y:S01]  /*3990*/  CS2R R20, SRZ ;  /* 0x0000000000147805 */ /* 0x000fe2000001ff00 */
[----:B------:R-:W-:Y:S02]  /*39a0*/  ULDC UR17, c[0x0][0x2dc] ;  /* 0x0000b70000117ab9 */ /* 0x000fe40000000800 */
[----:B------:R-:W1:Y:S04]  /*39b0*/  LDSM.16.M88.4 R228, [R252+0x4000] ;  /* 0x00400000fce4783b */ /* 0x000e680000000200 */
[----:B------:R-:W1:Y:S04]  /*39c0*/  LDSM.16.M88.4 R232, [R252+0x4800] ;  /* 0x00480000fce8783b */ /* 0x000e680000000200 */
[----:B-----5:R5:W-:Y:S04]  /*39d0*/  @!P6 STL [R1+0x60], R5 ;  /* 0x000060050100e387 */ /* 0x020be80000100800 */
[----:B------:R3:W-:Y:S04]  /*39e0*/  @!P5 STL [R1+0x64], R4 ;  /* 0x000064040100d387 */ /* 0x0007e80000100800 */
[----:B------:R2:W-:Y:S01]  /*39f0*/  STL.64 [R1+0x30], R34 ;  /* 0x0000302201007387 */ /* 0x0005e20000100a00 */
[----:B-----5:R-:W-:-:S02]  /*3a00*/  LEA.HI R5, R41, R39, RZ, 0x4 ;  /* 0x0000002729057211 */ /* 0x020fc400078f20ff */
[----:B---3--:R-:W-:Y:S02]  /*3a10*/  LOP3.LUT R4, R36, 0xfffffff8, RZ, 0xc0, !PT ;  /* 0xfffffff824047812 */ /* 0x008fe400078ec0ff */
[----:B------:R-:W-:-:S03]  /*3a20*/  SHF.R.S32.HI R6, RZ, 0x4, R5 ;  /* 0x00000004ff067819 */ /* 0x000fc60000011405 */
[----:B------:R-:W-:Y:S01]  /*3a30*/  IMAD.IADD R4, R39, 0x1, -R4 ;  /* 0x0000000127047824 */ /* 0x000fe200078e0a04 */
[----:B------:R-:W-:-:S03]  /*3a40*/  LEA.HI R5, R5, R6, RZ, 0x1 ;  /* 0x0000000605057211 */ /* 0x000fc600078f08ff */
[C---:B------:R-:W-:Y:S01]  /*3a50*/  IMAD.SHL.U32 R8, R4.reuse, 0x40, RZ ;  /* 0x0000004004087824 */ /* 0x040fe200078e00ff */
[----:B------:R-:W-:Y:S02]  /*3a60*/  LOP3.LUT R7, R5, 0xfffffffe, RZ, 0xc0, !PT ;  /* 0xfffffffe05077812 */ /* 0x000fe400078ec0ff */
[----:B------:R-:W-:Y:S02]  /*3a70*/  LOP3.LUT P0, RZ, R4, 0x2, RZ, 0xc0, !PT ;  /* 0x0000000204ff7812 */ /* 0x000fe4000780c0ff */
[----:B------:R-:W-:Y:S01]  /*3a80*/  LOP3.LUT R5, R8, 0x1c0, RZ, 0xc0, !PT ;  /* 0x000001c008057812 */ /* 0x000fe200078ec0ff */
[----:B------:R-:W-:Y:S01]  /*3a90*/  IMAD.IADD R6, R6, 0x1, -R7 ;  /* 0x0000000106067824 */ /* 0x000fe200078e0a07 */
[----:B------:R-:W-:Y:S02]  /*3aa0*/  SHF.R.S32.HI R8, RZ, 0x7, R9 ;  /* 0x00000007ff087819 */ /* 0x000fe40000011409 */
[----:B------:R-:W-:Y:S01]  /*3ab0*/  LOP3.LUT R7, R5, 0x8, R36, 0xf8, !PT ;  /* 0x0000000805077812 */ /* 0x000fe200078ef824 */
[----:B------:R-:W-:Y:S01]  /*3ac0*/  IMAD.SHL.U32 R6, R6, 0x200, RZ ;  /* 0x0000020006067824 */ /* 0x000fe200078e00ff */
[----:B------:R-:W-:-:S03]  /*3ad0*/  SHF.R.U32.HI R5, RZ, 0x3, R5 ;  /* 0x00000003ff057819 */ /* 0x000fc60000011605 */
[----:B------:R-:W-:Y:S01]  /*3ae0*/  IMAD R6, R8, 0x800, R6 ;  /* 0x0000080008067824 */ /* 0x000fe200078e0206 */
[----:B------:R-:W-:-:S05]  /*3af0*/  LOP3.LUT R5, R7, R5, RZ, 0x3c, !PT ;  /* 0x0000000507057212 */ /* 0x000fca00078e3cff */
[----:B------:R-:W-:Y:S02]  /*3b00*/  IMAD.IADD R4, R6, 0x1, R5 ;  /* 0x0000000106047824 */ /* 0x000fe400078e0205 */
[----:B------:R-:W3:Y:S01]  /*3b10*/  LDL R5, [R1+0x4] ;  /* 0x0000040001057983 */ /* 0x000ee20000100800 */
[----:B------:R-:W-:Y:S01]  /*3b20*/  SEL R240, R240, 0xffffffe0, !P0 ;  /* 0xffffffe0f0f07807 */ /* 0x000fe20004000000 */
[----:B------:R-:W-:Y:S01]  /*3b30*/  UIADD3 UR13, UR13, 0x40, URZ ;  /* 0x000000400d0d7890 */ /* 0x000fe2000fffe03f */
[----:B------:R-:W-:Y:S02]  /*3b40*/  LEA R4, R4, UR4, 0x1 ;  /* 0x0000000404047c11 */ /* 0x000fe4000f8e08ff */
[----:B------:R-:W-:Y:S02]  /*3b50*/  CS2R R40, SRZ ;  /* 0x0000000000287805 */ /* 0x000fe4000001ff00 */
[----:B------:R-:W-:Y:S01]  /*3b60*/  CS2R R38, SRZ ;  /* 0x0000000000267805 */ /* 0x000fe2000001ff00 */
[----:B------:R-:W-:Y:S01]  /*3b70*/  IMAD.IADD R240, R240, 0x1, R252 ;  /* 0x00000001f0f07824 */ /* 0x000fe200078e02fc */
[----:B------:R-:W-:Y:S01]  /*3b80*/  CS2R R36, SRZ ;  /* 0x0000000000247805 */ /* 0x000fe2000001ff00 */
[----:B------:R1:W1:Y:S01]  /*3b90*/  LDSM.16.M88.4 R148, [R4+0x12000] ;  /* 0x012000000494783b */ /* 0x0002620000000200 */
[----:B--2---:R-:W-:Y:S01]  /*3ba0*/  CS2R R34, SRZ ;  /* 0x0000000000227805 */ /* 0x004fe2000001ff00 */
[----:B------:R-:W-:-:S02]  /*3bb0*/  UISETP.GE.AND UP0, UPT, UR13, UR5, UPT ;  /* 0x000000050d00728c */ /* 0x000fc4000bf06270 */
[----:B------:R2:W1:Y:S01]  /*3bc0*/  LDSM.16.M88.4 R172, [R240] ;  /* 0x00000000f0ac783b */ /* 0x0004620000000200 */
[----:B------:R-:W-:-:S03]  /*3bd0*/  ULDC UR13, c[0x0][0x2ec] ;  /* 0x0000bb00000d7ab9 */ /* 0x000fc60000000800 */
[----:B------:R2:W1:Y:S04]  /*3be0*/  LDSM.16.M88.4 R176, [R240+0x800] ;  /* 0x00080000f0b0783b */ /* 0x0004680000000200 */
[----:B------:R2:W1:Y:S04]  /*3bf0*/  LDSM.16.M88.4 R204, [R240+0x2000] ;  /* 0x00200000f0cc783b */ /* 0x0004680000000200 */
[----:B------:R2:W1:Y:S04]  /*3c00*/  LDSM.16.M88.4 R208, [R240+0x2800] ;  /* 0x00280000f0d0783b */ /* 0x0004680000000200 */
[----:B------:R2:W1:Y:S04]  /*3c10*/  LDSM.16.M88.4 R236, [R240+0x4000] ;  /* 0x00400000f0ec783b */ /* 0x0004680000000200 */
[----:B------:R-:W1:Y:S04]  /*3c20*/  LDSM.16.M88.4 R240, [R240+0x4800] ;  /* 0x00480000f0f0783b */ /* 0x000e680000000200 */
[----:B------:R2:W1:Y:S04]  /*3c30*/  LDSM.16.M88.4 R152, [R4+0x12800] ;  /* 0x012800000498783b */ /* 0x0004680000000200 */
[----:B------:R2:W1:Y:S04]  /*3c40*/  LDSM.16.M88.4 R180, [R4+0x14000] ;  /* 0x0140000004b4783b */ /* 0x0004680000000200 */
[----:B------:R2:W1:Y:S04]  /*3c50*/  LDSM.16.M88.4 R184, [R4+0x14800] ;  /* 0x0148000004b8783b */ /* 0x0004680000000200 */
[----:B------:R2:W1:Y:S04]  /*3c60*/  LDSM.16.M88.4 R212, [R4+0x16000] ;  /* 0x0160000004d4783b */ /* 0x0004680000000200 */
[----:B------:R2:W1:Y:S04]  /*3c70*/  LDSM.16.M88.4 R216, [R4+0x16800] ;  /* 0x0168000004d8783b */ /* 0x0004680000000200 */
[----:B------:R2:W-:Y:S04]  /*3c80*/  STL [R1], R4 ;  /* 0x0000000401007387 */ /* 0x0005e80000100800 */
[----:B---3--:R2:W3:Y:S04]  /*3c90*/  LDSM.16.M88.4 R156, [R5] ;  /* 0x00000000059c783b */ /* 0x0084e80000000200 */
[----:B------:R2:W1:Y:S04]  /*3ca0*/  LDSM.16.M88.4 R160, [R5+0x800] ;  /* 0x0008000005a0783b */ /* 0x0004680000000200 */
[----:B------:R2:W1:Y:S04]  /*3cb0*/  LDSM.16.M88.4 R188, [R5+0x2000] ;  /* 0x0020000005bc783b */ /* 0x0004680000000200 */
[----:B------:R2:W1:Y:S04]  /*3cc0*/  LDSM.16.M88.4 R192, [R5+0x2800] ;  /* 0x0028000005c0783b */ /* 0x0004680000000200 */
[----:B------:R2:W1:Y:S04]  /*3cd0*/  LDSM.16.M88.4 R220, [R5+0x4000] ;  /* 0x0040000005dc783b */ /* 0x0004680000000200 */
[----:B----4-:R2:W1:Y:S02]  /*3ce0*/  LDSM.16.M88.4 R224, [R5+0x4800] ;  /* 0x0048000005e0783b */ /* 0x0104640000000200 */
.L_x_25:
[----:B------:R-:W4:Y:S01]  /*3cf0*/  LDL R250, [R1] ;  /* 0x0000000001fa7983 */ /* 0x000f220000100800 */
[----:B------:R-:W-:Y:S01]  /*3d00*/  PLOP3.LUT P1, PT, PT, PT, UP0, 0x80, 0x0 ;  /* 0x000000000000781c */ /* 0x000fe20003f2f008 */
[----:B------:R-:W-:Y:S01]  /*3d10*/  UISETP.GE.AND UP3, UPT, UR8, 0x1, UPT ;  /* 0x000000010800788c */ /* 0x000fe2000bf66270 */
[----:B------:R-:W-:Y:S01]  /*3d20*/  PLOP3.LUT P2, PT, PT, PT, UP0, 0x80, 0x0 ;  /* 0x000000000000781c */ /* 0x000fe20003f4f008 */
[----:B---3--:R-:W3:Y:S01]  /*3d30*/  LDL R249, [R1+0x8] ;  /* 0x0000080001f97983 */ /* 0x008ee20000100800 */
[----:B------:R-:W-:Y:S02]  /*3d40*/  PLOP3.LUT P4, PT, PT, PT, UP0, 0x80, 0x0 ;  /* 0x000000000000781c */ /* 0x000fe40003f8f008 */
[----:B------:R-:W-:Y:S01]  /*3d50*/  PLOP3.LUT P5, PT, PT, PT, UP0, 0x80, 0x0 ;  /* 0x000000000000781c */ /* 0x000fe20003faf008 */
[----:B------:R-:W2:Y:S01]  /*3d60*/  LDL R244, [R1+0x4] ;  /* 0x0000040001f47983 */ /* 0x000ea20000100800 */
[----:B------:R-:W-:Y:S02]  /*3d70*/  PLOP3.LUT P0, PT, PT, PT, UP0, 0x80, 0x0 ;  /* 0x000000000000781c */ /* 0x000fe40003f0f008 */
[----:B------:R-:W-:Y:S01]  /*3d80*/  PLOP3.LUT P6, PT, PT, PT, UP0, 0x80, 0x0 ;  /* 0x000000000000781c */ /* 0x000fe20003fcf008 */
[----:B------:R-:W2:Y:S04]  /*3d90*/  LDL R248, [R1+0xc] ;  /* 0x00000c0001f87983 */ /* 0x000ea80000100800 */
[----:B------:R-:W2:Y:S04]  /*3da0*/  LDL R247, [R1+0x18] ;  /* 0x0000180001f77983 */ /* 0x000ea80000100800 */
[----:B------:R-:W2:Y:S04]  /*3db0*/  LDL R245, [R1+0x10] ;  /* 0x0000100001f57983 */ /* 0x000ea80000100800 */
[----:B------:R-:W2:Y:S04]  /*3dc0*/  LDL R246, [R1+0x14] ;  /* 0x0000140001f67983 */ /* 0x000ea80000100800 */
[----:B------:R-:W0:Y:S04]  /*3dd0*/  LDGDEPBAR ;  /* 0x00000000000079af */ /* 0x000e280000000000 */
[----:B------:R-:W2:Y:S01]  /*3de0*/  LDL R251, [R1+0x80] ;  /* 0x0000800001fb7983 */ /* 0x000ea20000100800 */
[----:B------:R-:W-:Y:S04]  /*3df0*/  DEPBAR.LE SB0, 0x0 ;  /* 0x000080000000791a */ /* 0x000fe80000000000 */
[----:B------:R-:W-:Y:S06]  /*3e00*/  BAR.SYNC.DEFER_BLOCKING 0x0 ;  /* 0x0000000000007b1d */ /* 0x000fec0000010000 */
[----:B------:R-:W-:Y:S04]  /*3e10*/  LDSM.16.M88.4 R88, [R252+-0x6000] ;  /* 0xffa00000fc58783b */ /* 0x000fe80000000200 */
[----:B----4-:R-:W-:Y:S04]  /*3e20*/  LDSM.16.M88.4 R8, [R250+0xc000] ;  /* 0x00c00000fa08783b */ /* 0x010fe80000000200 */
[----:B---3--:R-:W1:Y:S04]  /*3e30*/  LDSM.16.M88.4 R16, [R249] ;  /* 0x00000000f910783b */ /* 0x008e680000000200 */
[----:B------:R-:W3:Y:S04]  /*3e40*/  LDSM.16.M88.4 R68, [R250+0xc800] ;  /* 0x00c80000fa44783b */ /* 0x000ee80000000200 */
[----:B--2---:R-:W-:Y:S04]  /*3e50*/  LDSM.16.M88.4 R72, [R248] ;  /* 0x00000000f848783b */ /* 0x004fe80000000200 */
[----:B------:R-:W2:Y:S04]  /*3e60*/  LDSM.16.M88.4 R76, [R244+-0x6000] ;  /* 0xffa00000f44c783b */ /* 0x000ea80000000200 */
[----:B------:R-:W4:Y:S04]  /*3e70*/  LDSM.16.M88.4 R80, [R244+-0x5800] ;  /* 0xffa80000f450783b */ /* 0x000f280000000200 */
[----:B------:R-:W4:Y:S04]  /*3e80*/  LDSM.16.M88.4 R84, [R247] ;  /* 0x00000000f754783b */ /* 0x000f280000000200 */
[----:B------:R-:W-:Y:S04]  /*3e90*/  LDSM.16.M88.4 R92, [R246] ;  /* 0x00000000f65c783b */ /* 0x000fe80000000200 */
[----:B------:R-:W-:Y:S01]  /*3ea0*/  LDSM.16.M88.4 R96, [R245] ;  /* 0x00000000f560783b */ /* 0x000fe20000000200 */
[C---:B-1----:R-:W-:Y:S06]  /*3eb0*/  HMMA.16816.F32 R4, R16.reuse, R8, RZ ;  /* 0x000000081004723c */ /* 0x042fec00000018ff */
[C---:B------:R-:W-:Y:S06]  /*3ec0*/  HMMA.16816.F32 R8, R16.reuse, R10, RZ ;  /* 0x0000000a1008723c */ /* 0x040fec00000018ff */
[C---:B---3--:R-:W-:Y:S06]  /*3ed0*/  HMMA.16816.F32 R12, R16.reuse, R68, RZ ;  /* 0x00000044100c723c */ /* 0x048fec00000018ff */
[----:B------:R-:W-:Y:S01]  /*3ee0*/  HMMA.16816.F32 R16, R16, R70, RZ ;  /* 0x000000461010723c */ /* 0x000fe200000018ff */
[----:B------:R-:W1:Y:S05]  /*3ef0*/  LDSM.16.M88.4 R68, [R252+-0x5800] ;  /* 0xffa80000fc44783b */ /* 0x000e6a0000000200 */
[C---:B--2---:R-:W-:Y:S06]  /*3f00*/  HMMA.16816.F32 R4, R72.reuse, R76, R4 ;  /* 0x0000004c4804723c */ /* 0x044fec0000001804 */
[C---:B------:R-:W-:Y:S01]  /*3f10*/  HMMA.16816.F32 R8, R72.reuse, R78, R8 ;  /* 0x0000004e4808723c */ /* 0x040fe20000001808 */
[----:B------:R-:W-:Y:S05]  /*3f20*/  LDSM.16.M88.4 R76, [R249+0x2000] ;  /* 0x00200000f94c783b */ /* 0x000fea0000000200 */
[C---:B----4-:R-:W-:Y:S06]  /*3f30*/  HMMA.16816.F32 R12, R72.reuse, R80, R12 ;  /* 0x00000050480c723c */ /* 0x050fec000000180c */
[----:B------:R-:W-:Y:S01]  /*3f40*/  HMMA.16816.F32 R16, R72, R82, R16 ;  /* 0x000000524810723c */ /* 0x000fe20000001810 */
[----:B------:R-:W2:Y:S04]  /*3f50*/  LDSM.16.M88.4 R72, [R245+0x800] ;  /* 0x00080000f548783b */ /* 0x000ea80000000200 */
[----:B------:R-:W3:Y:S01]  /*3f60*/  LDSM.16.M88.4 R80, [R250+0xe000] ;  /* 0x00e00000fa50783b */ /* 0x000ee20000000200 */
[C---:B------:R-:W-:Y:S06]  /*3f70*/  HMMA.16816.F32 R4, R84.reuse, R88, R4 ;  /* 0x000000585404723c */ /* 0x040fec0000001804 */
[C---:B------:R-:W-:Y:S01]  /*3f80*/  HMMA.16816.F32 R8, R84.reuse, R90, R8 ;  /* 0x0000005a5408723c */ /* 0x040fe20000001808 */
[----:B------:R-:W-:Y:S05]  /*3f90*/  LDSM.16.M88.4 R88, [R244+-0x4000] ;  /* 0xffc00000f458783b */ /* 0x000fea0000000200 */
[C---:B-1----:R-:W-:Y:S06]  /*3fa0*/  HMMA.16816.F32 R12, R84.reuse, R68, R12 ;  /* 0x00000044540c723c */ /* 0x042fec000000180c */
[----:B------:R-:W-:Y:S01]  /*3fb0*/  HMMA.16816.F32 R16, R84, R70, R16 ;  /* 0x000000465410723c */ /* 0x000fe20000001810 */
[----:B------:R-:W1:Y:S04]  /*3fc0*/  LDSM.16.M88.4 R68, [R250+0xe800] ;  /* 0x00e80000fa44783b */ /* 0x000e680000000200 */
[----:B------:R-:W4:Y:S01]  /*3fd0*/  LDSM.16.M88.4 R84, [R248+0x2000] ;  /* 0x00200000f854783b */ /* 0x000f220000000200 */
[C---:B------:R-:W-:Y:S06]  /*3fe0*/  HMMA.16816.F32 R4, R92.reuse, R96, R4 ;  /* 0x000000605c04723c */ /* 0x040fec0000001804 */
[C---:B------:R-:W-:Y:S01]  /*3ff0*/  HMMA.16816.F32 R8, R92.reuse, R98, R8 ;  /* 0x000000625c08723c */ /* 0x040fe20000001808 */
[----:B------:R-:W-:Y:S05]  /*4000*/  LDSM.16.M88.4 R96, [R252+-0x4000] ;  /* 0xffc00000fc60783b */ /* 0x000fea0000000200 */
[C---:B--2---:R-:W-:Y:S06]  /*4010*/  HMMA.16816.F32 R12, R92.reuse, R72, R12 ;  /* 0x000000485c0c723c */ /* 0x044fec000000180c */
[----:B------:R-:W-:Y:S01]  /*4020*/  HMMA.16816.F32 R16, R92, R74, R16 ;  /* 0x0000004a5c10723c */ /* 0x000fe20000001810 */
[----:B------:R-:W2:Y:S04]  /*4030*/  LDSM.16.M88.4 R72, [R244+-0x3800] ;  /* 0xffc80000f448783b */ /* 0x000ea80000000200 */
[----:B------:R-:W2:Y:S01]  /*4040*/  LDSM.16.M88.4 R92, [R247+0x2000] ;  /* 0x00200000f75c783b */ /* 0x000ea20000000200 */
[C---:B---3--:R-:W-:Y:S06]  /*4050*/  HMMA.16816.F32 R4, R76.reuse, R80, R4 ;  /* 0x000000504c04723c */ /* 0x048fec0000001804 */
[C---:B------:R-:W-:Y:S01]  /*4060*/  HMMA.16816.F32 R8, R76.reuse, R82, R8 ;  /* 0x000000524c08723c */ /* 0x040fe20000001808 */
[----:B------:R-:W-:Y:S05]  /*4070*/  LDSM.16.M88.4 R80, [R245+0x2000] ;  /* 0x00200000f550783b */ /* 0x000fea0000000200 */
[C---:B-1----:R-:W-:Y:S06]  /*4080*/  HMMA.16816.F32 R12, R76.reuse, R68, R12 ;  /* 0x000000444c0c723c */ /* 0x042fec000000180c */
[----:B------:R-:W-:Y:S01]  /*4090*/  HMMA.16816.F32 R16, R76, R70, R16 ;  /* 0x000000464c10723c */ /* 0x000fe20000001810 */
[----:B------:R-:W1:Y:S04]  /*40a0*/  LDSM.16.M88.4 R68, [R252+-0x3800] ;  /* 0xffc80000fc44783b */ /* 0x000e680000000200 */
[----:B------:R-:W3:Y:S01]  /*40b0*/  LDSM.16.M88.4 R76, [R246+0x2000] ;  /* 0x00200000f64c783b */ /* 0x000ee20000000200 */
[C---:B----4-:R-:W-:Y:S06]  /*40c0*/  HMMA.16816.F32 R4, R84.reuse, R88, R4 ;  /* 0x000000585404723c */ /* 0x050fec0000001804 */
[C---:B------:R-:W-:Y:S01]  /*40d0*/  HMMA.16816.F32 R8, R84.reuse, R90, R8 ;  /* 0x0000005a5408723c */ /* 0x040fe20000001808 */
[----:B------:R-:W-:Y:S05]  /*40e0*/  LDSM.16.M88.4 R88, [R250+0x10000] ;  /* 0x01000000fa58783b */ /* 0x000fea0000000200 */
[C---:B--2---:R-:W-:Y:S06]  /*40f0*/  HMMA.16816.F32 R12, R84.reuse, R72, R12 ;  /* 0x00000048540c723c */ /* 0x044fec000000180c */
[----:B------:R-:W-:Y:S01]  /*4100*/  HMMA.16816.F32 R16, R84, R74, R16 ;  /* 0x0000004a5410723c */ /* 0x000fe20000001810 */
[----:B------:R-:W2:Y:S04]  /*4110*/  LDSM.16.M88.4 R72, [R245+0x2800] ;  /* 0x00280000f548783b */ /* 0x000ea80000000200 */
[----:B------:R-:W4:Y:S01]  /*4120*/  LDSM.16.M88.4 R84, [R249+0x4000] ;  /* 0x00400000f954783b */ /* 0x000f220000000200 */
[C---:B------:R-:W-:Y:S06]  /*4130*/  HMMA.16816.F32 R4, R92.reuse, R96, R4 ;  /* 0x000000605c04723c */ /* 0x040fec0000001804 */
[C---:B------:R-:W-:Y:S01]  /*4140*/  HMMA.16816.F32 R8, R92.reuse, R98, R8 ;  /* 0x000000625c08723c */ /* 0x040fe20000001808 */
[----:B------:R-:W-:Y:S05]  /*4150*/  LDSM.16.M88.4 R96, [R244+-0x2000] ;  /* 0xffe00000f460783b */ /* 0x000fea0000000200 */
[C---:B-1----:R-:W-:Y:S06]  /*4160*/  HMMA.16816.F32 R12, R92.reuse, R68, R12 ;  /* 0x000000445c0c723c */ /* 0x042fec000000180c */
[----:B------:R-:W-:Y:S01]  /*4170*/  HMMA.16816.F32 R16, R92, R70, R16 ;  /* 0x000000465c10723c */ /* 0x000fe20000001810 */
[----:B------:R1:W4:Y:S04]  /*4180*/  LDSM.16.M88.4 R68, [R250+0x10800] ;  /* 0x01080000fa44783b */ /* 0x0003280000000200 */
[----:B------:R-:W4:Y:S01]  /*4190*/  LDSM.16.M88.4 R92, [R248+0x4000] ;  /* 0x00400000f85c783b */ /* 0x000f220000000200 */
[C---:B---3--:R-:W-:Y:S06]  /*41a0*/  HMMA.16816.F32 R4, R76.reuse, R80, R4 ;  /* 0x000000504c04723c */ /* 0x048fec0000001804 */
[C---:B------:R-:W-:Y:S01]  /*41b0*/  HMMA.16816.F32 R8, R76.reuse, R82, R8 ;  /* 0x000000524c08723c */ /* 0x040fe20000001808 */
[----:B------:R-:W-:Y:S05]  /*41c0*/  LDSM.16.M88.4 R80, [R252+-0x2000] ;  /* 0xffe00000fc50783b */ /* 0x000fea0000000200 */
[C---:B--2---:R-:W-:Y:S06]  /*41d0*/  HMMA.16816.F32 R12, R76.reuse, R72, R12 ;  /* 0x000000484c0c723c */ /* 0x044fec000000180c */
[----:B------:R-:W-:Y:S01]  /*41e0*/  HMMA.16816.F32 R16, R76, R74, R16 ;  /* 0x0000004a4c10723c */ /* 0x000fe20000001810 */
[----:B------:R2:W3:Y:S04]  /*41f0*/  LDSM.16.M88.4 R72, [R244+-0x1800] ;  /* 0xffe80000f448783b */ /* 0x0004e80000000200 */
[----:B-1----:R-:W3:Y:S01]  /*4200*/  LDL R250, [R1+0x60] ;  /* 0x0000600001fa7983 */ /* 0x002ee20000100800 */
[C---:B----4-:R-:W-:Y:S03]  /*4210*/  HMMA.16816.F32 R4, R84.reuse, R88, R4 ;  /* 0x000000585404723c */ /* 0x050fe60000001804 */
[----:B------:R-:W1:Y:S03]  /*4220*/  LDSM.16.M88.4 R76, [R247+0x4000] ;  /* 0x00400000f74c783b */ /* 0x000e660000000200 */
[C---:B------:R-:W-:Y:S01]  /*4230*/  HMMA.16816.F32 R8, R84.reuse, R90, R8 ;  /* 0x0000005a5408723c */ /* 0x040fe20000001808 */
[----:B------:R-:W-:Y:S05]  /*4240*/  LDSM.16.M88.4 R88, [R245+0x4000] ;  /* 0x00400000f558783b */ /* 0x000fea0000000200 */
[C---:B------:R-:W-:Y:S06]  /*4250*/  HMMA.16816.F32 R12, R84.reuse, R68, R12 ;  /* 0x00000044540c723c */ /* 0x040fec000000180c */
[----:B------:R-:W-:Y:S01]  /*4260*/  HMMA.16816.F32 R16, R84, R70, R16 ;  /* 0x000000465410723c */ /* 0x000fe20000001810 */
[----:B--2---:R-:W2:Y:S04]  /*4270*/  LDL R244, [R1+0x64] ;  /* 0x0000640001f47983 */ /* 0x004ea80000100800 */
[----:B------:R-:W4:Y:S01]  /*4280*/  LDSM.16.M88.4 R68, [R252+-0x1800] ;  /* 0xffe80000fc44783b */ /* 0x000f220000000200 */
[C---:B------:R-:W-:Y:S03]  /*4290*/  HMMA.16816.F32 R4, R92.reuse, R96, R4 ;  /* 0x000000605c04723c */ /* 0x040fe60000001804 */
[----:B------:R-:W4:Y:S03]  /*42a0*/  LDSM.16.M88.4 R84, [R246+0x4000] ;  /* 0x00400000f654783b */ /* 0x000f260000000200 */
[C---:B------:R-:W-:Y:S01]  /*42b0*/  HMMA.16816.F32 R8, R92.reuse, R98, R8 ;  /* 0x000000625c08723c */ /* 0x040fe20000001808 */
[----:B------:R-:W2:Y:S04]  /*42c0*/  LDL R99, [R1+0x54] ;  /* 0x0000540001637983 */ /* 0x000ea80000100800 */
[----:B------:R-:W2:Y:S01]  /*42d0*/  LDL R98, [R1+0x58] ;  /* 0x0000580001627983 */ /* 0x000ea20000100800 */
[C---:B---3--:R-:W-:Y:S06]  /*42e0*/  HMMA.16816.F32 R12, R92.reuse, R72, R12 ;  /* 0x000000485c0c723c */ /* 0x048fec000000180c */
[----:B------:R-:W-:Y:S01]  /*42f0*/  HMMA.16816.F32 R16, R92, R74, R16 ;  /* 0x0000004a5c10723c */ /* 0x000fe20000001810 */
[----:B------:R-:W3:Y:S01]  /*4300*/  LDL R75, [R1+0x70] ;  /* 0x00007000014b7983 */ /* 0x000ee20000100800 */
[----:B------:R-:W-:Y:S04]  /*4310*/  IMAD.U32 R73, RZ, RZ, UR26 ;  /* 0x0000001aff497e24 */ /* 0x000fe8000f8e00ff */
[C---:B-1----:R-:W-:Y:S05]  /*4320*/  HMMA.16816.F32 R4, R76.reuse, R80, R4 ;  /* 0x000000504c04723c */ /* 0x042fea0000001804 */
[----:B------:R-:W-:Y:S01]  /*4330*/  @P1 IMAD R73, R73, 0x40, R251 ;  /* 0x0000004049491824 */ /* 0x000fe200078e02fb */
[C---:B------:R-:W-:Y:S01]  /*4340*/  HMMA.16816.F32 R8, R76.reuse, R82, R8 ;  /* 0x000000524c08723c */ /* 0x040fe20000001808 */
[----:B------:R-:W-:Y:S03]  /*4350*/  PLOP3.LUT P1, PT, PT, PT, UP0, 0x80, 0x0 ;  /* 0x000000000000781c */ /* 0x000fe60003f2f008 */
[C---:B------:R-:W-:Y:S01]  /*4360*/  @P5 ISETP.GE.AND P5, PT, R73.reuse, UR5, PT ;  /* 0x0000000549005c0c */ /* 0x040fe2000bfa6270 */
[----:B------:R-:W-:Y:S01]  /*4370*/  @P2 VIADD R74, R73, 0x1 ;  /* 0x00000001494a2836 */ /* 0x000fe20000000000 */
[C---:B----4-:R-:W-:Y:S04]  /*4380*/  HMMA.16816.F32 R12, R76.reuse, R68, R12 ;  /* 0x000000444c0c723c */ /* 0x050fe8000000180c */
[----:B------:R-:W-:Y:S02]  /*4390*/  @P4 ISETP.GE.AND P4, PT, R74, UR5, PT ;  /* 0x000000054a004c0c */ /* 0x000fe4000bf86270 */
[----:B------:R-:W-:Y:S01]  /*43a0*/  HMMA.16816.F32 R16, R76, R70, R16 ;  /* 0x000000464c10723c */ /* 0x000fe20000001810 */
[----:B------:R1:W4:Y:S04]  /*43b0*/  LDSM.16.M88.4 R68, [R245+0x4800] ;  /* 0x00480000f544783b */ /* 0x0003280000000200 */
[----:B------:R-:W3:Y:S01]  /*43c0*/  LDL R76, [R1+0x74] ;  /* 0x00007400014c7983 */ /* 0x000ee20000100800 */
[C---:B------:R-:W-:Y:S06]  /*43d0*/  HMMA.16816.F32 R4, R84.reuse, R88, R4 ;  /* 0x000000585404723c */ /* 0x040fec0000001804 */
[C---:B------:R-:W-:Y:S01]  /*43e0*/  HMMA.16816.F32 R8, R84.reuse, R90, R8 ;  /* 0x0000005a5408723c */ /* 0x040fe20000001808 */
[----:B-1----:R-:W3:Y:S11]  /*43f0*/  LDL R245, [R1+0x50] ;  /* 0x0000500001f57983 */ /* 0x002ef60000100800 */
[----:B------:R-:W-:Y:S06]  /*4400*/  @!UPT UIADD3 URZ, URZ, URZ, URZ ;  /* 0x0000003f3f3ff290 */ /* 0x000fec000fffe03f */
[----:B------:R-:W-:Y:S02]  /*4410*/  @P0 FSEL R4, R4, -INF , !P5 ;  /* 0xff80000004040808 */ /* 0x000fe40006800000 */
[----:B------:R-:W-:Y:S02]  /*4420*/  @P1 FSEL R5, R5, -INF , !P4 ;  /* 0xff80000005051808 */ /* 0x000fe40006000000 */
[----:B------:R-:W-:Y:S02]  /*4430*/  PLOP3.LUT P0, PT, PT, PT, UP0, 0x80, 0x0 ;  /* 0x000000000000781c */ /* 0x000fe40003f0f008 */
[----:B------:R-:W-:Y:S01]  /*4440*/  PLOP3.LUT P1, PT, PT, PT, UP0, 0x80, 0x0 ;  /* 0x000000000000781c */ /* 0x000fe20003f2f008 */
[C---:B----4-:R-:W-:Y:S06]  /*4450*/  HMMA.16816.F32 R12, R84.reuse, R68, R12 ;  /* 0x00000044540c723c */ /* 0x050fec000000180c */
[----:B------:R-:W-:Y:S05]  /*4460*/  HMMA.16816.F32 R16, R84, R70, R16 ;  /* 0x000000465410723c */ /* 0x000fea0000001810 */
[----:B------:R-:W-:Y:S02]  /*4470*/  @P0 FSEL R6, R6, -INF , !P5 ;  /* 0xff80000006060808 */ /* 0x000fe40006800000 */
[----:B------:R-:W-:Y:S02]  /*4480*/  PLOP3.LUT P0, PT, PT, PT, UP0, 0x80, 0x0 ;  /* 0x000000000000781c */ /* 0x000fe40003f0f008 */
[----:B------:R-:W-:Y:S02]  /*4490*/  PLOP3.LUT P5, PT, PT, PT, UP0, 0x80, 0x0 ;  /* 0x000000000000781c */ /* 0x000fe40003faf008 */
[----:B------:R-:W-:Y:S02]  /*44a0*/  @P1 FSEL R7, R7, -INF , !P4 ;  /* 0xff80000007071808 */ /* 0x000fe40006000000 */
[----:B------:R-:W-:Y:S02]  /*44b0*/  PLOP3.LUT P1, PT, PT, PT, UP0, 0x80, 0x0 ;  /* 0x000000000000781c */ /* 0x000fe40003f2f008 */
[----:B------:R-:W-:Y:S01]  /*44c0*/  PLOP3.LUT P4, PT, PT, PT, UP0, 0x80, 0x0 ;  /* 0x000000000000781c */ /* 0x000fe20003f8f008 */
[C---:B------:R-:W-:Y:S01]  /*44d0*/  FMUL.FTZ R72, R250.reuse, 1.4426950216293334961 ;  /* 0x3fb8aa3bfa487820 */ /* 0x040fe20000410000 */
[----:B------:R-:W-:Y:S04]  /*44e0*/  FSETP.NEU.FTZ.AND P3, PT, R250, -INF , PT ;  /* 0xff800000fa00780b */ /* 0x000fe80003f7d000 */
[----:B------:R-:W-:Y:S02]  /*44f0*/  FSEL R72, R72, RZ, P3 ;  /* 0x000000ff48487208 */ /* 0x000fe40001800000 */
[----:B------:R-:W-:Y:S03]  /*4500*/  PLOP3.LUT P3, PT, PT, PT, UP0, 0x80, 0x0 ;  /* 0x000000000000781c */ /* 0x000fe60003f6f008 */
[--C-:B------:R-:W-:Y:S01]  /*4510*/  FFMA.FTZ R4, R4, UR13, -R72.reuse ;  /* 0x0000000d04047c23 */ /* 0x100fe20008010848 */
[----:B------:R-:W-:Y:S03]  /*4520*/  FFMA.FTZ R5, R5, UR13, -R72 ;  /* 0x0000000d05057c23 */ /* 0x000fe60008010848 */
[----:B------:R1:W-:Y:S01]  /*4530*/  MUFU.EX2 R93, R4 ;  /* 0x00000004005d7308 */ /* 0x0003e20000000800 */
[C---:B--2---:R-:W-:Y:S01]  /*4540*/  FSETP.NEU.FTZ.AND P2, PT, R244.reuse, -INF , PT ;  /* 0xff800000f400780b */ /* 0x044fe20003f5d000 */
[----:B------:R-:W-:Y:S08]  /*4550*/  FMUL.FTZ R74, R244, 1.4426950216293334961 ;  /* 0x3fb8aa3bf44a7820 */ /* 0x000ff00000410000 */
[----:B------:R2:W4:Y:S01]  /*4560*/  MUFU.EX2 R92, R5 ;  /* 0x00000005005c7308 */ /* 0x0005220000000800 */
[----:B------:R-:W3:Y:S01]  /*4570*/  LDL R244, [R1+0x5c] ;  /* 0x00005c0001f47983 */ /* 0x000ee20000100800 */
[----:B-1----:R-:W-:Y:S02]  /*4580*/  FSEL R4, R74, RZ, P2 ;  /* 0x000000ff4a047208 */ /* 0x002fe40001000000 */
[----:B------:R-:W-:Y:S03]  /*4590*/  PLOP3.LUT P2, PT, PT, PT, UP0, 0x80, 0x0 ;  /* 0x000000000000781c */ /* 0x000fe60003f4f008 */
[--C-:B------:R-:W-:Y:S01]  /*45a0*/  FFMA.FTZ R6, R6, UR13, -R4.reuse ;  /* 0x0000000d06067c23 */ /* 0x100fe20008010804 */
[----:B------:R-:W-:Y:S01]  /*45b0*/  FFMA.FTZ R7, R7, UR13, -R4 ;  /* 0x0000000d07077c23 */ /* 0x000fe20008010804 */
[----:B--2---:R-:W-:Y:S01]  /*45c0*/  @P3 VIADD R5, R73, 0x8 ;  /* 0x0000000849053836 */ /* 0x004fe20000000000 */
[----:B------:R-:W-:Y:S01]  /*45d0*/  PLOP3.LUT P3, PT, PT, PT, UP0, 0x80, 0x0 ;  /* 0x000000000000781c */ /* 0x000fe20003f6f008 */
[----:B------:R4:W-:Y:S03]  /*45e0*/  MUFU.EX2 R97, R6 ;  /* 0x0000000600617308 */ /* 0x0009e60000000800 */
[----:B------:R-:W-:Y:S03]  /*45f0*/  @P6 ISETP.GE.AND P6, PT, R5, UR5, PT ;  /* 0x0000000505006c0c */ /* 0x000fe6000bfc6270 */
[----:B------:R-:W-:Y:S01]  /*4600*/  @P2 VIADD R5, R73, 0x9 ;  /* 0x0000000949052836 */ /* 0x000fe20000000000 */
[----:B------:R-:W-:Y:S02]  /*4610*/  PLOP3.LUT P2, PT, PT, PT, UP0, 0x80, 0x0 ;  /* 0x000000000000781c */ /* 0x000fe40003f4f008 */
[----:B------:R-:W-:Y:S01]  /*4620*/  @P0 FSEL R8, R8, -INF , !P6 ;  /* 0xff80000008080808 */ /* 0x000fe20007000000 */
[----:B------:R-:W1:Y:S01]  /*4630*/  MUFU.EX2 R96, R7 ;  /* 0x0000000700607308 */ /* 0x000e620000000800 */
[----:B------:R-:W-:Y:S02]  /*4640*/  PLOP3.LUT P0, PT, PT, PT, UP0, 0x80, 0x0 ;  /* 0x000000000000781c */ /* 0x000fe40003f0f008 */
[----:B------:R-:W-:Y:S01]  /*4650*/  @P5 ISETP.GE.AND P5, PT, R5, UR5, PT ;  /* 0x0000000505005c0c */ /* 0x000fe2000bfa6270 */
[----:B------:R-:W-:Y:S01]  /*4660*/  @P3 VIADD R5, R73, 0x10 ;  /* 0x0000001049053836 */ /* 0x000fe20000000000 */
[----:B------:R-:W-:Y:S01]  /*4670*/  PLOP3.LUT P3, PT, PT, PT, UP0, 0x80, 0x0 ;  /* 0x000000000000781c */ /* 0x000fe20003f6f008 */
[--C-:B------:R-:W-:Y:S01]  /*4680*/  FFMA.FTZ R8, R8, UR13, -R72.reuse ;  /* 0x0000000d08087c23 */ /* 0x100fe20008010848 */
[----:B------:R-:W-:Y:S02]  /*4690*/  @P1 FSEL R9, R9, -INF , !P5 ;  /* 0xff80000009091808 */ /* 0x000fe40006800000 */
[----:B------:R-:W-:Y:S01]  /*46a0*/  PLOP3.LUT P1, PT, PT, PT, UP0, 0x80, 0x0 ;  /* 0x000000000000781c */ /* 0x000fe20003f2f008 */
[----:B------:R-:W-:Y:S01]  /*46b0*/  MUFU.EX2 R90, R8 ;  /* 0x00000008005a7308 */ /* 0x000fe20000000800 */
[----:B------:R-:W-:Y:S01]  /*46c0*/  @P2 FSEL R11, R11, -INF , !P5 ;  /* 0xff8000000b0b2808 */ /* 0x000fe20006800000 */
[----:B------:R-:W-:Y:S01]  /*46d0*/  FFMA.FTZ R9, R9, UR13, -R72 ;  /* 0x0000000d09097c23 */ /* 0x000fe20008010848 */
[----:B------:R-:W-:Y:S02]  /*46e0*/  @P4 ISETP.GE.AND P4, PT, R5, UR5, PT ;  /* 0x0000000505004c0c */ /* 0x000fe4000bf86270 */
[----:B------:R-:W-:Y:S01]  /*46f0*/  @P0 FSEL R10, R10, -INF , !P6 ;  /* 0xff8000000a0a0808 */ /* 0x000fe20007000000 */
[--C-:B------:R-:W-:Y:S01]  /*4700*/  FFMA.FTZ R11, R11, UR13, -R4.reuse ;  /* 0x0000000d0b0b7c23 */ /* 0x100fe20008010804 */
[----:B------:R-:W-:Y:S03]  /*4710*/  PLOP3.LUT P0, PT, PT, PT, UP0, 0x80, 0x0 ;  /* 0x000000000000781c */ /* 0x000fe60003f0f008 */
[----:B------:R-:W-:Y:S01]  /*4720*/  MUFU.EX2 R89, R9 ;  /* 0x0000000900597308 */ /* 0x000fe20000000800 */
[----:B------:R-:W-:Y:S01]  /*4730*/  PLOP3.LUT P6, PT, PT, PT, UP0, 0x80, 0x0 ;  /* 0x000000000000781c */ /* 0x000fe20003fcf008 */
[----:B------:R-:W-:Y:S01]  /*4740*/  FFMA.FTZ R10, R10, UR13, -R4 ;  /* 0x0000000d0a0a7c23 */ /* 0x000fe20008010804 */
[----:B------:R-:W-:Y:S01]  /*4750*/  PLOP3.LUT P2, PT, PT, PT, UP0, 0x80, 0x0 ;  /* 0x000000000000781c */ /* 0x000fe20003f4f008 */
[----:B------:R-:W-:Y:S01]  /*4760*/  @P1 VIADD R5, R73, 0x11 ;  /* 0x0000001149051836 */ /* 0x000fe20000000000 */
[----:B------:R-:W-:Y:S02]  /*4770*/  PLOP3.LUT P1, PT, PT, PT, UP0, 0x80, 0x0 ;  /* 0x000000000000781c */ /* 0x000fe40003f2f008 */
[----:B------:R-:W-:Y:S03]  /*4780*/  PLOP3.LUT P5, PT, PT, PT, UP0, 0x80, 0x0 ;  /* 0x000000000000781c */ /* 0x000fe60003faf008 */
[----:B------:R-:W-:Y:S01]  /*4790*/  MUFU.EX2 R95, R10 ;  /* 0x0000000a005f7308 */ /* 0x000fe20000000800 */
[----:B----4-:R-:W-:Y:S02]  /*47a0*/  F2FP.F16.F32.PACK_AB R6, R92, R93 ;  /* 0x0000005d5c06723e */ /* 0x010fe400000000ff */
[----:B------:R-:W-:Y:S02]  /*47b0*/  @P0 FSEL R12, R12, -INF , !P4 ;  /* 0xff8000000c0c0808 */ /* 0x000fe40006000000 */
[----:B------:R-:W-:Y:S02]  /*47c0*/  PLOP3.LUT P0, PT, PT, PT, UP0, 0x80, 0x0 ;  /* 0x000000000000781c */ /* 0x000fe40003f0f008 */
[----:B------:R-:W-:Y:S03]  /*47d0*/  @P6 ISETP.GE.AND P6, PT, R5, UR5, PT ;  /* 0x0000000505006c0c */ /* 0x000fe6000bfc6270 */
[----:B------:R-:W2:Y:S01]  /*47e0*/  MUFU.EX2 R94, R11 ;  /* 0x0000000b005e7308 */ /* 0x000ea20000000800 */
[----:B------:R-:W-:Y:S01]  /*47f0*/  @P1 FSEL R14, R14, -INF , !P4 ;  /* 0xff8000000e0e1808 */ /* 0x000fe20006000000 */
[----:B------:R-:W-:Y:S01]  /*4800*/  FFMA.FTZ R12, R12, UR13, -R72 ;  /* 0x0000000d0c0c7c23 */ /* 0x000fe20008010848 */
[----:B------:R-:W-:Y:S02]  /*4810*/  @P2 FSEL R13, R13, -INF , !P6 ;  /* 0xff8000000d0d2808 */ /* 0x000fe40007000000 */
[----:B------:R-:W-:Y:S01]  /*4820*/  PLOP3.LUT P2, PT, PT, PT, UP0, 0x80, 0x0 ;  /* 0x000000000000781c */ /* 0x000fe20003f4f008 */
[----:B------:R-:W-:Y:S01]  /*4830*/  FFMA.FTZ R14, R14, UR13, -R4 ;  /* 0x0000000d0e0e7c23 */ /* 0x000fe20008010804 */
[----:B------:R-:W-:Y:S01]  /*4840*/  PLOP3.LUT P1, PT, PT, PT, UP0, 0x80, 0x0 ;  /* 0x000000000000781c */ /* 0x000fe20003f2f008 */
[----:B------:R-:W-:Y:S01]  /*4850*/  FFMA.FTZ R13, R13, UR13, -R72 ;  /* 0x0000000d0d0d7c23 */ /* 0x000fe20008010848 */
[----:B------:R-:W-:Y:S01]  /*4860*/  PLOP3.LUT P4, PT, PT, PT, UP0, 0x80, 0x0 ;  /* 0x000000000000781c */ /* 0x000fe20003f8f008 */
[C---:B------:R-:W-:Y:S01]  /*4870*/  @P0 VIADD R5, R73.reuse, 0x18 ;  /* 0x0000001849050836 */ /* 0x040fe20000000000 */
[----:B------:R-:W-:Y:S01]  /*4880*/  PLOP3.LUT P0, PT, PT, PT, UP0, 0x80, 0x0 ;  /* 0x000000000000781c */ /* 0x000fe20003f0f008 */
[----:B------:R-:W-:Y:S01]  /*4890*/  @P5 VIADD R73, R73, 0x19 ;  /* 0x0000001949495836 */ /* 0x000fe20000000000 */
[----:B---3--:R3:W-:Y:S01]  /*48a0*/  STS [R245+0x14000], R6 ;  /* 0x01400006f5007388 */ /* 0x0087e20000000800 */
[----:B------:R4:W-:Y:S01]  /*48b0*/  MUFU.EX2 R85, R12 ;  /* 0x0000000c00557308 */ /* 0x0009e20000000800 */
[----:B------:R-:W-:Y:S02]  /*48c0*/  @P3 ISETP.GE.AND P3, PT, R5, UR5, PT ;  /* 0x0000000505003c0c */ /* 0x000fe4000bf66270 */
[----:B-1----:R-:W-:Y:S02]  /*48d0*/  F2FP.F16.F32.PACK_AB R5, R96, R97 ;  /* 0x000000616005723e */ /* 0x002fe400000000ff */
[----:B------:R-:W-:Y:S02]  /*48e0*/  @P2 FSEL R15, R15, -INF , !P6 ;  /* 0xff8000000f0f2808 */ /* 0x000fe40007000000 */
[----:B------:R-:W-:Y:S01]  /*48f0*/  @P1 FSEL R16, R16, -INF , !P3 ;  /* 0xff80000010101808 */ /* 0x000fe20005800000 */
[----:B------:R1:W-:Y:S01]  /*4900*/  STS [R245+0x14400], R5 ;  /* 0x01440005f5007388 */ /* 0x0003e20000000800 */
[----:B------:R-:W-:Y:S01]  /*4910*/  PLOP3.LUT P2, PT, PT, PT, UP0, 0x80, 0x0 ;  /* 0x000000000000781c */ /* 0x000fe20003f4f008 */
[----:B------:R-:W-:Y:S01]  /*4920*/  FFMA.FTZ R15, R15, UR13, -R4 ;  /* 0x0000000d0f0f7c23 */ /* 0x000fe20008010804 */
[----:B------:R-:W-:Y:S01]  /*4930*/  PLOP3.LUT P1, PT, PT, PT, UP0, 0x80, 0x0 ;  /* 0x000000000000781c */ /* 0x000fe20003f2f008 */
[----:B------:R-:W1:Y:S01]  /*4940*/  MUFU.EX2 R84, R13 ;  /* 0x0000000d00547308 */ /* 0x000e620000000800 */
[----:B------:R-:W-:Y:S01]  /*4950*/  @P4 ISETP.GE.AND P4, PT, R73, UR5, PT ;  /* 0x0000000549004c0c */ /* 0x000fe2000bf86270 */
[--C-:B------:R-:W-:Y:S01]  /*4960*/  FFMA.FTZ R16, R16, UR13, -R72.reuse ;  /* 0x0000000d10107c23 */ /* 0x100fe20008010848 */
[----:B--2---:R-:W-:Y:S02]  /*4970*/  F2FP.F16.F32.PACK_AB R8, R94, R95 ;  /* 0x0000005f5e08723e */ /* 0x004fe400000000ff */
[----:B------:R-:W-:Y:S02]  /*4980*/  @P0 FSEL R17, R17, -INF , !P4 ;  /* 0xff80000011110808 */ /* 0x000fe40006000000 */
[----:B----4-:R-:W-:Y:S03]  /*4990*/  IADD3 R12, P0, R76, UR12, RZ ;  /* 0x0000000c4c0c7c10 */ /* 0x010fe6000ff1e0ff */
[----:B------:R-:W-:Y:S01]  /*49a0*/  MUFU.EX2 R91, R14 ;  /* 0x0000000e005b7308 */ /* 0x000fe20000000800 */
[----:B------:R-:W-:Y:S01]  /*49b0*/  @P2 FSEL R18, R18, -INF , !P3 ;  /* 0xff80000012122808 */ /* 0x000fe20005800000 */
[----:B------:R-:W-:Y:S01]  /*49c0*/  FFMA.FTZ R72, R17, UR13, -R72 ;  /* 0x0000000d11487c23 */ /* 0x000fe20008010848 */
[----:B------:R-:W-:Y:S03]  /*49d0*/  @P1 FSEL R19, R19, -INF , !P4 ;  /* 0xff80000013131808 */ /* 0x000fe60006000000 */
[--C-:B------:R-:W-:Y:S04]  /*49e0*/  FFMA.FTZ R18, R18, UR13, -R4.reuse ;  /* 0x0000000d12127c23 */ /* 0x100fe80008010804 */
[----:B------:R-:W3:Y:S01]  /*49f0*/  MUFU.EX2 R88, R15 ;  /* 0x0000000f00587308 */ /* 0x000ee20000000800 */
[----:B------:R-:W-:Y:S01]  /*4a00*/  FFMA.FTZ R4, R19, UR13, -R4 ;  /* 0x0000000d13047c23 */ /* 0x000fe20008010804 */
[----:B-1----:R-:W-:Y:S02]  /*4a10*/  F2FP.F16.F32.PACK_AB R7, R84, R85 ;  /* 0x000000555407723e */ /* 0x002fe400000000ff */
[----:B------:R-:W-:Y:S02]  /*4a20*/  IADD3.X R13, R75, UR11, RZ, P0, !PT ;  /* 0x0000000b4b0d7c10 */ /* 0x000fe400087fe4ff */
[----:B------:R-:W-:Y:S04]  /*4a30*/  PLOP3.LUT P0, PT, PT, PT, UP3, 0x80, 0x0 ;  /* 0x000000000000781c */ /* 0x000fe80003f0f038 */
[----:B------:R1:W-:Y:S01]  /*4a40*/  MUFU.EX2 R86, R4 ;  /* 0x0000000400567308 */ /* 0x0003e20000000800 */
[----:B------:R-:W2:Y:S04]  /*4a50*/  LDG.E R81, desc[UR6][R12.64] ;  /* 0x000000060c517981 */ /* 0x000ea8000c1e1900 */
[----:B------:R4:W2:Y:S05]  /*4a60*/  LDG.E R80, desc[UR6][R12.64+0x20] ;  /* 0x000020060c507981 */ /* 0x0008aa000c1e1900 */
[----:B------:R-:W-:Y:S01]  /*4a70*/  MUFU.EX2 R83, R16 ;  /* 0x0000001000537308 */ /* 0x000fe20000000800 */
[----:B---3--:R-:W-:Y:S09]  /*4a80*/  F2FP.F16.F32.PACK_AB R6, R88, R91 ;  /* 0x0000005b5806723e */ /* 0x008ff200000000ff */
[----:B------:R-:W3:Y:S01]  /*4a90*/  MUFU.EX2 R82, R72 ;  /* 0x0000004800527308 */ /* 0x000ee20000000800 */
[----:B-1----:R-:W-:Y:S09]  /*4aa0*/  F2FP.F16.F32.PACK_AB R4, R89, R90 ;  /* 0x0000005a5904723e */ /* 0x002ff200000000ff */
[----:B------:R-:W1:Y:S01]  /*4ab0*/  MUFU.EX2 R87, R18 ;  /* 0x0000001200577308 */ /* 0x000e620000000800 */
[----:B---3--:R-:W-:Y:S01]  /*4ac0*/  F2FP.F16.F32.PACK_AB R5, R82, R83 ;  /* 0x000000535205723e */ /* 0x008fe200000000ff */
[----:B------:R1:W-:Y:S04]  /*4ad0*/  STS [R244+0x14000], R4 ;  /* 0x01400004f4007388 */ /* 0x0003e80000000800 */
[----:B------:R-:W-:Y:S04]  /*4ae0*/  STS [R244+0x14400], R8 ;  /* 0x01440008f4007388 */ /* 0x000fe80000000800 */
[----:B------:R-:W-:Y:S04]  /*4af0*/  STS [R99+0x14000], R7 ;  /* 0x0140000763007388 */ /* 0x000fe80000000800 */
[----:B------:R-:W-:Y:S04]  /*4b00*/  STS [R99+0x14400], R6 ;  /* 0x0144000663007388 */ /* 0x000fe80000000800 */
[----:B------:R-:W-:Y:S01]  /*4b10*/  STS [R98+0x14000], R5 ;  /* 0x0140000562007388 */ /* 0x000fe20000000800 */
[----:B-1----:R-:W-:Y:S05]  /*4b20*/  F2FP.F16.F32.PACK_AB R4, R86, R87 ;  /* 0x000000575604723e */ /* 0x002fea00000000ff */
[----:B------:R-:W-:Y:S04]  /*4b30*/  STS [R98+0x14400], R4 ;  /* 0x0144000462007388 */ /* 0x000fe80000000800 */
[----:B------:R-:W1:Y:S04]  /*4b40*/  LDSM.16.M88.4 R16, [R249+0x6000] ;  /* 0x00600000f910783b */ /* 0x000e680000000200 */
[----:B------:R-:W3:Y:S04]  /*4b50*/  LDSM.16.M88.4 R68, [R248+0x6000] ;  /* 0x00600000f844783b */ /* 0x000ee80000000200 */
[----:B------:R-:W3:Y:S04]  /*4b60*/  LDSM.16.M88.4 R72, [R247+0x6000] ;  /* 0x00600000f748783b */ /* 0x000ee80000000200 */
[----:B------:R-:W2:Y:S01]  /*4b70*/  LDSM.16.M88.4 R76, [R246+0x6000] ;  /* 0x00600000f64c783b */ /* 0x000ea20000000200 */
[C---:B-1----:R-:W-:Y:S06]  /*4b80*/  HMMA.16816.F32 R4, R16.reuse, R148, RZ ;  /* 0x000000941004723c */ /* 0x042fec00000018ff */
[C---:B------:R-:W-:Y:S06]  /*4b90*/  HMMA.16816.F32 R8, R16.reuse, R150, RZ ;  /* 0x000000961008723c */ /* 0x040fec00000018ff */
[C---:B----4-:R-:W-:Y:S06]  /*4ba0*/  HMMA.16816.F32 R12, R16.reuse, R152, RZ ;  /* 0x00000098100c723c */ /* 0x050fec00000018ff */
[----:B------:R-:W-:Y:S06]  /*4bb0*/  HMMA.16816.F32 R16, R16, R154, RZ ;  /* 0x0000009a1010723c */ /* 0x000fec00000018ff */
[C---:B---3--:R-:W-:Y:S06]  /*4bc0*/  HMMA.16816.F32 R4, R68.reuse, R156, R4 ;  /* 0x0000009c4404723c */ /* 0x048fec0000001804 */
[C---:B------:R-:W-:Y:S06]  /*4bd0*/  HMMA.16816.F32 R8, R68.reuse, R158, R8 ;  /* 0x0000009e4408723c */ /* 0x040fec0000001808 */
[C---:B------:R-:W-:Y:S06]  /*4be0*/  HMMA.16816.F32 R12, R68.reuse, R160, R12 ;  /* 0x000000a0440c723c */ /* 0x040fec000000180c */
[----:B------:R-:W-:Y:S01]  /*4bf0*/  HMMA.16816.F32 R16, R68, R162, R16 ;  /* 0x000000a24410723c */ /* 0x000fe20000001810 */
[----:B------:R-:W1:Y:S05]  /*4c00*/  LDSM.16.M88.4 R68, [R249+0x8000] ;  /* 0x00800000f944783b */ /* 0x000e6a0000000200 */
[C---:B------:R-:W-:Y:S06]  /*4c10*/  HMMA.16816.F32 R4, R72.reuse, R164, R4 ;  /* 0x000000a44804723c */ /* 0x040fec0000001804 */
[C---:B------:R-:W-:Y:S06]  /*4c20*/  HMMA.16816.F32 R8, R72.reuse, R166, R8 ;  /* 0x000000a64808723c */ /* 0x040fec0000001808 */
[C---:B------:R-:W-:Y:S06]  /*4c30*/  HMMA.16816.F32 R12, R72.reuse, R168, R12 ;  /* 0x000000a8480c723c */ /* 0x040fec000000180c */
[----:B------:R-:W-:Y:S01]  /*4c40*/  HMMA.16816.F32 R16, R72, R170, R16 ;  /* 0x000000aa4810723c */ /* 0x000fe20000001810 */
[----:B------:R-:W3:Y:S05]  /*4c50*/  LDSM.16.M88.4 R72, [R248+0x8000] ;  /* 0x00800000f848783b */ /* 0x000eea0000000200 */
[C---:B--2---:R-:W-:Y:S06]  /*4c60*/  HMMA.16816.F32 R4, R76.reuse, R172, R4 ;  /* 0x000000ac4c04723c */ /* 0x044fec0000001804 */
[C---:B------:R-:W-:Y:S06]  /*4c70*/  HMMA.16816.F32 R8, R76.reuse, R174, R8 ;  /* 0x000000ae4c08723c */ /* 0x040fec0000001808 */
[C---:B------:R-:W-:Y:S06]  /*4c80*/  HMMA.16816.F32 R12, R76.reuse, R176, R12 ;  /* 0x000000b04c0c723c */ /* 0x040fec000000180c */
[----:B------:R-:W-:Y:S01]  /*4c90*/  HMMA.16816.F32 R16, R76, R178, R16 ;  /* 0x000000b24c10723c */ /* 0x000fe20000001810 */
[----:B------:R-:W2:Y:S05]  /*4ca0*/  LDSM.16.M88.4 R76, [R247+0x8000] ;  /* 0x00800000f74c783b */ /* 0x000eaa0000000200 */
[C---:B-1----:R-:W-:Y:S06]  /*4cb0*/  HMMA.16816.F32 R4, R68.reuse, R180, R4 ;  /* 0x000000b44404723c */ /* 0x042fec0000001804 */
[C---:B------:R-:W-:Y:S06]  /*4cc0*/  HMMA.16816.F32 R8, R68.reuse, R182, R8 ;  /* 0x000000b64408723c */ /* 0x040fec0000001808 */
[C---:B------:R-:W-:Y:S06]  /*4cd0*/  HMMA.16816.F32 R12, R68.reuse, R184, R12 ;  /* 0x000000b8440c723c */ /* 0x040fec000000180c */
[----:B------:R-:W-:Y:S01]  /*4ce0*/  HMMA.16816.F32 R16, R68, R186, R16 ;  /* 0x000000ba4410723c */ /* 0x000fe20000001810 */
[----:B------:R-:W1:Y:S05]  /*4cf0*/  LDSM.16.M88.4 R68, [R246+0x8000] ;  /* 0x00800000f644783b */ /* 0x000e6a0000000200 */
[C---:B---3--:R-:W-:Y:S06]  /*4d00*/  HMMA.16816.F32 R4, R72.reuse, R188, R4 ;  /* 0x000000bc4804723c */ /* 0x048fec0000001804 */
        /* <DEDUP_REMOVED lines=22> */
[----:B------:R-:W-:Y:S06]  /*4e70*/  HMMA.16816.F32 R16, R76, R226, R16 ;  /* 0x000000e24c10723c */ /* 0x000fec0000001810 */
[C---:B-1----:R-:W-:Y:S06]  /*4e80*/  HMMA.16816.F32 R4, R68.reuse, R228, R4 ;  /* 0x000000e44404723c */ /* 0x042fec0000001804 */
[C---:B------:R-:W-:Y:S06]  /*4e90*/  HMMA.16816.F32 R8, R68.reuse, R230, R8 ;  /* 0x000000e64408723c */ /* 0x040fec0000001808 */
[C---:B------:R-:W-:Y:S06]  /*4ea0*/  HMMA.16816.F32 R12, R68.reuse, R232, R12 ;  /* 0x000000e8440c723c */ /* 0x040fec000000180c */
[----:B------:R-:W-:Y:S06]  /*4eb0*/  HMMA.16816.F32 R16, R68, R234, R16 ;  /* 0x000000ea4410723c */ /* 0x000fec0000001810 */
[C---:B---3--:R-:W-:Y:S06]  /*4ec0*/  HMMA.16816.F32 R4, R72.reuse, R236, R4 ;  /* 0x000000ec4804723c */ /* 0x048fec0000001804 */
[C---:B------:R-:W-:Y:S06]  /*4ed0*/  HMMA.16816.F32 R8, R72.reuse, R238, R8 ;  /* 0x000000ee4808723c */ /* 0x040fec0000001808 */
[C---:B------:R-:W-:Y:S06]  /*4ee0*/  HMMA.16816.F32 R12, R72.reuse, R240, R12 ;  /* 0x000000f0480c723c */ /* 0x040fec000000180c */
[----:B------:R-:W-:Y:S06]  /*4ef0*/  HMMA.16816.F32 R16, R72, R242, R16 ;  /* 0x000000f24810723c */ /* 0x000fec0000001810 */
[C---:B------:R-:W-:Y:S01]  /*4f00*/  FADD.FTZ R68, -R81.reuse, R4 ;  /* 0x0000000451447221 */ /* 0x040fe20000010100 */
[----:B------:R-:W-:Y:S01]  /*4f10*/  FADD.FTZ R4, -R81, R5 ;  /* 0x0000000551047221 */ /* 0x000fe20000010100 */
[----:B------:R-:W-:Y:S03]  /*4f20*/  FADD.FTZ R6, -R80, R6 ;  /* 0x0000000650067221 */ /* 0x000fe60000010100 */
[----:B------:R-:W-:Y:S01]  /*4f30*/  FMUL.FTZ R5, R93, R68 ;  /* 0x000000445d057220 */ /* 0x000fe20000410000 */
[----:B------:R-:W-:Y:S01]  /*4f40*/  FMUL.FTZ R4, R92, R4 ;  /* 0x000000045c047220 */ /* 0x000fe20000410000 */
[C---:B------:R-:W-:Y:S01]  /*4f50*/  FADD.FTZ R8, -R81.reuse, R8 ;  /* 0x0000000851087221 */ /* 0x040fe20000010100 */
[C---:B------:R-:W-:Y:S01]  /*4f60*/  FADD.FTZ R9, -R81.reuse, R9 ;  /* 0x0000000951097221 */ /* 0x040fe20000010100 */
[----:B------:R-:W-:Y:S02]  /*4f70*/  FADD.FTZ R10, -R80, R10 ;  /* 0x0000000a500a7221 */ /* 0x000fe40000010100 */
[----:B------:R-:W-:Y:S01]  /*4f80*/  F2FP.F16.F32.PACK_AB R4, R4, R5 ;  /* 0x000000050404723e */ /* 0x000fe200000000ff */
[C---:B------:R-:W-:Y:S01]  /*4f90*/  FADD.FTZ R5, -R81.reuse, R12 ;  /* 0x0000000c51057221 */ /* 0x040fe20000010100 */
[----:B------:R-:W-:Y:S01]  /*4fa0*/  FADD.FTZ R12, -R80, R7 ;  /* 0x00000007500c7221 */ /* 0x000fe20000010100 */
[----:B------:R-:W-:Y:S01]  /*4fb0*/  FMUL.FTZ R68, R90, R8 ;  /* 0x000000085a447220 */ /* 0x000fe20000410000 */
[C---:B------:R-:W-:Y:S01]  /*4fc0*/  FADD.FTZ R8, -R81.reuse, R13 ;  /* 0x0000000d51087221 */ /* 0x040fe20000010100 */
[----:B------:R1:W-:Y:S01]  /*4fd0*/  STS [R245+0x12000], R4 ;  /* 0x01200004f5007388 */ /* 0x0003e20000000800 */
[----:B------:R-:W-:Y:S01]  /*4fe0*/  FMUL.FTZ R12, R96, R12 ;  /* 0x0000000c600c7220 */ /* 0x000fe20000410000 */
[C---:B------:R-:W-:Y:S01]  /*4ff0*/  FADD.FTZ R16, -R81.reuse, R16 ;  /* 0x0000001051107221 */ /* 0x040fe20000010100 */
[----:B------:R-:W-:Y:S01]  /*5000*/  FADD.FTZ R17, -R81, R17 ;  /* 0x0000001151117221 */ /* 0x000fe20000010100 */
[----:B------:R-:W-:Y:S01]  /*5010*/  FMUL.FTZ R9, R89, R9 ;  /* 0x0000000959097220 */ /* 0x000fe20000410000 */
[----:B------:R-:W-:Y:S01]  /*5020*/  FMUL.FTZ R5, R85, R5 ;  /* 0x0000000555057220 */ /* 0x000fe20000410000 */
[----:B------:R-:W-:Y:S01]  /*5030*/  FMUL.FTZ R8, R84, R8 ;  /* 0x0000000854087220 */ /* 0x000fe20000410000 */
[----:B------:R-:W-:Y:S01]  /*5040*/  FMUL.FTZ R7, R82, R17 ;  /* 0x0000001152077220 */ /* 0x000fe20000410000 */
[----:B------:R-:W-:Y:S01]  /*5050*/  FMUL.FTZ R13, R95, R10 ;  /* 0x0000000a5f0d7220 */ /* 0x000fe20000410000 */
[----:B------:R-:W-:Y:S01]  /*5060*/  F2FP.F16.F32.PACK_AB R9, R9, R68 ;  /* 0x000000440909723e */ /* 0x000fe200000000ff */
[----:B------:R-:W-:Y:S01]  /*5070*/  FADD.FTZ R10, -R80, R14 ;  /* 0x0000000e500a7221 */ /* 0x000fe20000010100 */
[----:B------:R-:W-:Y:S01]  /*5080*/  F2FP.F16.F32.PACK_AB R8, R8, R5 ;  /* 0x000000050808723e */ /* 0x000fe200000000ff */
[----:B------:R-:W-:Y:S01]  /*5090*/  FADD.FTZ R5, -R80, R15 ;  /* 0x0000000f50057221 */ /* 0x000fe20000010100 */
[----:B-----5:R2:W5:Y:S01]  /*50a0*/  LDL R96, [R1+0x68] ;  /* 0x0000680001607983 */ /* 0x0205620000100800 */
[----:B------:R-:W-:Y:S02]  /*50b0*/  FMUL.FTZ R10, R91, R10 ;  /* 0x0000000a5b0a7220 */ /* 0x000fe40000410000 */
[----:B------:R-:W-:Y:S05]  /*50c0*/  FMUL.FTZ R5, R88, R5 ;  /* 0x0000000558057220 */ /* 0x000fea0000410000 */
[----:B------:R-:W-:Y:S01]  /*50d0*/  F2FP.F16.F32.PACK_AB R5, R5, R10 ;  /* 0x0000000a0505723e */ /* 0x000fe200000000ff */
[----:B-1----:R-:W-:Y:S01]  /*50e0*/  FMUL.FTZ R4, R83, R16 ;  /* 0x0000001053047220 */ /* 0x002fe20000410000 */
[----:B------:R-:W-:Y:S01]  /*50f0*/  FMUL.FTZ R16, R97, R6 ;  /* 0x0000000661107220 */ /* 0x000fe20000410000 */
[C---:B------:R-:W-:Y:S01]  /*5100*/  FADD.FTZ R6, -R80.reuse, R11 ;  /* 0x0000000b50067221 */ /* 0x040fe20000010100 */
[----:B------:R-:W-:Y:S02]  /*5110*/  FADD.FTZ R11, -R80, R19 ;  /* 0x00000013500b7221 */ /* 0x000fe40000010100 */
[----:B------:R-:W-:Y:S01]  /*5120*/  F2FP.F16.F32.PACK_AB R7, R7, R4 ;  /* 0x000000040707723e */ /* 0x000fe200000000ff */
[----:B------:R-:W-:Y:S01]  /*5130*/  FMUL.FTZ R6, R94, R6 ;  /* 0x000000065e067220 */ /* 0x000fe20000410000 */
[----:B------:R-:W-:Y:S01]  /*5140*/  F2FP.F16.F32.PACK_AB R4, R12, R16 ;  /* 0x000000100c04723e */ /* 0x000fe200000000ff */
[----:B------:R-:W-:Y:S01]  /*5150*/  FADD.FTZ R12, -R80, R18 ;  /* 0x00000012500c7221 */ /* 0x000fe20000010100 */
[----:B------:R-:W-:Y:S02]  /*5160*/  FMUL.FTZ R11, R86, R11 ;  /* 0x0000000b560b7220 */ /* 0x000fe40000410000 */
[----:B------:R-:W-:Y:S01]  /*5170*/  F2FP.F16.F32.PACK_AB R6, R6, R13 ;  /* 0x0000000d0606723e */ /* 0x000fe200000000ff */
[----:B------:R1:W-:Y:S01]  /*5180*/  STS [R245+0x12400], R4 ;  /* 0x01240004f5007388 */ /* 0x0003e20000000800 */
[----:B------:R-:W-:Y:S03]  /*5190*/  FMUL.FTZ R12, R87, R12 ;  /* 0x0000000c570c7220 */ /* 0x000fe60000410000 */
[----:B------:R-:W-:Y:S04]  /*51a0*/  STS [R244+0x12000], R9 ;  /* 0x01200009f4007388 */ /* 0x000fe80000000800 */
[----:B------:R-:W-:Y:S04]  /*51b0*/  STS [R244+0x12400], R6 ;  /* 0x01240006f4007388 */ /* 0x000fe80000000800 */
[----:B------:R-:W-:Y:S04]  /*51c0*/  STS [R99+0x12000], R8 ;  /* 0x0120000863007388 */ /* 0x000fe80000000800 */
[----:B------:R-:W-:Y:S04]  /*51d0*/  STS [R99+0x12400], R5 ;  /* 0x0124000563007388 */ /* 0x000fe80000000800 */
[----:B------:R-:W-:Y:S01]  /*51e0*/  STS [R98+0x12000], R7 ;  /* 0x0120000762007388 */ /* 0x000fe20000000800 */
[----:B-1----:R-:W-:Y:S05]  /*51f0*/  F2FP.F16.F32.PACK_AB R4, R11, R12 ;  /* 0x0000000c0b04723e */ /* 0x002fea00000000ff */
[----:B------:R-:W-:Y:S01]  /*5200*/  STS [R98+0x12400], R4 ;  /* 0x0124000462007388 */ /* 0x000fe20000000800 */
[----:B------:R-:W-:Y:S06]  /*5210*/  BAR.SYNC.DEFER_BLOCKING 0x0 ;  /* 0x0000000000007b1d */ /* 0x000fec0000010000 */
[----:B------:R-:W-:Y:S04]  /*5220*/  LDSM.16.MT88.4 R4, [R3+0x14000] ;  /* 0x014000000304783b */ /* 0x000fe80000004200 */
[----:B------:R-:W1:Y:S04]  /*5230*/  LDSM.16.MT88.4 R8, [R0+0x6000] ;  /* 0x006000000008783b */ /* 0x000e680000004200 */
[----:B------:R-:W3:Y:S04]  /*5240*/  LDSM.16.MT88.4 R12, [R2+0x14000] ;  /* 0x01400000020c783b */ /* 0x000ee80000004200 */
[----:B------:R-:W4:Y:S04]  /*5250*/  LDSM.16.MT88.4 R16, [R0+0x8000] ;  /* 0x008000000010783b */ /* 0x000f280000004200 */
[----:B------:R-:W2:Y:S04]  /*5260*/  LDSM.16.MT88.4 R68, [R0+0xa000] ;  /* 0x00a000000044783b */ /* 0x000ea80000004200 */
[----:B------:R-:W-:Y:S04]  /*5270*/  LDSM.16.MT88.4 R72, [R3+0x14800] ;  /* 0x014800000348783b */ /* 0x000fe80000004200 */
[----:B------:R-:W2:Y:S04]  /*5280*/  LDSM.16.MT88.4 R76, [R0+0x6800] ;  /* 0x00680000004c783b */ /* 0x000ea80000004200 */
[----:B------:R-:W2:Y:S04]  /*5290*/  LDSM.16.MT88.4 R80, [R2+0x14800] ;  /* 0x014800000250783b */ /* 0x000ea80000004200 */
[----:B------:R-:W2:Y:S04]  /*52a0*/  LDSM.16.MT88.4 R84, [R0+0x8800] ;  /* 0x008800000054783b */ /* 0x000ea80000004200 */
[----:B------:R-:W-:Y:S04]  /*52b0*/  LDSM.16.MT88.4 R88, [R0+0x7800] ;  /* 0x007800000058783b */ /* 0x000fe80000004200 */
[----:B------:R-:W-:Y:S01]  /*52c0*/  LDSM.16.MT88.4 R92, [R2+0x15800] ;  /* 0x01580000025c783b */ /* 0x000fe20000004200 */
[-C--:B-1----:R-:W-:Y:S06]  /*52d0*/  HMMA.16816.F32 R20, R4, R8.reuse, R20 ;  /* 0x000000080414723c */ /* 0x082fec0000001814 */
[C---:B---3--:R-:W-:Y:S06]  /*52e0*/  HMMA.16816.F32 R24, R12.reuse, R8, R24 ;  /* 0x000000080c18723c */ /* 0x048fec0000001818 */
[-C--:B------:R-:W-:Y:S06]  /*52f0*/  HMMA.16816.F32 R28, R12, R10.reuse, R28 ;  /* 0x0000000a0c1c723c */ /* 0x080fec000000181c */
[C---:B------:R-:W-:Y:S01]  /*5300*/  HMMA.16816.F32 R32, R4.reuse, R10, R32 ;  /* 0x0000000a0420723c */ /* 0x040fe20000001820 */
[----:B------:R-:W1:Y:S05]  /*5310*/  LDSM.16.MT88.4 R8, [R0+0xa800] ;  /* 0x00a800000008783b */ /* 0x000e6a0000004200 */
[-C--:B----4-:R-:W-:Y:S06]  /*5320*/  HMMA.16816.F32 R36, R4, R16.reuse, R36 ;  /* 0x000000100424723c */ /* 0x090fec0000001824 */
[C---:B------:R-:W-:Y:S06]  /*5330*/  HMMA.16816.F32 R40, R12.reuse, R16, R40 ;  /* 0x000000100c28723c */ /* 0x040fec0000001828 */
[-C--:B------:R-:W-:Y:S06]  /*5340*/  HMMA.16816.F32 R44, R12, R18.reuse, R44 ;  /* 0x000000120c2c723c */ /* 0x080fec000000182c */
[C---:B------:R-:W-:Y:S01]  /*5350*/  HMMA.16816.F32 R48, R4.reuse, R18, R48 ;  /* 0x000000120430723c */ /* 0x040fe20000001830 */
[----:B------:R-:W-:Y:S05]  /*5360*/  LDSM.16.MT88.4 R16, [R2+0x15000] ;  /* 0x015000000210783b */ /* 0x000fea0000004200 */
[-C--:B--2---:R-:W-:Y:S06]  /*5370*/  HMMA.16816.F32 R52, R4, R68.reuse, R52 ;  /* 0x000000440434723c */ /* 0x084fec0000001834 */
[C---:B------:R-:W-:Y:S06]  /*5380*/  HMMA.16816.F32 R56, R12.reuse, R68, R56 ;  /* 0x000000440c38723c */ /* 0x040fec0000001838 */
[-C--:B------:R-:W-:Y:S01]  /*5390*/  HMMA.16816.F32 R60, R12, R70.reuse, R60 ;  /* 0x000000460c3c723c */ /* 0x080fe2000000183c */
[----:B------:R-:W-:Y:S05]  /*53a0*/  LDSM.16.MT88.4 R12, [R0+0x7000] ;  /* 0x00700000000c783b */ /* 0x000fea0000004200 */
[----:B------:R-:W-:Y:S01]  /*53b0*/  HMMA.16816.F32 R64, R4, R70, R64 ;  /* 0x000000460440723c */ /* 0x000fe20000001840 */
[----:B------:R-:W2:Y:S04]  /*53c0*/  LDSM.16.MT88.4 R4, [R3+0x15000] ;  /* 0x015000000304783b */ /* 0x000ea80000004200 */
[----:B------:R-:W3:Y:S01]  /*53d0*/  LDSM.16.MT88.4 R68, [R0+0x9000] ;  /* 0x009000000044783b */ /* 0x000ee20000004200 */
[-C--:B------:R-:W-:Y:S06]  /*53e0*/  HMMA.16816.F32 R20, R72, R76.reuse, R20 ;  /* 0x0000004c4814723c */ /* 0x080fec0000001814 */
[C---:B------:R-:W-:Y:S06]  /*53f0*/  HMMA.16816.F32 R24, R80.reuse, R76, R24 ;  /* 0x0000004c5018723c */ /* 0x040fec0000001818 */
[-C--:B------:R-:W-:Y:S06]  /*5400*/  HMMA.16816.F32 R28, R80, R78.reuse, R28 ;  /* 0x0000004e501c723c */ /* 0x080fec000000181c */
[C---:B------:R-:W-:Y:S01]  /*5410*/  HMMA.16816.F32 R32, R72.reuse, R78, R32 ;  /* 0x0000004e4820723c */ /* 0x040fe20000001820 */
[----:B------:R-:W4:Y:S05]  /*5420*/  LDSM.16.MT88.4 R76, [R0+0xb000] ;  /* 0x00b00000004c783b */ /* 0x000f2a0000004200 */
[-C--:B------:R-:W-:Y:S06]  /*5430*/  HMMA.16816.F32 R36, R72, R84.reuse, R36 ;  /* 0x000000544824723c */ /* 0x080fec0000001824 */
[C---:B------:R-:W-:Y:S06]  /*5440*/  HMMA.16816.F32 R40, R80.reuse, R84, R40 ;  /* 0x000000545028723c */ /* 0x040fec0000001828 */
[-C--:B------:R-:W-:Y:S06]  /*5450*/  HMMA.16816.F32 R44, R80, R86.reuse, R44 ;  /* 0x00000056502c723c */ /* 0x080fec000000182c */
[C---:B------:R-:W-:Y:S01]  /*5460*/  HMMA.16816.F32 R48, R72.reuse, R86, R48 ;  /* 0x000000564830723c */ /* 0x040fe20000001830 */
[----:B------:R-:W4:Y:S05]  /*5470*/  LDSM.16.MT88.4 R84, [R3+0x15800] ;  /* 0x015800000354783b */ /* 0x000f2a0000004200 */
[-C--:B-1----:R-:W-:Y:S06]  /*5480*/  HMMA.16816.F32 R52, R72, R8.reuse, R52 ;  /* 0x000000084834723c */ /* 0x082fec0000001834 */
[C---:B------:R-:W-:Y:S06]  /*5490*/  HMMA.16816.F32 R56, R80.reuse, R8, R56 ;  /* 0x000000085038723c */ /* 0x040fec0000001838 */
[-C--:B------:R-:W-:Y:S01]  /*54a0*/  HMMA.16816.F32 R60, R80, R10.reuse, R60 ;  /* 0x0000000a503c723c */ /* 0x080fe2000000183c */
[----:B------:R-:W1:Y:S05]  /*54b0*/  LDSM.16.MT88.4 R80, [R0+0x9800] ;  /* 0x009800000050783b */ /* 0x000e6a0000004200 */
[----:B------:R-:W-:Y:S01]  /*54c0*/  HMMA.16816.F32 R64, R72, R10, R64 ;  /* 0x0000000a4840723c */ /* 0x000fe20000001840 */
[----:B------:R-:W1:Y:S01]  /*54d0*/  LDSM.16.MT88.4 R8, [R0+0xb800] ;  /* 0x00b800000008783b */ /* 0x000e620000004200 */
[----:B------:R-:W-:Y:S04]  /*54e0*/  BAR.SYNC.DEFER_BLOCKING 0x0 ;  /* 0x0000000000007b1d */ /* 0x000fe80000010000 */
[-C--:B--2---:R-:W-:Y:S06]  /*54f0*/  HMMA.16816.F32 R20, R4, R12.reuse, R20 ;  /* 0x0000000c0414723c */ /* 0x084fec0000001814 */
[C---:B------:R-:W-:Y:S06]  /*5500*/  HMMA.16816.F32 R24, R16.reuse, R12, R24 ;  /* 0x0000000c1018723c */ /* 0x040fec0000001818 */
[-C--:B------:R-:W-:Y:S06]  /*5510*/  HMMA.16816.F32 R28, R16, R14.reuse, R28 ;  /* 0x0000000e101c723c */ /* 0x080fec000000181c */
[C---:B------:R-:W-:Y:S06]  /*5520*/  HMMA.16816.F32 R32, R4.reuse, R14, R32 ;  /* 0x0000000e0420723c */ /* 0x040fec0000001820 */
[-C--:B---3--:R-:W-:Y:S06]  /*5530*/  HMMA.16816.F32 R36, R4, R68.reuse, R36 ;  /* 0x000000440424723c */ /* 0x088fec0000001824 */
[C---:B------:R-:W-:Y:S06]  /*5540*/  HMMA.16816.F32 R40, R16.reuse, R68, R40 ;  /* 0x000000441028723c */ /* 0x040fec0000001828 */
[-C--:B------:R-:W-:Y:S06]  /*5550*/  HMMA.16816.F32 R44, R16, R70.reuse, R44 ;  /* 0x00000046102c723c */ /* 0x080fec000000182c */
[C---:B------:R-:W-:Y:S06]  /*5560*/  HMMA.16816.F32 R48, R4.reuse, R70, R48 ;  /* 0x000000460430723c */ /* 0x040fec0000001830 */
[-C--:B----4-:R-:W-:Y:S06]  /*5570*/  HMMA.16816.F32 R52, R4, R76.reuse, R52 ;  /* 0x0000004c0434723c */ /* 0x090fec0000001834 */
[C---:B------:R-:W-:Y:S06]  /*5580*/  HMMA.16816.F32 R56, R16.reuse, R76, R56 ;  /* 0x0000004c1038723c */ /* 0x040fec0000001838 */
[-C--:B------:R-:W-:Y:S06]  /*5590*/  HMMA.16816.F32 R60, R16, R78.reuse, R60 ;  /* 0x0000004e103c723c */ /* 0x080fec000000183c */
[----:B------:R-:W-:Y:S06]  /*55a0*/  HMMA.16816.F32 R64, R4, R78, R64 ;  /* 0x0000004e0440723c */ /* 0x000fec0000001840 */
[-C--:B------:R-:W-:Y:S06]  /*55b0*/  HMMA.16816.F32 R20, R84, R88.reuse, R20 ;  /* 0x000000585414723c */ /* 0x080fec0000001814 */
[C---:B------:R-:W-:Y:S06]  /*55c0*/  HMMA.16816.F32 R24, R92.reuse, R88, R24 ;  /* 0x000000585c18723c */ /* 0x040fec0000001818 */
[-C--:B------:R-:W-:Y:S06]  /*55d0*/  HMMA.16816.F32 R28, R92, R90.reuse, R28 ;  /* 0x0000005a5c1c723c */ /* 0x080fec000000181c */
[C---:B------:R-:W-:Y:S06]  /*55e0*/  HMMA.16816.F32 R32, R84.reuse, R90, R32 ;  /* 0x0000005a5420723c */ /* 0x040fec0000001820 */
[-C--:B-1----:R-:W-:Y:S06]  /*55f0*/  HMMA.16816.F32 R36, R84, R80.reuse, R36 ;  /* 0x000000505424723c */ /* 0x082fec0000001824 */
[C---:B------:R-:W-:Y:S06]  /*5600*/  HMMA.16816.F32 R40, R92.reuse, R80, R40 ;  /* 0x000000505c28723c */ /* 0x040fec0000001828 */
[-C--:B------:R-:W-:Y:S06]  /*5610*/  HMMA.16816.F32 R44, R92, R82.reuse, R44 ;  /* 0x000000525c2c723c */ /* 0x080fec000000182c */
[C---:B------:R-:W-:Y:S06]  /*5620*/  HMMA.16816.F32 R48, R84.reuse, R82, R48 ;  /* 0x000000525430723c */ /* 0x040fec0000001830 */
[-C--:B------:R-:W-:Y:S06]  /*5630*/  HMMA.16816.F32 R52, R84, R8.reuse, R52 ;  /* 0x000000085434723c */ /* 0x080fec0000001834 */
[C---:B------:R-:W-:Y:S06]  /*5640*/  HMMA.16816.F32 R56, R92.reuse, R8, R56 ;  /* 0x000000085c38723c */ /* 0x040fec0000001838 */
[-C--:B------:R-:W-:Y:S06]  /*5650*/  HMMA.16816.F32 R60, R92, R10.reuse, R60 ;  /* 0x0000000a5c3c723c */ /* 0x080fec000000183c */
[----:B------:R-:W-:Y:S01]  /*5660*/  HMMA.16816.F32 R64, R84, R10, R64 ;  /* 0x0000000a5440723c */ /* 0x000fe20000001840 */
[----:B------:R-:W-:Y:S11]  /*5670*/  @!UPT UIADD3 URZ, URZ, URZ, URZ ;  /* 0x0000003f3f3ff290 */ /* 0x000ff6000fffe03f */
[----:B------:R-:W-:Y:S01]  /*5680*/  @!UPT UIADD3 URZ, URZ, URZ, URZ ;  /* 0x0000003f3f3ff290 */ /* 0x000fe2000fffe03f */
[----:B------:R-:W-:Y:S11]  /*5690*/  @!P0 BRA `(.L_x_23) ;  /* 0x0000000000d48947 */ /* 0x000ff60003800000 */
[----:B------:R-:W2:Y:S01]  /*56a0*/  LDL.64 R244, [R1+0x48] ;  /* 0x0000480001f47983 */ /* 0x000ea20000100a00 */
[----:B------:R-:W1:Y:S01]  /*56b0*/  LDC R13, c[0x0][0x420] ;  /* 0x00010800ff0d7b82 */ /* 0x000e620000000800 */
[----:B-----5:R-:W-:Y:S02]  /*56c0*/  ISETP.GE.AND P3, PT, R96, UR16, PT ;  /* 0x0000001060007c0c */ /* 0x020fe4000bf66270 */
[----:B------:R-:W3:Y:S04]  /*56d0*/  LDL R246, [R1+0x6c] ;  /* 0x00006c0001f67983 */ /* 0x000ee80000100800 */
[----:B------:R-:W4:Y:S01]  /*56e0*/  LDL.LU.64 R98, [R1+0x40] ;  /* 0x0000400001627983 */ /* 0x000f220000300a00 */
[----:B------:R-:W1:Y:S03]  /*56f0*/  LDC R14, c[0x0][0x424] ;  /* 0x00010900ff0e7b82 */ /* 0x000e660000000800 */
[----:B------:R-:W4:Y:S01]  /*5700*/  LDL R97, [R1+0x2c] ;  /* 0x00002c0001617983 */ /* 0x000f220000100800 */
[C---:B-1----:R-:W-:Y:S05]  /*5710*/  IMAD.U32 R5, R13.reuse, -0x40, RZ ;  /* 0xffffffc00d057824 */ /* 0x042fea00078e00ff */
[C---:B------:R-:W-:Y:S02]  /*5720*/  LEA R6, P6, R13.reuse, R5, 0x5 ;  /* 0x000000050d067211 */ /* 0x040fe400078c28ff */
[----:B------:R-:W-:Y:S04]  /*5730*/  SHF.R.S32.HI R7, RZ, 0x1f, R5 ;  /* 0x0000001fff077819 */ /* 0x000fe80000011405 */
[--C-:B------:R-:W-:Y:S02]  /*5740*/  LEA.HI.X R7, R13, R7, R14.reuse, 0x5, P6 ;  /* 0x000000070d077211 */ /* 0x100fe400030f2c0e */
[----:B--2---:R-:W-:Y:S02]  /*5750*/  ISETP.GE.AND P4, PT, R244, UR16, PT ;  /* 0x00000010f4007c0c */ /* 0x004fe4000bf86270 */
[----:B---3--:R-:W-:Y:S02]  /*5760*/  ISETP.GE.AND P2, PT, R246, UR16, PT ;  /* 0x00000010f6007c0c */ /* 0x008fe4000bf46270 */
[CC--:B----4-:R-:W-:Y:S02]  /*5770*/  LEA R4, P1, R5.reuse, R98.reuse, 0x1 ;  /* 0x0000006205047211 */ /* 0x0d0fe400078208ff */
[C---:B------:R-:W-:Y:S02]  /*5780*/  @!P3 LEA R10, P5, R6.reuse, R98, 0x1 ;  /* 0x00000062060ab211 */ /* 0x040fe400078a08ff */
[-C--:B------:R-:W-:Y:S05]  /*5790*/  LEA.HI.X.SX32 R5, R5, R99.reuse, 0x1, P1 ;  /* 0x0000006305057211 */ /* 0x080fea00008f0eff */
[----:B------:R1:W-:Y:S01]  /*57a0*/  @P4 STS.128 [R97+0x6000], RZ ;  /* 0x006000ff61004388 */ /* 0x0003e20000000c00 */
[C---:B------:R-:W-:Y:S02]  /*57b0*/  @!P4 LEA R12, P6, R13.reuse, R4, 0x6 ;  /* 0x000000040d0cc211 */ /* 0x040fe400078c30ff */
[C-C-:B------:R-:W-:Y:S01]  /*57c0*/  @!P3 LEA.HI.X R11, R6.reuse, R99, R7.reuse, 0x1, P5 ;  /* 0x00000063060bb211 */ /* 0x140fe200028f0c07 */
[----:B------:R-:W-:Y:S01]  /*57d0*/  @!PT LDS RZ, [RZ] ;  /* 0x00000000fffff984 */ /* 0x000fe20000000800 */
[----:B------:R-:W-:Y:S01]  /*57e0*/  @!PT LDS RZ, [RZ] ;  /* 0x00000000fffff984 */ /* 0x000fe20000000800 */
[----:B------:R-:W-:Y:S01]  /*57f0*/  @!PT LDS RZ, [RZ] ;  /* 0x00000000fffff984 */ /* 0x000fe20000000800 */
[----:B------:R1:W-:Y:S01]  /*5800*/  @!P4 LDGSTS.E.BYPASS.LTC128B.128 [R97+0x6000], desc[UR6][R4.64] ;  /* 0x060000000461cfae */ /* 0x0003e2000b901d46 */
[----:B------:R-:W-:Y:S02]  /*5810*/  @!P4 LEA.HI.X R13, R13, R5, R14, 0x6, P6 ;  /* 0x000000050d0dc211 */ /* 0x000fe400030f340e */
[C---:B------:R-:W-:Y:S01]  /*5820*/  @!P2 LEA R8, P1, R6.reuse, R98, 0x1 ;  /* 0x000000620608a211 */ /* 0x040fe200078208ff */
[----:B------:R1:W-:Y:S03]  /*5830*/  @P3 STS.128 [R97+0x8000], RZ ;  /* 0x008000ff61003388 */ /* 0x0003e60000000c00 */
[----:B------:R-:W-:Y:S01]  /*5840*/  @!P2 LEA.HI.X R9, R6, R99, R7, 0x1, P1 ;  /* 0x000000630609a211 */ /* 0x000fe200008f0c07 */
[----:B------:R-:W-:Y:S01]  /*5850*/  @!PT LDS RZ, [RZ] ;  /* 0x00000000fffff984 */ /* 0x000fe20000000800 */
[----:B------:R-:W-:Y:S01]  /*5860*/  @!PT LDS RZ, [RZ] ;  /* 0x00000000fffff984 */ /* 0x000fe20000000800 */
[----:B------:R-:W-:Y:S01]  /*5870*/  @!PT LDS RZ, [RZ] ;  /* 0x00000000fffff984 */ /* 0x000fe20000000800 */
[----:B------:R1:W-:Y:S04]  /*5880*/  @!P3 LDGSTS.E.BYPASS.LTC128B.128 [R97+0x8000], desc[UR6][R4.64+0x80] ;  /* 0x080000800461bfae */ /* 0x0003e8000b901d46 */
[----:B------:R1:W-:Y:S04]  /*5890*/  @P2 STS.128 [R97+0xa000], RZ ;  /* 0x00a000ff61002388 */ /* 0x0003e80000000c00 */
        /* <DEDUP_REMOVED lines=19> */
[----:B------:R-:W0:Y:S04]  /*59d0*/  LDGDEPBAR ;  /* 0x00000000000079af */ /* 0x000e280000000000 */
[----:B------:R1:W-:Y:S02]  /*59e0*/  STL.64 [R1+0x40], R4 ;  /* 0x0000400401007387 */ /* 0x0003e40000100a00 */
.L_x_23:
[----:B-1----:R-:W2:Y:S01]  /*59f0*/  LDL R4, [R1+0x1c] ;  /* 0x00001c0001047983 */ /* 0x002ea20000100800 */
[----:B------:R-:W-:Y:S02]  /*5a00*/  @UP3 UIADD3 UR15, UP2, UR10, -0x100, URZ ;  /* 0xffffff000a0f3890 */ /* 0x000fe4000ff5e03f */
[----:B------:R-:W-:Y:S01]  /*5a10*/  @UP3 UIADD3 UR12, UP1, UR12, -0x100, URZ ;  /* 0xffffff000c0c3890 */ /* 0x000fe2000ff3e03f */
[----:B------:R-:W-:Y:S01]  /*5a20*/  STL.64 [R1+0xe0], R42 ;  /* 0x0000e02a01007387 */ /* 0x000fe20000100a00 */
[----:B------:R-:W-:Y:S02]  /*5a30*/  @UP3 UIADD3.X UR14, UR9, -0x1, URZ, UP2, !UPT ;  /* 0xffffffff090e3890 */ /* 0x000fe400097fe43f */
[----:B------:R-:W-:Y:S01]  /*5a40*/  @UP3 UIADD3.X UR11, UR11, -0x1, URZ, UP1, !UPT ;  /* 0xffffffff0b0b3890 */ /* 0x000fe20008ffe43f */
[----:B------:R-:W-:Y:S04]  /*5a50*/  STL.64 [R1+0xd8], R40 ;  /* 0x0000d82801007387 */ /* 0x000fe80000100a00 */
[----:B------:R1:W-:Y:S04]  /*5a60*/  STL.64 [R1+0xd0], R38 ;  /* 0x0000d02601007387 */ /* 0x0003e80000100a00 */
[----:B------:R-:W-:Y:S04]  /*5a70*/  LDSM.16.MT88.4 R16, [R0+0xc000] ;  /* 0x00c000000010783b */ /* 0x000fe80000004200 */
[----:B------:R-:W-:Y:S04]  /*5a80*/  LDSM.16.MT88.4 R80, [R0+0xe000] ;  /* 0x00e000000050783b */ /* 0x000fe80000004200 */
[----:B------:R-:W-:Y:S04]  /*5a90*/  LDSM.16.MT88.4 R244, [R0+0x10000] ;  /* 0x0100000000f4783b */ /* 0x000fe80000004200 */
[----:B------:R-:W-:Y:S04]  /*5aa0*/  LDSM.16.MT88.4 R40, [R0+0xc800] ;  /* 0x00c800000028783b */ /* 0x000fe80000004200 */
[----:B-1----:R-:W3:Y:S01]  /*5ab0*/  LDL R38, [R1+0x28] ;  /* 0x0000280001267983 */ /* 0x002ee20000100800 */
[----:B-----5:R-:W-:Y:S03]  /*5ac0*/  IMAD.MOV.U32 R39, RZ, RZ, R96 ;  /* 0x000000ffff277224 */ /* 0x020fe600078e0060 */
[----:B------:R-:W-:Y:S04]  /*5ad0*/  STL.64 [R1+0xc8], R36 ;  /* 0x0000c82401007387 */ /* 0x000fe80000100a00 */
[----:B------:R-:W-:Y:S04]  /*5ae0*/  STL.64 [R1+0xc0], R34 ;  /* 0x0000c02201007387 */ /* 0x000fe80000100a00 */
[----:B------:R-:W-:Y:S04]  /*5af0*/  STL.64 [R1+0xb8], R32 ;  /* 0x0000b82001007387 */ /* 0x000fe80000100a00 */
[----:B------:R1:W-:Y:S04]  /*5b00*/  STL [R1+0xb0], R30 ;  /* 0x0000b01e01007387 */ /* 0x0003e80000100800 */
[----:B------:R-:W-:Y:S04]  /*5b10*/  STL.64 [R1+0xa8], R28 ;  /* 0x0000a81c01007387 */ /* 0x000fe80000100a00 */
[----:B------:R-:W-:Y:S04]  /*5b20*/  STL.64 [R1+0xa0], R22 ;  /* 0x0000a01601007387 */ /* 0x000fe80000100a00 */
[----:B------:R-:W-:Y:S04]  /*5b30*/  STL.64 [R1+0x98], R26 ;  /* 0x0000981a01007387 */ /* 0x000fe80000100a00 */
[----:B------:R-:W-:Y:S04]  /*5b40*/  STL.64 [R1+0x90], R24 ;  /* 0x0000901801007387 */ /* 0x000fe80000100a00 */
[----:B------:R4:W-:Y:S04]  /*5b50*/  STL.64 [R1+0x88], R20 ;  /* 0x0000881401007387 */ /* 0x0009e80000100a00 */
[----:B------:R-:W-:Y:S01]  /*5b60*/  LDSM.16.MT88.4 R32, [R0+0xe800] ;  /* 0x00e800000020783b */ /* 0x000fe20000004200 */
[----:B-1----:R-:W-:Y:S03]  /*5b70*/  IMAD.MOV.U32 R30, RZ, RZ, R39 ;  /* 0x000000ffff1e7224 */ /* 0x002fe600078e0027 */
[----:B----4-:R-:W4:Y:S04]  /*5b80*/  LDL R20, [R1+0x20] ;  /* 0x0000200001147983 */ /* 0x010f280000100800 */
[----:B--2---:R-:W1:Y:S04]  /*5b90*/  LDSM.16.M88.4 R96, [R4] ;  /* 0x000000000460783b */ /* 0x004e680000000200 */
[----:B------:R1:W2:Y:S04]  /*5ba0*/  LDSM.16.M88.4 R92, [R4+0x1000] ;  /* 0x00100000045c783b */ /* 0x0002a80000000200 */
[----:B---3--:R-:W3:Y:S01]  /*5bb0*/  LDSM.16.M88.4 R248, [R38] ;  /* 0x0000000026f8783b */ /* 0x008ee20000000200 */
[-C--:B-1----:R-:W-:Y:S03]  /*5bc0*/  HMMA.16816.F32 R4, R96, R16.reuse, RZ ;  /* 0x000000106004723c */ /* 0x082fe600000018ff */
[----:B------:R-:W1:Y:S03]  /*5bd0*/  LDSM.16.M88.4 R24, [R38+0x1000] ;  /* 0x001000002618783b */ /* 0x000e660000000200 */
[C---:B--2---:R-:W-:Y:S01]  /*5be0*/  HMMA.16816.F32 R8, R92.reuse, R16, RZ ;  /* 0x000000105c08723c */ /* 0x044fe200000018ff */
[----:B------:R-:W-:Y:S05]  /*5bf0*/  LDSM.16.MT88.4 R36, [R0+0xd800] ;  /* 0x00d800000024783b */ /* 0x000fea0000004200 */
[-C--:B------:R-:W-:Y:S06]  /*5c00*/  HMMA.16816.F32 R12, R92, R18.reuse, RZ ;  /* 0x000000125c0c723c */ /* 0x080fec00000018ff */
[C---:B------:R-:W-:Y:S06]  /*5c10*/  HMMA.16816.F32 R16, R96.reuse, R18, RZ ;  /* 0x000000126010723c */ /* 0x040fec00000018ff */
[-C--:B------:R-:W-:Y:S06]  /*5c20*/  HMMA.16816.F32 R68, R96, R80.reuse, RZ ;  /* 0x000000506044723c */ /* 0x080fec00000018ff */
[C---:B------:R-:W-:Y:S06]  /*5c30*/  HMMA.16816.F32 R72, R92.reuse, R80, RZ ;  /* 0x000000505c48723c */ /* 0x040fec00000018ff */
[-C--:B------:R-:W-:Y:S06]  /*5c40*/  HMMA.16816.F32 R76, R92, R82.reuse, RZ ;  /* 0x000000525c4c723c */ /* 0x080fec00000018ff */
[C---:B------:R-:W-:Y:S06]  /*5c50*/  HMMA.16816.F32 R80, R96.reuse, R82, RZ ;  /* 0x000000526050723c */ /* 0x040fec00000018ff */
[-C--:B------:R-:W-:Y:S06]  /*5c60*/  HMMA.16816.F32 R84, R96, R244.reuse, RZ ;  /* 0x000000f46054723c */ /* 0x080fec00000018ff */
[C---:B------:R-:W-:Y:S06]  /*5c70*/  HMMA.16816.F32 R88, R92.reuse, R244, RZ ;  /* 0x000000f45c58723c */ /* 0x040fec00000018ff */
[-C--:B------:R-:W-:Y:S06]  /*5c80*/  HMMA.16816.F32 R92, R92, R246.reuse, RZ ;  /* 0x000000f65c5c723c */ /* 0x080fec00000018ff */
[----:B------:R-:W-:Y:S01]  /*5c90*/  HMMA.16816.F32 R96, R96, R246, RZ ;  /* 0x000000f66060723c */ /* 0x000fe200000018ff */
[----:B------:R-:W2:Y:S05]  /*5ca0*/  LDSM.16.MT88.4 R244, [R0+0x10800] ;  /* 0x0108000000f4783b */ /* 0x000eaa0000004200 */
[-C--:B---3--:R-:W-:Y:S06]  /*5cb0*/  HMMA.16816.F32 R4, R248, R40.reuse, R4 ;  /* 0x00000028f804723c */ /* 0x088fec0000001804 */
[C---:B-1----:R-:W-:Y:S06]  /*5cc0*/  HMMA.16816.F32 R8, R24.reuse, R40, R8 ;  /* 0x000000281808723c */ /* 0x042fec0000001808 */
[-C--:B------:R-:W-:Y:S06]  /*5cd0*/  HMMA.16816.F32 R12, R24, R42.reuse, R12 ;  /* 0x0000002a180c723c */ /* 0x080fec000000180c */
[C---:B------:R-:W-:Y:S01]  /*5ce0*/  HMMA.16816.F32 R16, R248.reuse, R42, R16 ;  /* 0x0000002af810723c */ /* 0x040fe20000001810 */
[----:B------:R-:W-:Y:S05]  /*5cf0*/  LDSM.16.MT88.4 R40, [R0+0xd000] ;  /* 0x00d000000028783b */ /* 0x000fea0000004200 */
[-C--:B------:R-:W-:Y:S06]  /*5d00*/  HMMA.16816.F32 R68, R248, R32.reuse, R68 ;  /* 0x00000020f844723c */ /* 0x080fec0000001844 */
[C---:B------:R-:W-:Y:S06]  /*5d10*/  HMMA.16816.F32 R72, R24.reuse, R32, R72 ;  /* 0x000000201848723c */ /* 0x040fec0000001848 */
[-C--:B------:R-:W-:Y:S06]  /*5d20*/  HMMA.16816.F32 R76, R24, R34.reuse, R76 ;  /* 0x00000022184c723c */ /* 0x080fec000000184c */
[C---:B------:R-:W-:Y:S01]  /*5d30*/  HMMA.16816.F32 R80, R248.reuse, R34, R80 ;  /* 0x00000022f850723c */ /* 0x040fe20000001850 */
[----:B----4-:R-:W-:Y:S05]  /*5d40*/  LDSM.16.M88.4 R32, [R20+0x1000] ;  /* 0x001000001420783b */ /* 0x010fea0000000200 */
[-C--:B--2---:R-:W-:Y:S06]  /*5d50*/  HMMA.16816.F32 R84, R248, R244.reuse, R84 ;  /* 0x000000f4f854723c */ /* 0x084fec0000001854 */
[C---:B------:R-:W-:Y:S06]  /*5d60*/  HMMA.16816.F32 R88, R24.reuse, R244, R88 ;  /* 0x000000f41858723c */ /* 0x040fec0000001858 */
[-C--:B------:R-:W-:Y:S01]  /*5d70*/  HMMA.16816.F32 R92, R24, R246.reuse, R92 ;  /* 0x000000f6185c723c */ /* 0x080fe2000000185c */
[----:B------:R1:W2:Y:S05]  /*5d80*/  LDSM.16.M88.4 R24, [R20] ;  /* 0x000000001418783b */ /* 0x0002aa0000000200 */
[----:B------:R-:W-:Y:S01]  /*5d90*/  HMMA.16816.F32 R96, R248, R246, R96 ;  /* 0x000000f6f860723c */ /* 0x000fe20000001860 */
[----:B------:R-:W3:Y:S04]  /*5da0*/  LDSM.16.MT88.4 R244, [R0+0xf000] ;  /* 0x00f0000000f4783b */ /* 0x000ee80000004200 */
[----:B------:R-:W4:Y:S04]  /*5db0*/  LDSM.16.MT88.4 R248, [R0+0x11000] ;  /* 0x0110000000f8783b */ /* 0x000f280000004200 */
[----:B-1----:R-:W4:Y:S01]  /*5dc0*/  LDL R20, [R1+0x24] ;  /* 0x0000240001147983 */ /* 0x002f220000100800 */
[-C--:B--2---:R-:W-:Y:S06]  /*5dd0*/  HMMA.16816.F32 R4, R24, R40.reuse, R4 ;  /* 0x000000281804723c */ /* 0x084fec0000001804 */
[C---:B------:R-:W-:Y:S06]  /*5de0*/  HMMA.16816.F32 R8, R32.reuse, R40, R8 ;  /* 0x000000282008723c */ /* 0x040fec0000001808 */
[-C--:B------:R-:W-:Y:S06]  /*5df0*/  HMMA.16816.F32 R12, R32, R42.reuse, R12 ;  /* 0x0000002a200c723c */ /* 0x080fec000000180c */
[C---:B------:R-:W-:Y:S01]  /*5e00*/  HMMA.16816.F32 R16, R24.reuse, R42, R16 ;  /* 0x0000002a1810723c */ /* 0x040fe20000001810 */
[----:B------:R-:W5:Y:S04]  /*5e10*/  LDL.LU.64 R42, [R1+0xe0] ;  /* 0x0000e000012a7983 */ /* 0x000f680000300a00 */
[----:B------:R-:W5:Y:S01]  /*5e20*/  LDL.LU.64 R40, [R1+0xd8] ;  /* 0x0000d80001287983 */ /* 0x000f620000300a00 */
[-C--:B---3--:R-:W-:Y:S03]  /*5e30*/  HMMA.16816.F32 R68, R24, R244.reuse, R68 ;  /* 0x000000f41844723c */ /* 0x088fe60000001844 */
[----:B------:R-:W2:Y:S03]  /*5e40*/  LDL R23, [R1+0x74] ;  /* 0x0000740001177983 */ /* 0x000ea60000100800 */
[C---:B------:R-:W-:Y:S01]  /*5e50*/  HMMA.16816.F32 R72, R32.reuse, R244, R72 ;  /* 0x000000f42048723c */ /* 0x040fe20000001848 */
[----:B------:R-:W3:Y:S04]  /*5e60*/  LDL R21, [R1+0x70] ;  /* 0x0000700001157983 */ /* 0x000ee80000100800 */
[----:B------:R-:W3:Y:S01]  /*5e70*/  LDL R28, [R1+0x60] ;  /* 0x00006000011c7983 */ /* 0x000ee20000100800 */
[-C--:B------:R-:W-:Y:S03]  /*5e80*/  HMMA.16816.F32 R76, R32, R246.reuse, R76 ;  /* 0x000000f6204c723c */ /* 0x080fe6000000184c */
[----:B------:R-:W3:Y:S03]  /*5e90*/  LDL R29, [R1+0x64] ;  /* 0x00006400011d7983 */ /* 0x000ee60000100800 */
[C---:B------:R-:W-:Y:S06]  /*5ea0*/  HMMA.16816.F32 R80, R24.reuse, R246, R80 ;  /* 0x000000f61850723c */ /* 0x040fec0000001850 */
[-C--:B----4-:R-:W-:Y:S06]  /*5eb0*/  HMMA.16816.F32 R84, R24, R248.reuse, R84 ;  /* 0x000000f81854723c */ /* 0x090fec0000001854 */
[C---:B------:R-:W-:Y:S06]  /*5ec0*/  HMMA.16816.F32 R88, R32.reuse, R248, R88 ;  /* 0x000000f82058723c */ /* 0x040fec0000001858 */
[-C--:B------:R-:W-:Y:S06]  /*5ed0*/  HMMA.16816.F32 R92, R32, R250.reuse, R92 ;  /* 0x000000fa205c723c */ /* 0x080fec000000185c */
[----:B------:R-:W-:Y:S01]  /*5ee0*/  HMMA.16816.F32 R96, R24, R250, R96 ;  /* 0x000000fa1860723c */ /* 0x000fe20000001860 */
[----:B------:R-:W-:Y:S04]  /*5ef0*/  LDSM.16.MT88.4 R248, [R0+0xf800] ;  /* 0x00f8000000f8783b */ /* 0x000fe80000004200 */
[----:B------:R-:W-:Y:S04]  /*5f00*/  LDSM.16.MT88.4 R24, [R0+0x11800] ;  /* 0x011800000018783b */ /* 0x000fe80000004200 */
[----:B------:R-:W1:Y:S04]  /*5f10*/  LDSM.16.M88.4 R244, [R20] ;  /* 0x0000000014f4783b */ /* 0x000e680000000200 */
[----:B------:R4:W2:Y:S02]  /*5f20*/  LDSM.16.M88.4 R32, [R20+0x1000] ;  /* 0x001000001420783b */ /* 0x0008a40000000200 */
[----:B----4-:R-:W4:Y:S01]  /*5f30*/  LDC R20, c[0x0][0x270] ;  /* 0x00009c00ff147b82 */ /* 0x010f220000000800 */
[-C--:B-1----:R-:W-:Y:S06]  /*5f40*/  HMMA.16816.F32 R4, R244, R36.reuse, R4 ;  /* 0x00000024f404723c */ /* 0x082fec0000001804 */
[C---:B--2---:R-:W-:Y:S05]  /*5f50*/  HMMA.16816.F32 R8, R32.reuse, R36, R8 ;  /* 0x000000242008723c */ /* 0x044fea0000001808 */
[----:B----4-:R-:W-:Y:S01]  /*5f60*/  IMAD R22, R20, UR17, RZ ;  /* 0x0000001114167c24 */ /* 0x010fe2000f8e02ff */
[-C--:B------:R-:W-:Y:S06]  /*5f70*/  HMMA.16816.F32 R12, R32, R38.reuse, R12 ;  /* 0x00000026200c723c */ /* 0x080fec000000180c */
[C---:B------:R-:W-:Y:S01]  /*5f80*/  HMMA.16816.F32 R16, R244.reuse, R38, R16 ;  /* 0x00000026f410723c */ /* 0x040fe20000001810 */
[----:B------:R-:W5:Y:S04]  /*5f90*/  LDL.LU.64 R38, [R1+0xd0] ;  /* 0x0000d00001267983 */ /* 0x000f680000300a00 */
[----:B------:R-:W5:Y:S01]  /*5fa0*/  LDL.LU.64 R36, [R1+0xc8] ;  /* 0x0000c80001247983 */ /* 0x000f620000300a00 */
[-C--:B------:R-:W-:Y:S06]  /*5fb0*/  HMMA.16816.F32 R68, R244, R248.reuse, R68 ;  /* 0x000000f8f444723c */ /* 0x080fec0000001844 */
[C---:B------:R-:W-:Y:S01]  /*5fc0*/  HMMA.16816.F32 R72, R32.reuse, R248, R72 ;  /* 0x000000f82048723c */ /* 0x040fe20000001848 */
[----:B------:R-:W2:Y:S05]  /*5fd0*/  LDL.LU.64 R248, [R1+0x30] ;  /* 0x0000300001f87983 */ /* 0x000eaa0000300a00 */
[-C--:B------:R-:W-:Y:S06]  /*5fe0*/  HMMA.16816.F32 R76, R32, R250.reuse, R76 ;  /* 0x000000fa204c723c */ /* 0x080fec000000184c */
[C---:B------:R-:W-:Y:S06]  /*5ff0*/  HMMA.16816.F32 R80, R244.reuse, R250, R80 ;  /* 0x000000faf450723c */ /* 0x040fec0000001850 */
[-C--:B------:R-:W-:Y:S05]  /*6000*/  HMMA.16816.F32 R84, R244, R24.reuse, R84 ;  /* 0x00000018f454723c */ /* 0x080fea0000001854 */
[----:B------:R-:W-:Y:S01]  /*6010*/  IMAD.U32 R250, R22, -0x40, RZ ;  /* 0xffffffc016fa7824 */ /* 0x000fe200078e00ff */
[----:B------:R-:W-:Y:S01]  /*6020*/  @P0 IADD3 R22, P2, R23, UR10, RZ ;  /* 0x0000000a17160c10 */ /* 0x000fe2000ff5e0ff */
[C---:B------:R-:W-:Y:S01]  /*6030*/  HMMA.16816.F32 R88, R32.reuse, R24, R88 ;  /* 0x000000182058723c */ /* 0x040fe20000001858 */
[----:B------:R-:W-:Y:S03]  /*6040*/  @UP3 UMOV UR10, UR15 ;  /* 0x0000000f000a3c82 */ /* 0x000fe60008000000 */
[----:B---3--:R-:W-:Y:S01]  /*6050*/  @P0 IADD3.X R23, R21, UR9, RZ, P2, !PT ;  /* 0x0000000915170c10 */ /* 0x008fe200097fe4ff */
[----:B------:R-:W-:Y:S01]  /*6060*/  @UP3 UMOV UR9, UR14 ;  /* 0x0000000e00093c82 */ /* 0x000fe20008000000 */
[-C--:B------:R-:W-:Y:S03]  /*6070*/  HMMA.16816.F32 R92, R32, R26.reuse, R92 ;  /* 0x0000001a205c723c */ /* 0x080fe6000000185c */
[----:B------:R-:W3:Y:S02]  /*6080*/  @P0 LDG.E R28, desc[UR6][R22.64+-0x100] ;  /* 0xffff0006161c0981 */ /* 0x000ee4000c1e1900 */
[----:B------:R-:W-:Y:S01]  /*6090*/  IMAD.MOV.U32 R25, RZ, RZ, R30 ;  /* 0x000000ffff197224 */ /* 0x000fe200078e001e */
[----:B------:R-:W-:Y:S01]  /*60a0*/  HMMA.16816.F32 R96, R244, R26, R96 ;  /* 0x0000001af460723c */ /* 0x000fe20000001860 */
[----:B------:R1:W4:Y:S04]  /*60b0*/  @P0 LDG.E R29, desc[UR6][R22.64+-0xe0] ;  /* 0xffff2006161d0981 */ /* 0x000328000c1e1900 */
[----:B------:R-:W-:Y:S06]  /*60c0*/  IMAD R24, R20, UR17, RZ ;  /* 0x0000001114187c24 */ /* 0x000fec000f8e02ff */
[----:B------:R-:W-:Y:S01]  /*60d0*/  IMAD R30, R24, 0x18, RZ ;  /* 0x00000018181e7824 */ /* 0x000fe200078e02ff */
[----:B--2---:R-:W-:Y:S01]  /*60e0*/  LEA R251, P1, R250, R248, 0x2 ;  /* 0x000000f8fafb7211 */ /* 0x004fe200078210ff */
[----:B------:R-:W-:Y:S03]  /*60f0*/  IMAD.SHL.U32 R248, R24, 0x8, RZ ;  /* 0x0000000818f87824 */ /* 0x000fe600078e00ff */
[----:B------:R-:W-:Y:S01]  /*6100*/  LEA.HI.X.SX32 R250, R250, R249, 0x2, P1 ;  /* 0x000000f9fafa7211 */ /* 0x000fe200008f16ff */
[----:B------:R-:W-:Y:S02]  /*6110*/  IMAD.MOV.U32 R20, RZ, RZ, R251 ;  /* 0x000000ffff147224 */ /* 0x000fe400078e00fb */
[----:B------:R-:W-:Y:S02]  /*6120*/  IMAD.SHL.U32 R249, R24, 0x10, RZ ;  /* 0x0000001018f97824 */ /* 0x000fe400078e00ff */
[----:B------:R-:W-:Y:S01]  /*6130*/  IMAD.MOV.U32 R21, RZ, RZ, R250 ;  /* 0x000000ffff157224 */ /* 0x000fe200078e00fa */
[CC--:B------:R-:W-:Y:S02]  /*6140*/  LEA R250, P2, R248.reuse, R20.reuse, 0x2 ;  /* 0x00000014f8fa7211 */ /* 0x0c0fe400078410ff */
[CC--:B-1----:R-:W-:Y:S02]  /*6150*/  LEA R22, P1, R249.reuse, R20.reuse, 0x2 ;  /* 0x00000014f9167211 */ /* 0x0c2fe400078210ff */
[----:B------:R1:W-:Y:S01]  /*6160*/  REDG.E.ADD.F32.FTZ.RN.STRONG.GPU desc[UR6][R20.64], R4 ;  /* 0x00000004140079a6 */ /* 0x0003e2000c10f386 */
[-C--:B------:R-:W-:Y:S02]  /*6170*/  LEA.HI.X.SX32 R251, R248, R21.reuse, 0x2, P2 ;  /* 0x00000015f8fb7211 */ /* 0x080fe400010f16ff */
[-C--:B------:R-:W-:Y:S01]  /*6180*/  LEA.HI.X.SX32 R23, R249, R21.reuse, 0x2, P1 ;  /* 0x00000015f9177211 */ /* 0x080fe200008f16ff */
[----:B------:R-:W-:Y:S04]  /*6190*/  STL.64 [R1+0x30], R20 ;  /* 0x0000301401007387 */ /* 0x000fe80000100a00 */
[----:B------:R2:W-:Y:S04]  /*61a0*/  REDG.E.ADD.F32.FTZ.RN.STRONG.GPU desc[UR6][R250.64], R5 ;  /* 0x00000005fa0079a6 */ /* 0x0005e8000c10f386 */
[----:B------:R2:W-:Y:S04]  /*61b0*/  REDG.E.ADD.F32.FTZ.RN.STRONG.GPU desc[UR6][R22.64], R6 ;  /* 0x00000006160079a6 */ /* 0x0005e8000c10f386 */
[----:B------:R2:W5:Y:S04]  /*61c0*/  LDL.LU.64 R34, [R1+0xc0] ;  /* 0x0000c00001227983 */ /* 0x0005680000300a00 */
[----:B------:R2:W5:Y:S04]  /*61d0*/  LDL.LU.64 R32, [R1+0xb8] ;  /* 0x0000b80001207983 */ /* 0x0005680000300a00 */
[----:B---3--:R3:W-:Y:S01]  /*61e0*/  @P0 STL [R1+0x60], R28 ;  /* 0x0000601c01000387 */ /* 0x0087e20000100800 */
[CC--:B-1----:R-:W-:Y:S03]  /*61f0*/  LEA R4, P2, R30.reuse, R20.reuse, 0x2 ;  /* 0x000000141e047211 */ /* 0x0c2fe600078410ff */
[----:B----4-:R1:W-:Y:S01]  /*6200*/  @P0 STL [R1+0x64], R29 ;  /* 0x0000641d01000387 */ /* 0x0103e20000100800 */
[-C--:B--2---:R-:W-:Y:S03]  /*6210*/  LEA.HI.X.SX32 R5, R30, R21.reuse, 0x2, P2 ;  /* 0x000000151e057211 */ /* 0x084fe600010f16ff */
[----:B------:R2:W5:Y:S01]  /*6220*/  LDL.LU R30, [R1+0xb0] ;  /* 0x0000b000011e7983 */ /* 0x0005620000300800 */
[----:B------:R-:W1:Y:S01]  /*6230*/  LDC R23, c[0x0][0x270] ;  /* 0x00009c00ff177b82 */ /* 0x000e620000000800 */
[----:B------:R-:W-:Y:S02]  /*6240*/  IMAD R22, R24, 0x28, RZ ;  /* 0x0000002818167824 */ /* 0x000fe400078e02ff */
[----:B------:R4:W-:Y:S03]  /*6250*/  REDG.E.ADD.F32.FTZ.RN.STRONG.GPU desc[UR6][R4.64], R7 ;  /* 0x00000007040079a6 */ /* 0x0009e6000c10f386 */
[-C--:B------:R-:W-:Y:S02]  /*6260*/  LEA R22, P3, R22, R20.reuse, 0x2 ;  /* 0x0000001416167211 */ /* 0x080fe400078610ff */
[----:B------:R-:W2:Y:S01]  /*6270*/  LDC R6, c[0x0][0x270] ;  /* 0x00009c00ff067b82 */ /* 0x000ea20000000800 */
[C---:B---3--:R-:W-:Y:S02]  /*6280*/  IMAD.SHL.U32 R28, R24.reuse, 0x20, RZ ;  /* 0x00000020181c7824 */ /* 0x048fe400078e00ff */
[----:B------:R-:W-:Y:S03]  /*6290*/  IMAD R24, R24, 0x30, RZ ;  /* 0x0000003018187824 */ /* 0x000fe600078e02ff */
[-C--:B------:R-:W-:Y:S01]  /*62a0*/  LEA R28, P1, R28, R20.reuse, 0x2 ;  /* 0x000000141c1c7211 */ /* 0x080fe200078210ff */
[----:B-1----:R-:W-:Y:S04]  /*62b0*/  IMAD R29, R23, UR17, RZ ;  /* 0x00000011171d7c24 */ /* 0x002fe8000f8e02ff */
[----:B------:R-:W-:Y:S01]  /*62c0*/  IMAD.SHL.U32 R29, R29, 0x20, RZ ;  /* 0x000000201d1d7824 */ /* 0x000fe200078e00ff */
[----:B----4-:R-:W1:Y:S01]  /*62d0*/  LDC R7, c[0x0][0x270] ;  /* 0x00009c00ff077b82 */ /* 0x010e620000000800 */
[C---:B--2---:R-:W-:Y:S03]  /*62e0*/  IMAD R23, R6.reuse, UR17, RZ ;  /* 0x0000001106177c24 */ /* 0x044fe6000f8e02ff */
[-C--:B------:R-:W-:Y:S01]  /*62f0*/  LEA.HI.X.SX32 R29, R29, R21.reuse, 0x2, P1 ;  /* 0x000000151d1d7211 */ /* 0x080fe200008f16ff */
[----:B------:R-:W-:Y:S01]  /*6300*/  IMAD R5, R6, UR17, RZ ;  /* 0x0000001106057c24 */ /* 0x000fe2000f8e02ff */
[CC--:B------:R-:W-:Y:S01]  /*6310*/  LEA R6, P2, R24.reuse, R20.reuse, 0x2 ;  /* 0x0000001418067211 */ /* 0x0c0fe200078410ff */
[----:B------:R-:W-:Y:S02]  /*6320*/  IMAD R23, R23, 0x28, RZ ;  /* 0x0000002817177824 */ /* 0x000fe400078e02ff */
[----:B------:R2:W-:Y:S01]  /*6330*/  REDG.E.ADD.F32.FTZ.RN.STRONG.GPU desc[UR6][R28.64], R8 ;  /* 0x000000081c0079a6 */ /* 0x0005e2000c10f386 */
[----:B------:R-:W-:Y:S02]  /*6340*/  IMAD R5, R5, 0x38, RZ ;  /* 0x0000003805057824 */ /* 0x000fe400078e02ff */
[-C--:B------:R-:W-:Y:S03]  /*6350*/  LEA.HI.X.SX32 R23, R23, R21.reuse, 0x2, P3 ;  /* 0x0000001517177211 */ /* 0x080fe600018f16ff */
[-C--:B------:R-:W-:Y:S02]  /*6360*/  LEA R4, P1, R5, R20.reuse, 0x2 ;  /* 0x0000001405047211 */ /* 0x080fe400078210ff */
[----:B------:R3:W-:Y:S01]  /*6370*/  REDG.E.ADD.F32.FTZ.RN.STRONG.GPU desc[UR6][R22.64], R9 ;  /* 0x00000009160079a6 */ /* 0x0007e2000c10f386 */
[----:B-1----:R-:W-:Y:S01]  /*6380*/  IMAD R5, R7, UR17, RZ ;  /* 0x0000001107057c24 */ /* 0x002fe2000f8e02ff */
[-C--:B------:R-:W-:Y:S01]  /*6390*/  LEA.HI.X.SX32 R7, R24, R21.reuse, 0x2, P2 ;  /* 0x0000001518077211 */ /* 0x080fe200010f16ff */
[----:B------:R-:W-:Y:S02]  /*63a0*/  VIADD R24, R249, 0x20 ;  /* 0x00000020f9187836 */ /* 0x000fe40000000000 */
[----:B------:R-:W-:Y:S02]  /*63b0*/  IMAD R5, R5, 0x38, RZ ;  /* 0x0000003805057824 */ /* 0x000fe400078e02ff */
[----:B------:R1:W-:Y:S03]  /*63c0*/  REDG.E.ADD.F32.FTZ.RN.STRONG.GPU desc[UR6][R6.64], R10 ;  /* 0x0000000a060079a6 */ /* 0x0003e6000c10f386 */
[-C--:B------:R-:W-:Y:S01]  /*63d0*/  LEA.HI.X.SX32 R5, R5, R21.reuse, 0x2, P1 ;  /* 0x0000001505057211 */ /* 0x080fe200008f16ff */
[----:B--2---:R2:W5:Y:S04]  /*63e0*/  LDL.LU.64 R28, [R1+0xa8] ;  /* 0x0000a800011c7983 */ /* 0x0045680000300a00 */
[----:B------:R4:W-:Y:S04]  /*63f0*/  REDG.E.ADD.F32.FTZ.RN.STRONG.GPU desc[UR6][R4.64], R11 ;  /* 0x0000000b040079a6 */ /* 0x0009e8000c10f386 */
[----:B---3--:R2:W5:Y:S04]  /*6400*/  LDL.LU.64 R22, [R1+0xa0] ;  /* 0x0000a00001167983 */ /* 0x0085680000300a00 */
[----:B------:R-:W3:Y:S04]  /*6410*/  LDL.64 R8, [R1+0x48] ;  /* 0x0000480001087983 */ /* 0x000ee80000100a00 */
[----:B------:R2:W-:Y:S04]  /*6420*/  REDG.E.ADD.F32.FTZ.RN.STRONG.GPU desc[UR6][R20.64+0x80], R16 ;  /* 0x00008010140079a6 */ /* 0x0005e8000c10f386 */
[----:B------:R2:W-:Y:S01]  /*6430*/  REDG.E.ADD.F32.FTZ.RN.STRONG.GPU desc[UR6][R250.64+0x80], R17 ;  /* 0x00008011fa0079a6 */ /* 0x0005e2000c10f386 */
[C---:B-1----:R-:W-:Y:S03]  /*6440*/  IMAD.IADD R7, R248.reuse, 0x1, R24 ;  /* 0x00000001f8077824 */ /* 0x042fe600078e0218 */
[----:B------:R-:W2:Y:S04]  /*6450*/  LDL R6, [R1+0x2c] ;  /* 0x00002c0001067983 */ /* 0x000ea80000100800 */
[----:B------:R-:W2:Y:S01]  /*6460*/  LDL R10, [R1+0x6c] ;  /* 0x00006c00010a7983 */ /* 0x000ea20000100800 */
[----:B----4-:R-:W-:Y:S03]  /*6470*/  VIADD R5, R249, 0x20 ;  /* 0x00000020f9057836 */ /* 0x010fe60000000000 */
[----:B------:R1:W5:Y:S01]  /*6480*/  LDL.LU.64 R26, [R1+0x98] ;  /* 0x00009800011a7983 */ /* 0x0003620000300a00 */
[C---:B------:R-:W-:Y:S02]  /*6490*/  IMAD.IADD R4, R248.reuse, 0x1, R7 ;  /* 0x00000001f8047824 */ /* 0x040fe400078e0207 */
[----:B------:R-:W-:Y:S02]  /*64a0*/  IMAD.MOV.U32 R11, RZ, RZ, R25 ;  /* 0x000000ffff0b7224 */ /* 0x000fe400078e0019 */
[----:B------:R1:W5:Y:S01]  /*64b0*/  LDL.LU.64 R24, [R1+0x90] ;  /* 0x0000900001187983 */ /* 0x0003620000300a00 */
[----:B---3--:R-:W-:Y:S01]  /*64c0*/  IMAD.MOV.U32 R246, RZ, RZ, R8 ;  /* 0x000000fffff67224 */ /* 0x008fe200078e0008 */
[CC--:B------:R-:W-:Y:S01]  /*64d0*/  LEA R8, P1, R5.reuse, R20.reuse, 0x2 ;  /* 0x0000001405087211 */ /* 0x0c0fe200078210ff */
[----:B------:R-:W-:Y:S02]  /*64e0*/  IMAD.MOV.U32 R247, RZ, RZ, R9 ;  /* 0x000000fffff77224 */ /* 0x000fe400078e0009 */
[----:B------:R-:W-:Y:S01]  /*64f0*/  IMAD.MOV.U32 R244, RZ, RZ, R246 ;  /* 0x000000fffff47224 */ /* 0x000fe200078e00f6 */
[-C--:B------:R-:W-:Y:S01]  /*6500*/  LEA.HI.X.SX32 R9, R5, R21.reuse, 0x2, P1 ;  /* 0x0000001505097211 */ /* 0x080fe200008f16ff */
[----:B------:R-:W-:Y:S01]  /*6510*/  IMAD.IADD R5, R248, 0x1, R4 ;  /* 0x00000001f8057824 */ /* 0x000fe200078e0204 */
[CC--:B--2---:R-:W-:Y:S01]  /*6520*/  LEA R16, P1, R4.reuse, R20.reuse, 0x2 ;  /* 0x0000001404107211 */ /* 0x0c4fe200078210ff */
[----:B------:R-:W-:Y:S02]  /*6530*/  IMAD.MOV.U32 R246, RZ, RZ, R11 ;  /* 0x000000fffff67224 */ /* 0x000fe400078e000b */
[----:B------:R2:W-:Y:S01]  /*6540*/  REDG.E.ADD.F32.FTZ.RN.STRONG.GPU desc[UR6][R8.64], R18 ;  /* 0x00000012080079a6 */ /* 0x0005e2000c10f386 */
[-C--:B------:R-:W-:Y:S01]  /*6550*/  LEA.HI.X.SX32 R17, R4, R21.reuse, 0x2, P1 ;  /* 0x0000001504117211 */ /* 0x080fe200008f16ff */
[----:B------:R-:W-:Y:S01]  /*6560*/  IMAD.MOV.U32 R245, RZ, RZ, R6 ;  /* 0x000000fffff57224 */ /* 0x000fe200078e0006 */
[CC--:B------:R-:W-:Y:S01]  /*6570*/  LEA R6, P2, R7.reuse, R20.reuse, 0x2 ;  /* 0x0000001407067211 */ /* 0x0c0fe200078410ff */
[----:B------:R-:W-:Y:S03]  /*6580*/  IMAD.IADD R4, R248, 0x1, R5 ;  /* 0x00000001f8047824 */ /* 0x000fe600078e0205 */
[-C--:B------:R-:W-:Y:S05]  /*6590*/  LEA.HI.X.SX32 R7, R7, R21.reuse, 0x2, P2 ;  /* 0x0000001507077211 */ /* 0x080fea00010f16ff */
[----:B------:R3:W-:Y:S04]  /*65a0*/  REDG.E.ADD.F32.FTZ.RN.STRONG.GPU desc[UR6][R6.64], R19 ;  /* 0x00000013060079a6 */ /* 0x0007e8000c10f386 */
[----:B------:R-:W-:Y:S01]  /*65b0*/  REDG.E.ADD.F32.FTZ.RN.STRONG.GPU desc[UR6][R16.64], R12 ;  /* 0x0000000c100079a6 */ /* 0x000fe2000c10f386 */
[----:B--2---:R-:W-:Y:S01]  /*65c0*/  IMAD.MOV.U32 R18, RZ, RZ, R245 ;  /* 0x000000ffff127224 */ /* 0x004fe200078e00f5 */
[CC--:B------:R-:W-:Y:S01]  /*65d0*/  LEA R8, P2, R4.reuse, R20.reuse, 0x2 ;  /* 0x0000001404087211 */ /* 0x0c0fe200078410ff */
[----:B------:R-:W-:Y:S02]  /*65e0*/  IMAD.MOV.U32 R245, RZ, RZ, R247 ;  /* 0x000000fffff57224 */ /* 0x000fe400078e00f7 */
[----:B------:R-:W-:Y:S01]  /*65f0*/  IMAD.MOV.U32 R247, RZ, RZ, R10 ;  /* 0x000000fffff77224 */ /* 0x000fe200078e000a */
[CC--:B------:R-:W-:Y:S02]  /*6600*/  LEA R10, P1, R5.reuse, R20.reuse, 0x2 ;  /* 0x00000014050a7211 */ /* 0x0c0fe400078210ff */
[-C--:B------:R-:W-:Y:S02]  /*6610*/  LEA.HI.X.SX32 R9, R4, R21.reuse, 0x2, P2 ;  /* 0x0000001504097211 */ /* 0x080fe400010f16ff */
[-C--:B------:R-:W-:Y:S01]  /*6620*/  LEA.HI.X.SX32 R11, R5, R21.reuse, 0x2, P1 ;  /* 0x00000015050b7211 */ /* 0x080fe200008f16ff */
[----:B------:R-:W-:Y:S02]  /*6630*/  VIADD R5, R249, 0x40 ;  /* 0x00000040f9057836 */ /* 0x000fe40000000000 */
[C---:B---3--:R-:W-:Y:S02]  /*6640*/  IMAD.IADD R7, R248.reuse, 0x1, R4 ;  /* 0x00000001f8077824 */ /* 0x048fe400078e0204 */
[----:B------:R2:W-:Y:S03]  /*6650*/  REDG.E.ADD.F32.FTZ.RN.STRONG.GPU desc[UR6][R10.64], R13 ;  /* 0x0000000d0a0079a6 */ /* 0x0005e6000c10f386 */
[CC--:B------:R-:W-:Y:S01]  /*6660*/  LEA R6, P1, R7.reuse, R20.reuse, 0x2 ;  /* 0x0000001407067211 */ /* 0x0c0fe200078210ff */
[----:B------:R3:W-:Y:S03]  /*6670*/  REDG.E.ADD.F32.FTZ.RN.STRONG.GPU desc[UR6][R8.64], R14 ;  /* 0x0000000e080079a6 */ /* 0x0007e6000c10f386 */
[-C--:B------:R-:W-:Y:S05]  /*6680*/  LEA.HI.X.SX32 R7, R7, R21.reuse, 0x2, P1 ;  /* 0x0000001507077211 */ /* 0x080fea00008f16ff */
[----:B------:R4:W-:Y:S04]  /*6690*/  REDG.E.ADD.F32.FTZ.RN.STRONG.GPU desc[UR6][R6.64], R15 ;  /* 0x0000000f060079a6 */ /* 0x0009e8000c10f386 */
[----:B------:R-:W-:Y:S04]  /*66a0*/  REDG.E.ADD.F32.FTZ.RN.STRONG.GPU desc[UR6][R20.64+0x100], R68 ;  /* 0x00010044140079a6 */ /* 0x000fe8000c10f386 */
[----:B------:R-:W-:Y:S01]  /*66b0*/  REDG.E.ADD.F32.FTZ.RN.STRONG.GPU desc[UR6][R250.64+0x100], R69 ;  /* 0x00010045fa0079a6 */ /* 0x000fe2000c10f386 */
[C---:B--2---:R-:W-:Y:S01]  /*66c0*/  IMAD.IADD R10, R248.reuse, 0x1, R5 ;  /* 0x00000001f80a7824 */ /* 0x044fe200078e0205 */
[CC--:B---3--:R-:W-:Y:S03]  /*66d0*/  LEA R8, P1, R5.reuse, R20.reuse, 0x2 ;  /* 0x0000001405087211 */ /* 0x0c8fe600078210ff */
[C---:B------:R-:W-:Y:S01]  /*66e0*/  IMAD.IADD R4, R248.reuse, 0x1, R10 ;  /* 0x00000001f8047824 */ /* 0x040fe200078e020a */
[-C--:B------:R-:W-:Y:S03]  /*66f0*/  LEA.HI.X.SX32 R9, R5, R21.reuse, 0x2, P1 ;  /* 0x0000001505097211 */ /* 0x080fe600008f16ff */
[----:B------:R-:W-:Y:S01]  /*6700*/  IMAD.IADD R5, R248, 0x1, R4 ;  /* 0x00000001f8057824 */ /* 0x000fe200078e0204 */
[-C--:B------:R-:W-:Y:S02]  /*6710*/  LEA R12, P1, R4, R20.reuse, 0x2 ;  /* 0x00000014040c7211 */ /* 0x080fe400078210ff */
[-C--:B----4-:R-:W-:Y:S01]  /*6720*/  LEA R6, P2, R10, R20.reuse, 0x2 ;  /* 0x000000140a067211 */ /* 0x090fe200078410ff */
[----:B------:R2:W-:Y:S01]  /*6730*/  REDG.E.ADD.F32.FTZ.RN.STRONG.GPU desc[UR6][R8.64], R70 ;  /* 0x00000046080079a6 */ /* 0x0005e2000c10f386 */
[-C--:B------:R-:W-:Y:S01]  /*6740*/  LEA.HI.X.SX32 R13, R4, R21.reuse, 0x2, P1 ;  /* 0x00000015040d7211 */ /* 0x080fe200008f16ff */
[----:B------:R-:W-:Y:S01]  /*6750*/  IMAD.IADD R4, R248, 0x1, R5 ;  /* 0x00000001f8047824 */ /* 0x000fe200078e0205 */
[-C--:B------:R-:W-:Y:S02]  /*6760*/  LEA.HI.X.SX32 R7, R10, R21.reuse, 0x2, P2 ;  /* 0x000000150a077211 */ /* 0x080fe400010f16ff */
[CC--:B------:R-:W-:Y:S03]  /*6770*/  LEA R10, P1, R5.reuse, R20.reuse, 0x2 ;  /* 0x00000014050a7211 */ /* 0x0c0fe600078210ff */
[----:B------:R3:W-:Y:S01]  /*6780*/  REDG.E.ADD.F32.FTZ.RN.STRONG.GPU desc[UR6][R6.64], R71 ;  /* 0x00000047060079a6 */ /* 0x0007e2000c10f386 */
[-C--:B------:R-:W-:Y:S01]  /*6790*/  LEA.HI.X.SX32 R11, R5, R21.reuse, 0x2, P1 ;  /* 0x00000015050b7211 */ /* 0x080fe200008f16ff */
[----:B------:R-:W-:Y:S02]  /*67a0*/  VIADD R5, R249, 0x60 ;  /* 0x00000060f9057836 */ /* 0x000fe40000000000 */
[----:B------:R-:W-:Y:S04]  /*67b0*/  REDG.E.ADD.F32.FTZ.RN.STRONG.GPU desc[UR6][R12.64], R72 ;  /* 0x000000480c0079a6 */ /* 0x000fe8000c10f386 */
[----:B------:R-:W-:Y:S04]  /*67c0*/  REDG.E.ADD.F32.FTZ.RN.STRONG.GPU desc[UR6][R10.64], R73 ;  /* 0x000000490a0079a6 */ /* 0x000fe8000c10f386 */
[----:B------:R-:W-:Y:S01]  /*67d0*/  LDSM.16.MT88.4 R68, [R0+0x4000] ;  /* 0x004000000044783b */ /* 0x000fe20000004200 */
[CC--:B--2---:R-:W-:Y:S04]  /*67e0*/  LEA R8, P2, R4.reuse, R20.reuse, 0x2 ;  /* 0x0000001404087211 */ /* 0x0c4fe800078410ff */
[-C--:B------:R-:W-:Y:S01]  /*67f0*/  LEA.HI.X.SX32 R9, R4, R21.reuse, 0x2, P2 ;  /* 0x0000001504097211 */ /* 0x080fe200010f16ff */
[C---:B---3--:R-:W-:Y:S04]  /*6800*/  IMAD.IADD R7, R248.reuse, 0x1, R4 ;  /* 0x00000001f8077824 */ /* 0x048fe800078e0204 */
[----:B------:R2:W-:Y:S01]  /*6810*/  REDG.E.ADD.F32.FTZ.RN.STRONG.GPU desc[UR6][R8.64], R74 ;  /* 0x0000004a080079a6 */ /* 0x0005e2000c10f386 */
[CC--:B------:R-:W-:Y:S04]  /*6820*/  LEA R6, P1, R7.reuse, R20.reuse, 0x2 ;  /* 0x0000001407067211 */ /* 0x0c0fe800078210ff */
[-C--:B------:R-:W-:Y:S05]  /*6830*/  LEA.HI.X.SX32 R7, R7, R21.reuse, 0x2, P1 ;  /* 0x0000001507077211 */ /* 0x080fea00008f16ff */
[----:B------:R3:W-:Y:S04]  /*6840*/  REDG.E.ADD.F32.FTZ.RN.STRONG.GPU desc[UR6][R6.64], R75 ;  /* 0x0000004b060079a6 */ /* 0x0007e8000c10f386 */
[----:B------:R-:W-:Y:S04]  /*6850*/  REDG.E.ADD.F32.FTZ.RN.STRONG.GPU desc[UR6][R20.64+0x180], R80 ;  /* 0x00018050140079a6 */ /* 0x000fe8000c10f386 */
[----:B------:R-:W-:Y:S04]  /*6860*/  REDG.E.ADD.F32.FTZ.RN.STRONG.GPU desc[UR6][R250.64+0x180], R81 ;  /* 0x00018051fa0079a6 */ /* 0x000fe8000c10f386 */
[----:B------:R-:W-:Y:S01]  /*6870*/  LDSM.16.MT88.4 R72, [R3+0x12800] ;  /* 0x012800000348783b */ /* 0x000fe20000004200 */
[C---:B--2---:R-:W-:Y:S04]  /*6880*/  IMAD.IADD R8, R248.reuse, 0x1, R5 ;  /* 0x00000001f8087824 */ /* 0x044fe800078e0205 */
[----:B------:R-:W-:Y:S01]  /*6890*/  IMAD.IADD R4, R248, 0x1, R8 ;  /* 0x00000001f8047824 */ /* 0x000fe200078e0208 */
[CC--:B------:R-:W-:Y:S04]  /*68a0*/  LEA R12, P2, R8.reuse, R20.reuse, 0x2 ;  /* 0x00000014080c7211 */ /* 0x0c0fe800078410ff */
[-C--:B------:R-:W-:Y:S02]  /*68b0*/  LEA.HI.X.SX32 R13, R8, R21.reuse, 0x2, P2 ;  /* 0x00000015080d7211 */ /* 0x080fe400010f16ff */
[CC--:B---3--:R-:W-:Y:S04]  /*68c0*/  LEA R6, P1, R5.reuse, R20.reuse, 0x2 ;  /* 0x0000001405067211 */ /* 0x0c8fe800078210ff */
[-C--:B------:R-:W-:Y:S01]  /*68d0*/  LEA.HI.X.SX32 R7, R5, R21.reuse, 0x2, P1 ;  /* 0x0000001505077211 */ /* 0x080fe200008f16ff */
[----:B------:R-:W-:Y:S01]  /*68e0*/  IMAD.IADD R5, R248, 0x1, R4 ;  /* 0x00000001f8057824 */ /* 0x000fe200078e0204 */
[CC--:B------:R-:W-:Y:S03]  /*68f0*/  LEA R10, P1, R4.reuse, R20.reuse, 0x2 ;  /* 0x00000014040a7211 */ /* 0x0c0fe600078210ff */
[----:B------:R2:W-:Y:S01]  /*6900*/  REDG.E.ADD.F32.FTZ.RN.STRONG.GPU desc[UR6][R6.64], R82 ;  /* 0x00000052060079a6 */ /* 0x0005e2000c10f386 */
[-C--:B------:R-:W-:Y:S01]  /*6910*/  LEA.HI.X.SX32 R11, R4, R21.reuse, 0x2, P1 ;  /* 0x00000015040b7211 */ /* 0x080fe200008f16ff */
[C---:B------:R-:W-:Y:S01]  /*6920*/  IMAD.IADD R4, R248.reuse, 0x1, R5 ;  /* 0x00000001f8047824 */ /* 0x040fe200078e0205 */
[CC--:B------:R-:W-:Y:S01]  /*6930*/  LEA R8, P1, R5.reuse, R20.reuse, 0x2 ;  /* 0x0000001405087211 */ /* 0x0c0fe200078210ff */
[----:B------:R-:W-:Y:S03]  /*6940*/  REDG.E.ADD.F32.FTZ.RN.STRONG.GPU desc[UR6][R12.64], R83 ;  /* 0x000000530c0079a6 */ /* 0x000fe6000c10f386 */
[-C--:B------:R-:W-:Y:S01]  /*6950*/  LEA.HI.X.SX32 R9, R5, R21.reuse, 0x2, P1 ;  /* 0x0000001505097211 */ /* 0x080fe200008f16ff */
[----:B------:R-:W-:Y:S01]  /*6960*/  REDG.E.ADD.F32.FTZ.RN.STRONG.GPU desc[UR6][R10.64], R76 ;  /* 0x0000004c0a0079a6 */ /* 0x000fe2000c10f386 */
[----:B------:R-:W-:Y:S03]  /*6970*/  IMAD.IADD R5, R248, 0x1, R4 ;  /* 0x00000001f8057824 */ /* 0x000fe600078e0204 */
[----:B------:R3:W-:Y:S04]  /*6980*/  REDG.E.ADD.F32.FTZ.RN.STRONG.GPU desc[UR6][R8.64], R77 ;  /* 0x0000004d080079a6 */ /* 0x0007e8000c10f386 */
[----:B------:R-:W-:Y:S01]  /*6990*/  LDSM.16.MT88.4 R80, [R2+0x12800] ;  /* 0x012800000250783b */ /* 0x000fe20000004200 */
[CC--:B--2---:R-:W-:Y:S04]  /*69a0*/  LEA R6, P1, R4.reuse, R20.reuse, 0x2 ;  /* 0x0000001404067211 */ /* 0x0c4fe800078210ff */
[-C--:B------:R-:W-:Y:S02]  /*69b0*/  LEA.HI.X.SX32 R7, R4, R21.reuse, 0x2, P1 ;  /* 0x0000001504077211 */ /* 0x080fe400008f16ff */
[CC--:B------:R-:W-:Y:S03]  /*69c0*/  LEA R4, P1, R5.reuse, R20.reuse, 0x2 ;  /* 0x0000001405047211 */ /* 0x0c0fe600078210ff */
[----:B------:R2:W-:Y:S01]  /*69d0*/  REDG.E.ADD.F32.FTZ.RN.STRONG.GPU desc[UR6][R6.64], R78 ;  /* 0x0000004e060079a6 */ /* 0x0005e2000c10f386 */
[-C--:B------:R-:W-:Y:S01]  /*69e0*/  LEA.HI.X.SX32 R5, R5, R21.reuse, 0x2, P1 ;  /* 0x0000001505057211 */ /* 0x080fe200008f16ff */
[C---:B---3--:R-:W-:Y:S02]  /*69f0*/  VIADD R9, R249.reuse, 0x80 ;  /* 0x00000080f9097836 */ /* 0x048fe40000000000 */
[----:B------:R-:W-:Y:S02]  /*6a00*/  VIADD R249, R249, 0xa0 ;  /* 0x000000a0f9f97836 */ /* 0x000fe40000000000 */
[----:B------:R3:W-:Y:S01]  /*6a10*/  REDG.E.ADD.F32.FTZ.RN.STRONG.GPU desc[UR6][R4.64], R79 ;  /* 0x0000004f040079a6 */ /* 0x0007e2000c10f386 */
[CC--:B------:R-:W-:Y:S03]  /*6a20*/  LEA R8, P1, R9.reuse, R20.reuse, 0x2 ;  /* 0x0000001409087211 */ /* 0x0c0fe600078210ff */
[----:B------:R-:W-:Y:S04]  /*6a30*/  REDG.E.ADD.F32.FTZ.RN.STRONG.GPU desc[UR6][R20.64+0x200], R84 ;  /* 0x00020054140079a6 */ /* 0x000fe8000c10f386 */
[----:B------:R-:W-:Y:S04]  /*6a40*/  REDG.E.ADD.F32.FTZ.RN.STRONG.GPU desc[UR6][R250.64+0x200], R85 ;  /* 0x00020055fa0079a6 */ /* 0x000fe8000c10f386 */
[----:B------:R-:W-:Y:S01]  /*6a50*/  LDSM.16.MT88.4 R76, [R0+0x800] ;  /* 0x00080000004c783b */ /* 0x000fe20000004200 */
[C---:B--2---:R-:W-:Y:S01]  /*6a60*/  IMAD.IADD R7, R248.reuse, 0x1, R9 ;  /* 0x00000001f8077824 */ /* 0x044fe200078e0209 */
[-C--:B------:R-:W-:Y:S04]  /*6a70*/  LEA.HI.X.SX32 R9, R9, R21.reuse, 0x2, P1 ;  /* 0x0000001509097211 */ /* 0x080fe800008f16ff */
[CC--:B------:R-:W-:Y:S01]  /*6a80*/  LEA R6, P2, R7.reuse, R20.reuse, 0x2 ;  /* 0x0000001407067211 */ /* 0x0c0fe200078410ff */
[C---:B---3--:R-:W-:Y:S01]  /*6a90*/  IMAD.IADD R4, R248.reuse, 0x1, R7 ;  /* 0x00000001f8047824 */ /* 0x048fe200078e0207 */
[----:B------:R2:W-:Y:S02]  /*6aa0*/  REDG.E.ADD.F32.FTZ.RN.STRONG.GPU desc[UR6][R8.64], R86 ;  /* 0x00000056080079a6 */ /* 0x0005e4000c10f386 */
[-C--:B------:R-:W-:Y:S01]  /*6ab0*/  LEA.HI.X.SX32 R7, R7, R21.reuse, 0x2, P2 ;  /* 0x0000001507077211 */ /* 0x080fe200010f16ff */
[----:B------:R-:W-:Y:S01]  /*6ac0*/  IMAD.IADD R5, R248, 0x1, R4 ;  /* 0x00000001f8057824 */ /* 0x000fe200078e0204 */
[CC--:B------:R-:W-:Y:S03]  /*6ad0*/  LEA R12, P1, R4.reuse, R20.reuse, 0x2 ;  /* 0x00000014040c7211 */ /* 0x0c0fe600078210ff */
[----:B------:R3:W-:Y:S01]  /*6ae0*/  REDG.E.ADD.F32.FTZ.RN.STRONG.GPU desc[UR6][R6.64], R87 ;  /* 0x00000057060079a6 */ /* 0x0007e2000c10f386 */
[-C--:B------:R-:W-:Y:S01]  /*6af0*/  LEA.HI.X.SX32 R13, R4, R21.reuse, 0x2, P1 ;  /* 0x00000015040d7211 */ /* 0x080fe200008f16ff */
[C---:B------:R-:W-:Y:S01]  /*6b00*/  IMAD.IADD R4, R248.reuse, 0x1, R5 ;  /* 0x00000001f8047824 */ /* 0x040fe200078e0205 */
[CC--:B------:R-:W-:Y:S01]  /*6b10*/  LEA R10, P1, R5.reuse, R20.reuse, 0x2 ;  /* 0x00000014050a7211 */ /* 0x0c0fe200078210ff */
[----:B------:R-:W-:Y:S03]  /*6b20*/  LDSM.16.MT88.4 R84, [R0+0x2800] ;  /* 0x002800000054783b */ /* 0x000fe60000004200 */
[-C--:B------:R-:W-:Y:S01]  /*6b30*/  LEA.HI.X.SX32 R11, R5, R21.reuse, 0x2, P1 ;  /* 0x00000015050b7211 */ /* 0x080fe200008f16ff */
[----:B------:R-:W-:Y:S04]  /*6b40*/  REDG.E.ADD.F32.FTZ.RN.STRONG.GPU desc[UR6][R12.64], R88 ;  /* 0x000000580c0079a6 */ /* 0x000fe8000c10f386 */
[----:B------:R-:W-:Y:S01]  /*6b50*/  REDG.E.ADD.F32.FTZ.RN.STRONG.GPU desc[UR6][R10.64], R89 ;  /* 0x000000590a0079a6 */ /* 0x000fe2000c10f386 */
[----:B--2---:R-:W-:Y:S05]  /*6b60*/  IMAD.IADD R9, R248, 0x1, R4 ;  /* 0x00000001f8097824 */ /* 0x004fea00078e0204 */
[CC--:B------:R-:W-:Y:S02]  /*6b70*/  LEA R8, P1, R9.reuse, R20.reuse, 0x2 ;  /* 0x0000001409087211 */ /* 0x0c0fe400078210ff */
[CC--:B---3--:R-:W-:Y:S02]  /*6b80*/  LEA R6, P2, R4.reuse, R20.reuse, 0x2 ;  /* 0x0000001404067211 */ /* 0x0c8fe400078410ff */
[-C--:B------:R-:W-:Y:S02]  /*6b90*/  LEA.HI.X.SX32 R9, R9, R21.reuse, 0x2, P1 ;  /* 0x0000001509097211 */ /* 0x080fe400008f16ff */
[-C--:B------:R-:W-:Y:S01]  /*6ba0*/  LEA.HI.X.SX32 R7, R4, R21.reuse, 0x2, P2 ;  /* 0x0000001504077211 */ /* 0x080fe200010f16ff */
[----:B------:R-:W-:Y:S04]  /*6bb0*/  IMAD.IADD R4, R248, 0x1, R249 ;  /* 0x00000001f8047824 */ /* 0x000fe800078e02f9 */
[----:B------:R2:W-:Y:S01]  /*6bc0*/  REDG.E.ADD.F32.FTZ.RN.STRONG.GPU desc[UR6][R6.64], R90 ;  /* 0x0000005a060079a6 */ /* 0x0005e2000c10f386 */
[CC--:B------:R-:W-:Y:S03]  /*6bd0*/  LEA R14, P2, R4.reuse, R20.reuse, 0x2 ;  /* 0x00000014040e7211 */ /* 0x0c0fe600078410ff */
[----:B------:R3:W-:Y:S01]  /*6be0*/  REDG.E.ADD.F32.FTZ.RN.STRONG.GPU desc[UR6][R8.64], R91 ;  /* 0x0000005b080079a6 */ /* 0x0007e2000c10f386 */
[-C--:B------:R-:W-:Y:S03]  /*6bf0*/  LEA.HI.X.SX32 R15, R4, R21.reuse, 0x2, P2 ;  /* 0x00000015040f7211 */ /* 0x080fe600010f16ff */
[----:B------:R4:W-:Y:S04]  /*6c00*/  REDG.E.ADD.F32.FTZ.RN.STRONG.GPU desc[UR6][R20.64+0x280], R96 ;  /* 0x00028060140079a6 */ /* 0x0009e8000c10f386 */
[----:B------:R-:W-:Y:S04]  /*6c10*/  REDG.E.ADD.F32.FTZ.RN.STRONG.GPU desc[UR6][R250.64+0x280], R97 ;  /* 0x00028061fa0079a6 */ /* 0x000fe8000c10f386 */
[----:B------:R-:W-:Y:S01]  /*6c20*/  LDSM.16.MT88.4 R88, [R0+0x4800] ;  /* 0x004800000058783b */ /* 0x000fe20000004200 */
[C---:B--2---:R-:W-:Y:S01]  /*6c30*/  IMAD.IADD R6, R248.reuse, 0x1, R4 ;  /* 0x00000001f8067824 */ /* 0x044fe200078e0204 */
[CC--:B---3--:R-:W-:Y:S03]  /*6c40*/  LEA R8, P1, R249.reuse, R20.reuse, 0x2 ;  /* 0x00000014f9087211 */ /* 0x0c8fe600078210ff */
[C---:B------:R-:W-:Y:S01]  /*6c50*/  IMAD.IADD R5, R248.reuse, 0x1, R6 ;  /* 0x00000001f8057824 */ /* 0x040fe200078e0206 */
[-C--:B------:R-:W-:Y:S03]  /*6c60*/  LEA.HI.X.SX32 R9, R249, R21.reuse, 0x2, P1 ;  /* 0x00000015f9097211 */ /* 0x080fe600008f16ff */
[----:B------:R-:W-:Y:S01]  /*6c70*/  IMAD.IADD R4, R248, 0x1, R5 ;  /* 0x00000001f8047824 */ /* 0x000fe200078e0205 */
[CC--:B------:R-:W-:Y:S01]  /*6c80*/  LEA R12, P1, R6.reuse, R20.reuse, 0x2 ;  /* 0x00000014060c7211 */ /* 0x0c0fe200078210ff */
[----:B----4-:R-:W-:Y:S01]  /*6c90*/  IMAD.MOV.U32 R96, RZ, RZ, R18 ;  /* 0x000000ffff607224 */ /* 0x010fe200078e0012 */
[CC--:B------:R-:W-:Y:S01]  /*6ca0*/  LEA R10, P3, R5.reuse, R20.reuse, 0x2 ;  /* 0x00000014050a7211 */ /* 0x0c0fe200078610ff */
[----:B------:R2:W-:Y:S01]  /*6cb0*/  REDG.E.ADD.F32.FTZ.RN.STRONG.GPU desc[UR6][R8.64], R98 ;  /* 0x00000062080079a6 */ /* 0x0005e2000c10f386 */
[-C--:B------:R-:W-:Y:S01]  /*6cc0*/  LEA.HI.X.SX32 R13, R6, R21.reuse, 0x2, P1 ;  /* 0x00000015060d7211 */ /* 0x080fe200008f16ff */
[----:B------:R-:W-:Y:S01]  /*6cd0*/  IMAD.IADD R248, R248, 0x1, R4 ;  /* 0x00000001f8f87824 */ /* 0x000fe200078e0204 */
[-C--:B------:R-:W-:Y:S01]  /*6ce0*/  LEA.HI.X.SX32 R11, R5, R21.reuse, 0x2, P3 ;  /* 0x00000015050b7211 */ /* 0x080fe200018f16ff */
[----:B------:R-:W-:Y:S03]  /*6cf0*/  REDG.E.ADD.F32.FTZ.RN.STRONG.GPU desc[UR6][R14.64], R99 ;  /* 0x000000630e0079a6 */ /* 0x000fe6000c10f386 */
[CC--:B------:R-:W-:Y:S01]  /*6d00*/  LEA R6, P1, R248.reuse, R20.reuse, 0x2 ;  /* 0x00000014f8067211 */ /* 0x0c0fe200078210ff */
[----:B------:R-:W-:Y:S03]  /*6d10*/  REDG.E.ADD.F32.FTZ.RN.STRONG.GPU desc[UR6][R12.64], R92 ;  /* 0x0000005c0c0079a6 */ /* 0x000fe6000c10f386 */
[-C--:B------:R-:W-:Y:S01]  /*6d20*/  LEA.HI.X.SX32 R7, R248, R21.reuse, 0x2, P1 ;  /* 0x00000015f8077211 */ /* 0x080fe200008f16ff */
[----:B------:R-:W-:Y:S04]  /*6d30*/  REDG.E.ADD.F32.FTZ.RN.STRONG.GPU desc[UR6][R10.64], R93 ;  /* 0x0000005d0a0079a6 */ /* 0x000fe8000c10f386 */
[----:B------:R-:W-:Y:S04]  /*6d40*/  LDSM.16.MT88.4 R12, [R2+0x12000] ;  /* 0x01200000020c783b */ /* 0x000fe80000004200 */
[----:B------:R-:W-:Y:S01]  /*6d50*/  LDSM.16.MT88.4 R16, [R0+0x2000] ;  /* 0x002000000010783b */ /* 0x000fe20000004200 */
[C---:B--2---:R-:W-:Y:S04]  /*6d60*/  LEA R8, P2, R4.reuse, R20, 0x2 ;  /* 0x0000001404087211 */ /* 0x044fe800078410ff */
[----:B------:R-:W-:Y:S02]  /*6d70*/  LEA.HI.X.SX32 R9, R4, R21, 0x2, P2 ;  /* 0x0000001504097211 */ /* 0x000fe400010f16ff */
[----:B------:R1:W5:Y:S04]  /*6d80*/  LDL.LU.64 R20, [R1+0x88] ;  /* 0x0000880001147983 */ /* 0x0003680000300a00 */
[----:B------:R-:W-:Y:S04]  /*6d90*/  REDG.E.ADD.F32.FTZ.RN.STRONG.GPU desc[UR6][R8.64], R94 ;  /* 0x0000005e080079a6 */ /* 0x000fe8000c10f386 */
[----:B------:R-:W-:Y:S04]  /*6da0*/  REDG.E.ADD.F32.FTZ.RN.STRONG.GPU desc[UR6][R6.64], R95 ;  /* 0x0000005f060079a6 */ /* 0x000fe8000c10f386 */
[----:B------:R-:W-:Y:S04]  /*6db0*/  LDSM.16.MT88.4 R4, [R3+0x12000] ;  /* 0x012000000304783b */ /* 0x000fe80000004200 */
[----:B------:R-:W2:Y:S02]  /*6dc0*/  LDSM.16.MT88.4 R8, [R0] ;  /* 0x000000000008783b */ /* 0x000ea40000004200 */
[-C--:B--2---:R-:W-:Y:S06]  /*6dd0*/  HMMA.16816.F32 R100, R4, R8.reuse, R100 ;  /* 0x000000080464723c */ /* 0x084fec0000001864 */
[C---:B------:R-:W-:Y:S06]  /*6de0*/  HMMA.16816.F32 R104, R12.reuse, R8, R104 ;  /* 0x000000080c68723c */ /* 0x040fec0000001868 */
[-C--:B------:R-:W-:Y:S06]  /*6df0*/  HMMA.16816.F32 R108, R12, R10.reuse, R108 ;  /* 0x0000000a0c6c723c */ /* 0x080fec000000186c */
[C---:B------:R-:W-:Y:S01]  /*6e00*/  HMMA.16816.F32 R112, R4.reuse, R10, R112 ;  /* 0x0000000a0470723c */ /* 0x040fe20000001870 */
[----:B------:R-:W-:Y:S05]  /*6e10*/  LDSM.16.MT88.4 R8, [R0+0x1000] ;  /* 0x001000000008783b */ /* 0x000fea0000004200 */
[-C--:B------:R-:W-:Y:S06]  /*6e20*/  HMMA.16816.F32 R116, R4, R16.reuse, R116 ;  /* 0x000000100474723c */ /* 0x080fec0000001874 */
[C---:B------:R-:W-:Y:S06]  /*6e30*/  HMMA.16816.F32 R120, R12.reuse, R16, R120 ;  /* 0x000000100c78723c */ /* 0x040fec0000001878 */
[-C--:B------:R-:W-:Y:S06]  /*6e40*/  HMMA.16816.F32 R124, R12, R18.reuse, R124 ;  /* 0x000000120c7c723c */ /* 0x080fec000000187c */
[C---:B------:R-:W-:Y:S01]  /*6e50*/  HMMA.16816.F32 R128, R4.reuse, R18, R128 ;  /* 0x000000120480723c */ /* 0x040fe20000001880 */
[----:B------:R-:W-:Y:S05]  /*6e60*/  LDSM.16.MT88.4 R16, [R0+0x3000] ;  /* 0x003000000010783b */ /* 0x000fea0000004200 */
[-C--:B------:R-:W-:Y:S06]  /*6e70*/  HMMA.16816.F32 R132, R4, R68.reuse, R132 ;  /* 0x000000440484723c */ /* 0x080fec0000001884 */
        /* <DEDUP_REMOVED lines=19> */
[----:B------:R-:W4:Y:S05]  /*6fb0*/  LDSM.16.MT88.4 R80, [R0+0x1800] ;  /* 0x001800000050783b */ /* 0x000f2a0000004200 */
[----:B------:R-:W-:Y:S01]  /*6fc0*/  HMMA.16816.F32 R144, R72, R90, R144 ;  /* 0x0000005a4890723c */ /* 0x000fe20000001890 */
[----:B------:R-:W1:Y:S04]  /*6fd0*/  LDSM.16.MT88.4 R72, [R0+0x3800] ;  /* 0x003800000048783b */ /* 0x000e680000004200 */
[----:B------:R-:W1:Y:S01]  /*6fe0*/  LDSM.16.MT88.4 R88, [R0+0x5800] ;  /* 0x005800000058783b */ /* 0x000e620000004200 */
[-C--:B--2---:R-:W-:Y:S06]  /*6ff0*/  HMMA.16816.F32 R100, R4, R8.reuse, R100 ;  /* 0x000000080464723c */ /* 0x084fec0000001864 */
[C---:B------:R-:W-:Y:S06]  /*7000*/  HMMA.16816.F32 R104, R12.reuse, R8, R104 ;  /* 0x000000080c68723c */ /* 0x040fec0000001868 */
[-C--:B------:R-:W-:Y:S06]  /*7010*/  HMMA.16816.F32 R108, R12, R10.reuse, R108 ;  /* 0x0000000a0c6c723c */ /* 0x080fec000000186c */
[C---:B------:R-:W-:Y:S06]  /*7020*/  HMMA.16816.F32 R112, R4.reuse, R10, R112 ;  /* 0x0000000a0470723c */ /* 0x040fec0000001870 */
[-C--:B------:R-:W-:Y:S06]  /*7030*/  HMMA.16816.F32 R116, R4, R16.reuse, R116 ;  /* 0x000000100474723c */ /* 0x080fec0000001874 */
[C---:B------:R-:W-:Y:S06]  /*7040*/  HMMA.16816.F32 R120, R12.reuse, R16, R120 ;  /* 0x000000100c78723c */ /* 0x040fec0000001878 */
[-C--:B------:R-:W-:Y:S06]  /*7050*/  HMMA.16816.F32 R124, R12, R18.reuse, R124 ;  /* 0x000000120c7c723c */ /* 0x080fec000000187c */
[C---:B------:R-:W-:Y:S06]  /*7060*/  HMMA.16816.F32 R128, R4.reuse, R18, R128 ;  /* 0x000000120480723c */ /* 0x040fec0000001880 */
[-C--:B---3--:R-:W-:Y:S06]  /*7070*/  HMMA.16816.F32 R132, R4, R68.reuse, R132 ;  /* 0x000000440484723c */ /* 0x088fec0000001884 */
[C---:B------:R-:W-:Y:S06]  /*7080*/  HMMA.16816.F32 R136, R12.reuse, R68, R136 ;  /* 0x000000440c88723c */ /* 0x040fec0000001888 */
[-C--:B------:R-:W-:Y:S06]  /*7090*/  HMMA.16816.F32 R140, R12, R70.reuse, R140 ;  /* 0x000000460c8c723c */ /* 0x080fec000000188c */
[----:B------:R-:W-:Y:S06]  /*70a0*/  HMMA.16816.F32 R144, R4, R70, R144 ;  /* 0x000000460490723c */ /* 0x000fec0000001890 */
[-C--:B----4-:R-:W-:Y:S06]  /*70b0*/  HMMA.16816.F32 R100, R76, R80.reuse, R100 ;  /* 0x000000504c64723c */ /* 0x090fec0000001864 */
        /* <DEDUP_REMOVED lines=14> */
[----:B------:R-:W2:Y:S01]  /*71a0*/  LDL.LU.64 R98, [R1+0x38] ;  /* 0x0000380001627983 */ /* 0x000ea20000300a00 */
[----:B------:R-:W1:Y:S08]  /*71b0*/  LDC R13, c[0x0][0x240] ;  /* 0x00009000ff0d7b82 */ /* 0x000e700000000800 */
[----:B------:R-:W-:Y:S01]  /*71c0*/  BAR.SYNC.DEFER_BLOCKING 0x0 ;  /* 0x0000000000007b1d */ /* 0x000fe20000010000 */
[----:B------:R-:W-:Y:S02]  /*71d0*/  ISETP.GE.AND P3, PT, R244, UR16, PT ;  /* 0x00000010f4007c0c */ /* 0x000fe4000bf66270 */
[----:B------:R-:W-:Y:S02]  /*71e0*/  ISETP.GE.AND P2, PT, R246, UR16, PT ;  /* 0x00000010f6007c0c */ /* 0x000fe4000bf46270 */
[----:B------:R-:W-:Y:S09]  /*71f0*/  ISETP.GE.AND P1, PT, R247, UR16, PT ;  /* 0x00000010f7007c0c */ /* 0x000ff2000bf26270 */
[----:B------:R3:W-:Y:S01]  /*7200*/  @P3 STS.128 [R96], RZ ;  /* 0x000000ff60003388 */ /* 0x0007e20000000c00 */
[----:B------:R-:W4:Y:S01]  /*7210*/  LDC R14, c[0x0][0x244] ;  /* 0x00009100ff0e7b82 */ /* 0x000f220000000800 */
[C---:B-1----:R-:W-:Y:S05]  /*7220*/  IMAD.U32 R5, R13.reuse, -0x40, RZ ;  /* 0xffffffc00d057824 */ /* 0x042fea00078e00ff */
[C---:B------:R-:W-:Y:S02]  /*7230*/  LEA R6, P5, R13.reuse, R5, 0x5 ;  /* 0x000000050d067211 */ /* 0x040fe400078a28ff */
[----:B------:R-:W-:Y:S04]  /*7240*/  SHF.R.S32.HI R7, RZ, 0x1f, R5 ;  /* 0x0000001fff077819 */ /* 0x000fe80000011405 */
[--C-:B----4-:R-:W-:Y:S02]  /*7250*/  LEA.HI.X R7, R13, R7, R14.reuse, 0x5, P5 ;  /* 0x000000070d077211 */ /* 0x110fe400028f2c0e */
[CC--:B--2---:R-:W-:Y:S02]  /*7260*/  LEA R4, P0, R5.reuse, R98.reuse, 0x1 ;  /* 0x0000006205047211 */ /* 0x0c4fe400078008ff */
[C---:B------:R-:W-:Y:S02]  /*7270*/  @!P2 LEA R10, P4, R6.reuse, R98, 0x1 ;  /* 0x00000062060aa211 */ /* 0x040fe400078808ff */
[-C--:B------:R-:W-:Y:S02]  /*7280*/  LEA.HI.X.SX32 R5, R5, R99.reuse, 0x1, P0 ;  /* 0x0000006305057211 */ /* 0x080fe400000f0eff */
[C---:B------:R-:W-:Y:S02]  /*7290*/  @!P3 LEA R12, P5, R13.reuse, R4, 0x6 ;  /* 0x000000040d0cb211 */ /* 0x040fe400078a30ff */
[C-C-:B------:R-:W-:Y:S01]  /*72a0*/  @!P2 LEA.HI.X R11, R6.reuse, R99, R7.reuse, 0x1, P4 ;  /* 0x00000063060ba211 */ /* 0x140fe200020f0c07 */
[----:B------:R-:W-:Y:S01]  /*72b0*/  @!PT LDS RZ, [RZ] ;  /* 0x00000000fffff984 */ /* 0x000fe20000000800 */
[----:B------:R-:W-:Y:S01]  /*72c0*/  @!PT LDS RZ, [RZ] ;  /* 0x00000000fffff984 */ /* 0x000fe20000000800 */
[----:B------:R-:W-:Y:S01]  /*72d0*/  @!PT LDS RZ, [RZ] ;  /* 0x00000000fffff984 */ /* 0x000fe20000000800 */
[----:B------:R3:W-:Y:S01]  /*72e0*/  @!P3 LDGSTS.E.BYPASS.LTC128B.128 [R96], desc[UR6][R4.64] ;  /* 0x000000000460bfae */ /* 0x0007e2000b901d46 */
        /* <DEDUP_REMOVED lines=30> */
.L_x_24:
[----:B------:R-:W-:Y:S01]  /*74d0*/  ISETP.LT.AND P0, PT, RZ, UR8, PT ;  /* 0x00000008ff007c0c */ /* 0x000fe2000bf01270 */
[----:B------:R-:W-:Y:S11]  /*74e0*/  UIADD3 UR8, UR8, -0x1, URZ ;  /* 0xffffffff08087890 */ /* 0x000ff6000fffe03f */
[----:B------:R-:W-:Y:S01]  /*74f0*/  @!UPT UIADD3 URZ, URZ, URZ, URZ ;  /* 0x0000003f3f3ff290 */ /* 0x000fe2000fffe03f */
[----:B------:R-:W-:Y:S05]  /*7500*/  @P0 BRA `(.L_x_25) ;  /* 0xffffffc400f80947 */ /* 0x000fea000383ffff */
[----:B------:R-:W2:Y:S01]  /*7510*/  LDL R73, [R1+0x78] ;  /* 0x0000780001497983 */ /* 0x000ea20000100800 */
[----:B------:R-:W-:-:S03]  /*7520*/  ULDC UR8, c[0x0][0x390] ;  /* 0x0000e40000087ab9 */ /* 0x000fc60000000800 */
[----:B------:R-:W4:Y:S01]  /*7530*/  LDL R72, [R1+0x7c] ;  /* 0x00007c0001487983 */ /* 0x000f220000100800 */
[----:B-----5:R-:W-:Y:S01]  /*7540*/  F2FP.F16.F32.PACK_AB R68, R27, R26 ;  /* 0x0000001a1b44723e */ /* 0x020fe200000000ff */
[----:B------:R-:W-:Y:S01]  /*7550*/  FMUL.FTZ R100, R100, UR8 ;  /* 0x0000000864647c20 */ /* 0x000fe20008410000 */
[----:B------:R-:W-:Y:S01]  /*7560*/  FMUL.FTZ R27, R101, UR8 ;  /* 0x00000008651b7c20 */ /* 0x000fe20008410000 */
[----:B------:R-:W-:Y:S01]  /*7570*/  F2FP.F16.F32.PACK_AB R70, R23, R22 ;  /* 0x000000161746723e */ /* 0x000fe200000000ff */
[----:B------:R-:W-:Y:S01]  /*7580*/  FMUL.FTZ R102, R102, UR8 ;  /* 0x0000000866667c20 */ /* 0x000fe20008410000 */
[----:B------:R-:W-:Y:S01]  /*7590*/  FMUL.FTZ R26, R103, UR8 ;  /* 0x00000008671a7c20 */ /* 0x000fe20008410000 */
        /* <DEDUP_REMOVED lines=10> */
[----:B------:R-:W-:Y:S01]  /*7640*/  F2FP.F16.F32.PACK_AB R27, R27, R100 ;  /* 0x000000641b1b723e */ /* 0x000fe200000000ff */
[----:B------:R-:W-:Y:S01]  /*7650*/  BAR.SYNC.DEFER_BLOCKING 0x0 ;  /* 0x0000000000007b1d */ /* 0x000fe20000010000 */
[----:B------:R-:W-:Y:S01]  /*7660*/  FMUL.FTZ R108, R108, UR8 ;  /* 0x000000086c6c7c20 */ /* 0x000fe20008410000 */
[----:B------:R-:W-:Y:S01]  /*7670*/  FMUL.FTZ R21, R109, UR8 ;  /* 0x000000086d157c20 */ /* 0x000fe20008410000 */
[----:B------:R-:W-:Y:S01]  /*7680*/  F2FP.F16.F32.PACK_AB R26, R26, R102 ;  /* 0x000000661a1a723e */ /* 0x000fe200000000ff */
        /* <DEDUP_REMOVED lines=22> */
[----:B---3--:R-:W-:Y:S01]  /*77f0*/  FMUL.FTZ R13, R125, UR8 ;  /* 0x000000087d0d7c20 */ /* 0x008fe20008410000 */
        /* <DEDUP_REMOVED lines=28> */
[----:B------:R-:W-:Y:S01]  /*79c0*/  UISETP.NE.AND UP0, UPT, UR27, -0x1, UPT ;  /* 0xffffffff1b00788c */ /* 0x000fe2000bf05270 */
[----:B------:R-:W-:-:S02]  /*79d0*/  F2FP.F16.F32.PACK_AB R6, R6, R146 ;  /* 0x000000920606723e */ /* 0x000fc400000000ff */
[----:B------:R-:W-:Y:S02]  /*79e0*/  F2FP.F16.F32.PACK_AB R9, R9, R136 ;  /* 0x000000880909723e */ /* 0x000fe400000000ff */
[----:B------:R-:W-:Y:S02]  /*79f0*/  F2FP.F16.F32.PACK_AB R8, R8, R138 ;  /* 0x0000008a0808723e */ /* 0x000fe400000000ff */
[----:B------:R-:W-:Y:S02]  /*7a00*/  F2FP.F16.F32.PACK_AB R5, R5, R140 ;  /* 0x0000008c0505723e */ /* 0x000fe400000000ff */
[----:B------:R-:W-:Y:S02]  /*7a10*/  F2FP.F16.F32.PACK_AB R4, R4, R142 ;  /* 0x0000008e0404723e */ /* 0x000fe400000000ff */
[----:B------:R-:W-:Y:S01]  /*7a20*/  F2FP.F16.F32.PACK_AB R32, R33, R32 ;  /* 0x000000202120723e */ /* 0x000fe200000000ff */
[----:B------:R-:W-:Y:S01]  /*7a30*/  @UP0 UIADD3 UR12, UR19, UR27, URZ ;  /* 0x0000001b130c0290 */ /* 0x000fe2000fffe03f */
[----:B------:R-:W-:Y:S01]  /*7a40*/  F2FP.F16.F32.PACK_AB R34, R35, R34 ;  /* 0x000000222322723e */ /* 0x000fe200000000ff */
[----:B------:R-:W-:Y:S01]  /*7a50*/  @UP0 ULDC.64 UR10, c[0x0][0x450] ;  /* 0x00011400000a0ab9 */ /* 0x000fe20000000a00 */
[----:B------:R-:W-:Y:S01]  /*7a60*/  F2FP.F16.F32.PACK_AB R28, R29, R28 ;  /* 0x0000001c1d1c723e */ /* 0x000fe200000000ff */
[----:B------:R-:W-:Y:S01]  /*7a70*/  @UP0 UIMAD.WIDE.U32 UR8, UR12, UR10, URZ ;  /* 0x0000000a0c0802a5 */ /* 0x000fe2000f8e003f */
[----:B------:R-:W-:Y:S01]  /*7a80*/  F2FP.F16.F32.PACK_AB R30, R31, R30 ;  /* 0x0000001e1f1e723e */ /* 0x000fe200000000ff */
[----:B------:R-:W-:Y:S01]  /*7a90*/  @UP0 UIMAD UR12, UR12, UR11, URZ ;  /* 0x0000000b0c0c02a4 */ /* 0x000fe2000f8e023f */
[----:B------:R-:W-:-:S02]  /*7aa0*/  F2FP.F16.F32.PACK_AB R36, R37, R36 ;  /* 0x000000242524723e */ /* 0x000fc400000000ff */
[----:B------:R-:W-:Y:S01]  /*7ab0*/  F2FP.F16.F32.PACK_AB R38, R39, R38 ;  /* 0x000000262726723e */ /* 0x000fe200000000ff */
[----:B------:R-:W-:Y:S01]  /*7ac0*/  @UP0 UIADD3 UR21, UR9, UR12, URZ ;  /* 0x0000000c09150290 */ /* 0x000fe2000fffe03f */
[----:B------:R-:W-:Y:S01]  /*7ad0*/  F2FP.F16.F32.PACK_AB R48, R49, R48 ;  /* 0x000000303130723e */ /* 0x000fe200000000ff */
[----:B------:R-:W-:Y:S01]  /*7ae0*/  @UP0 UMOV UR20, UR8 ;  /* 0x0000000800140c82 */ /* 0x000fe20008000000 */
[----:B------:R-:W-:Y:S02]  /*7af0*/  F2FP.F16.F32.PACK_AB R50, R51, R50 ;  /* 0x000000323332723e */ /* 0x000fe400000000ff */
[----:B------:R-:W-:Y:S02]  /*7b00*/  F2FP.F16.F32.PACK_AB R40, R41, R40 ;  /* 0x000000282928723e */ /* 0x000fe400000000ff */
[----:B------:R-:W-:Y:S02]  /*7b10*/  F2FP.F16.F32.PACK_AB R42, R43, R42 ;  /* 0x0000002a2b2a723e */ /* 0x000fe400000000ff */
[----:B------:R-:W-:-:S02]  /*7b20*/  F2FP.F16.F32.PACK_AB R44, R45, R44 ;  /* 0x0000002c2d2c723e */ /* 0x000fc400000000ff */
[----:B------:R-:W-:Y:S02]  /*7b30*/  F2FP.F16.F32.PACK_AB R46, R47, R46 ;  /* 0x0000002e2f2e723e */ /* 0x000fe400000000ff */
[----:B------:R-:W-:Y:S02]  /*7b40*/  F2FP.F16.F32.PACK_AB R52, R53, R52 ;  /* 0x000000343534723e */ /* 0x000fe400000000ff */
[----:B------:R-:W-:Y:S02]  /*7b50*/  F2FP.F16.F32.PACK_AB R54, R55, R54 ;  /* 0x000000363736723e */ /* 0x000fe400000000ff */
[----:B------:R-:W-:Y:S02]  /*7b60*/  F2FP.F16.F32.PACK_AB R64, R65, R64 ;  /* 0x000000404140723e */ /* 0x000fe400000000ff */
[----:B------:R-:W-:Y:S02]  /*7b70*/  F2FP.F16.F32.PACK_AB R66, R67, R66 ;  /* 0x000000424342723e */ /* 0x000fe400000000ff */
[----:B------:R-:W-:-:S02]  /*7b80*/  F2FP.F16.F32.PACK_AB R56, R57, R56 ;  /* 0x000000383938723e */ /* 0x000fc400000000ff */
[----:B------:R-:W-:Y:S02]  /*7b90*/  F2FP.F16.F32.PACK_AB R58, R59, R58 ;  /* 0x0000003a3b3a723e */ /* 0x000fe400000000ff */
[----:B------:R-:W-:Y:S02]  /*7ba0*/  F2FP.F16.F32.PACK_AB R60, R61, R60 ;  /* 0x0000003c3d3c723e */ /* 0x000fe400000000ff */
[----:B------:R-:W-:Y:S02]  /*7bb0*/  F2FP.F16.F32.PACK_AB R62, R63, R62 ;  /* 0x0000003e3f3e723e */ /* 0x000fe400000000ff */
[----:B------:R-:W-:Y:S01]  /*7bc0*/  PLOP3.LUT P0, PT, PT, PT, UP0, 0x80, 0x0 ;  /* 0x000000000000781c */ /* 0x000fe20003f0f008 */
[----:B--2---:R-:W-:Y:S04]  /*7bd0*/  STS [R73], R27 ;  /* 0x0000001b49007388 */ /* 0x004fe80000000800 */
[----:B------:R-:W-:Y:S04]  /*7be0*/  STS [R73+0x400], R26 ;  /* 0x0004001a49007388 */ /* 0x000fe80000000800 */
[----:B----4-:R-:W-:Y:S04]  /*7bf0*/  STS [R72], R23 ;  /* 0x0000001748007388 */ /* 0x010fe80000000800 */
[----:B------:R-:W-:Y:S04]  /*7c00*/  STS [R72+0x400], R22 ;  /* 0x0004001648007388 */ /* 0x000fe80000000800 */
        /* <DEDUP_REMOVED lines=19> */
[----:B------:R1:W-:Y:S04]  /*7d40*/  STS [R72+0x5400], R4 ;  /* 0x0054000448007388 */ /* 0x0003e80000000800 */
        /* <DEDUP_REMOVED lines=22> */
[----:B------:R2:W-:Y:S01]  /*7eb0*/  STS [R72+0xb000], R60 ;  /* 0x00b0003c48007388 */ /* 0x0005e20000000800 */
[----:B-1----:R-:W1:Y:S03]  /*7ec0*/  S2R R4, SR_TID.X ;  /* 0x0000000000047919 */ /* 0x002e660000002100 */
[----:B------:R2:W-:Y:S01]  /*7ed0*/  STS [R72+0xb400], R62 ;  /* 0x00b4003e48007388 */ /* 0x0005e20000000800 */
[----:B------:R-:W-:Y:S05]  /*7ee0*/  @P0 BRA `(.L_x_26) ;  /* 0x0000000000340947 */ /* 0x000fea0003800000 */
[----:B------:R-:W-:Y:S01]  /*7ef0*/  USHF.R.S32.HI UR8, URZ, 0x1f, UR19 ;  /* 0x0000001f3f087899 */ /* 0x000fe20008011413 */
[----:B------:R-:W-:Y:S01]  /*7f00*/  ULDC.64 UR10, c[0x0][0x450] ;  /* 0x00011400000a7ab9 */ /* 0x000fe20000000a00 */
[----:B------:R-:W-:Y:S02]  /*7f10*/  USHF.R.S32.HI UR15, URZ, 0x1f, UR45 ;  /* 0x0000001f3f0f7899 */ /* 0x000fe4000801142d */
        /* <DEDUP_REMOVED lines=10> */
.L_x_26:
[----:B------:R-:W-:Y:S01]  /*7fc0*/  @UP0 UIADD3 UR13, UR19, UR27, URZ ;  /* 0x0000001b130d0290 */ /* 0x000fe2000fffe03f */
[----:B------:R-:W-:Y:S01]  /*7fd0*/  @UP0 ULDC.64 UR8, c[0x0][0x458] ;  /* 0x0001160000080ab9 */ /* 0x000fe20000000a00 */
[----:B------:R-:W-:Y:S02]  /*7fe0*/  USHF.L.U32 UR12, UR26, 0x6, URZ ;  /* 0x000000061a0c7899 */ /* 0x000fe4000800063f */
[----:B------:R-:W-:Y:S02]  /*7ff0*/  @UP0 UIMAD.WIDE.U32 UR14, UR13, UR8, URZ ;  /* 0x000000080d0e02a5 */ /* 0x000fe4000f8e003f */
[----:B------:R-:W-:-:S04]  /*8000*/  @UP0 UIMAD UR13, UR13, UR9, URZ ;  /* 0x000000090d0d02a4 */ /* 0x000fc8000f8e023f */
[----:B------:R-:W-:Y:S01]  /*8010*/  @UP0 UIADD3 UR18, UR15, UR13, URZ ;  /* 0x0000000d0f120290 */ /* 0x000fe2000fffe03f */
[----:B------:R-:W-:Y:S11]  /*8020*/  @P0 BRA `(.L_x_27) ;  /* 0x0000000000300947 */ /* 0x000ff60003800000 */
[----:B------:R-:W-:Y:S01]  /*8030*/  USHF.R.S32.HI UR13, URZ, 0x1f, UR19 ;  /* 0x0000001f3f0d7899 */ /* 0x000fe20008011413 */
[----:B------:R-:W-:Y:S01]  /*8040*/  ULDC.64 UR8, c[0x0][0x458] ;  /* 0x0001160000087ab9 */ /* 0x000fe20000000a00 */
[----:B------:R-:W-:Y:S02]  /*8050*/  USHF.R.S32.HI UR18, URZ, 0x1f, UR45 ;  /* 0x0000001f3f127899 */ /* 0x000fe4000801142d */
[----:B------:R-:W-:Y:S02]  /*8060*/  UIMAD UR13, UR13, UR8, URZ ;  /* 0x000000080d0d72a4 */ /* 0x000fe4000f8e023f */
[----:B------:R-:W-:Y:S02]  /*8070*/  UIMAD.WIDE.U32 UR14, UR19, UR8, URZ ;  /* 0x00000008130e72a5 */ /* 0x000fe4000f8e003f */
[----:B------:R-:W-:Y:S01]  /*8080*/  UIMAD UR13, UR19, UR9, UR13 ;  /* 0x00000009130d72a4 */ /* 0x000fe2000f8e020d */
[----:B------:R-:W-:-:S03]  /*8090*/  ULDC.64 UR16, c[0x0][0x440] ;  /* 0x0001100000107ab9 */ /* 0x000fc60000000a00 */
[----:B------:R-:W-:Y:S02]  /*80a0*/  UIADD3 UR15, UR15, UR13, URZ ;  /* 0x0000000d0f0f7290 */ /* 0x000fe4000fffe03f */
[----:B------:R-:W-:Y:S02]  /*80b0*/  UIMAD UR13, UR18, UR16, URZ ;  /* 0x00000010120d72a4 */ /* 0x000fe4000f8e023f */
[----:B------:R-:W-:Y:S02]  /*80c0*/  UIMAD.WIDE.U32 UR14, UR45, UR16, UR14 ;  /* 0x000000102d0e72a5 */ /* 0x000fe4000f8e000e */
[----:B------:R-:W-:-:S04]  /*80d0*/  UIMAD UR13, UR45, UR17, UR13 ;  /* 0x000000112d0d72a4 */ /* 0x000fc8000f8e020d */
[----:B------:R-:W-:-:S12]  /*80e0*/  UIADD3 UR18, UR15, UR13, URZ ;  /* 0x0000000d0f127290 */ /* 0x000fd8000fffe03f */
.L_x_27:
[----:B------:R-:W-:Y:S01]  /*80f0*/  BAR.SYNC.DEFER_BLOCKING 0x0 ;  /* 0x0000000000007b1d */ /* 0x000fe20000010000 */
[----:B------:R-:W-:Y:S01]  /*8100*/  USHF.R.S32.HI UR13, URZ, 0x1f, UR12 ;  /* 0x0000001f3f0d7899 */ /* 0x000fe2000801140c */
[----:B-1----:R-:W-:Y:S01]  /*8110*/  SHF.R.S32.HI R5, RZ, 0x1f, R4 ;  /* 0x0000001fff057819 */ /* 0x002fe20000011404 */
[----:B------:R-:W-:Y:S01]  /*8120*/  IMAD.U32 R6, RZ, RZ, UR10 ;  /* 0x0000000aff067e24 */ /* 0x000fe2000f8e00ff */
[--C-:B------:R-:W-:Y:S01]  /*8130*/  SHF.R.S32.HI R9, RZ, 0x1f, R244.reuse ;  /* 0x0000001fff097819 */ /* 0x100fe200000114f4 */
[----:B------:R-:W-:Y:S01]  /*8140*/  UIMAD UR15, UR13, UR10, URZ ;  /* 0x0000000a0d0f72a4 */ /* 0x000fe2000f8e023f */
[----:B------:R-:W-:Y:S01]  /*8150*/  IMAD.MOV.U32 R8, RZ, RZ, R244 ;  /* 0x000000ffff087224 */ /* 0x000fe200078e00f4 */
[----:B------:R-:W-:Y:S01]  /*8160*/  LEA.HI R4, R5, R4, RZ, 0x3 ;  /* 0x0000000405047211 */ /* 0x000fe200078f18ff */
[----:B------:R-:W-:Y:S01]  /*8170*/  UIMAD UR5, UR26, -0x40, UR5 ;  /* 0xffffffc01a0578a4 */ /* 0x000fe2000f8e0205 */
[----:B------:R-:W-:Y:S01]  /*8180*/  BSSY B0, `(.L_x_28) ;  /* 0x000002c000007945 */ /* 0x000fe20003800000 */
[----:B------:R-:W-:Y:S01]  /*8190*/  UIMAD UR15, UR12, UR11, UR15 ;  /* 0x0000000b0c0f72a4 */ /* 0x000fe2000f8e020f */
[----:B------:R-:W-:Y:S01]  /*81a0*/  IMAD.WIDE.U32 R6, R6, UR12, R8 ;  /* 0x0000000c06067c25 */ /* 0x000fe2000f8e0008 */
[----:B------:R-:W-:Y:S01]  /*81b0*/  SHF.R.S32.HI R4, RZ, 0x3, R4 ;  /* 0x00000003ff047819 */ /* 0x000fe20000011404 */
[----:B------:R-:W-:Y:S01]  /*81c0*/  USHF.R.S32.HI UR19, URZ, 0x1f, UR54 ;  /* 0x0000001f3f137899 */ /* 0x000fe20008011436 */
[----:B------:R-:W-:-:S02]  /*81d0*/  ULDC.64 UR16, c[0x0][0x468] ;  /* 0x00011a0000107ab9 */ /* 0x000fc40000000a00 */
[----:B------:R-:W-:Y:S01]  /*81e0*/  IMAD.U32 R5, RZ, RZ, UR15 ;  /* 0x0000000fff057e24 */ /* 0x000fe2000f8e00ff */
[----:B------:R-:W-:Y:S01]  /*81f0*/  IADD3 R6, P0, R6, UR20, RZ ;  /* 0x0000001406067c10 */ /* 0x000fe2000ff1e0ff */
[C---:B------:R-:W-:Y:S01]  /*8200*/  VIADD R10, R4.reuse, 0x20 ;  /* 0x00000020040a7836 */ /* 0x040fe20000000000 */
[----:B------:R-:W-:Y:S01]  /*8210*/  ISETP.GE.AND P4, PT, R4, UR5, PT ;  /* 0x0000000504007c0c */ /* 0x000fe2000bf86270 */
[----:B------:R-:W-:Y:S01]  /*8220*/  UIMAD UR15, UR19, UR16, URZ ;  /* 0x00000010130f72a4 */ /* 0x000fe2000f8e023f */
[----:B------:R-:W-:Y:S01]  /*8230*/  IADD3.X R7, R7, UR21, R5, P0, !PT ;  /* 0x0000001507077c10 */ /* 0x000fe200087fe405 */
[----:B------:R-:W-:Y:S01]  /*8240*/  IMAD.U32 R5, RZ, RZ, UR16 ;  /* 0x00000010ff057e24 */ /* 0x000fe2000f8e00ff */
[----:B------:R-:W-:Y:S01]  /*8250*/  ISETP.GE.AND P3, PT, R10, UR5, PT ;  /* 0x000000050a007c0c */ /* 0x000fe2000bf66270 */
[----:B--2---:R1:W2:Y:S01]  /*8260*/  LDS.128 R36, [R96+0xd000] ;  /* 0x00d0000060247984 */ /* 0x0042a20000000c00 */
[----:B------:R-:W-:Y:S01]  /*8270*/  UIMAD UR17, UR54, UR17, UR15 ;  /* 0x00000011361172a4 */ /* 0x000fe2000f8e020f */
[----:B------:R-:W-:Y:S01]  /*8280*/  IMAD.WIDE.U32 R10, R5, UR54, R6 ;  /* 0x00000036050a7c25 */ /* 0x000fe2000f8e0006 */
[----:B------:R-:W-:Y:S01]  /*8290*/  SHF.R.S32.HI R52, RZ, 0x1f, R4 ;  /* 0x0000001fff347819 */ /* 0x000fe20000011404 */
[----:B------:R1:W3:Y:S03]  /*82a0*/  LDS.128 R32, [R96+0xf000] ;  /* 0x00f0000060207984 */ /* 0x0002e60000000c00 */
[----:B------:R-:W-:Y:S01]  /*82b0*/  VIADD R14, R11, UR17 ;  /* 0x000000110b0e7c36 */ /* 0x000fe20008000000 */
[----:B------:R1:W4:Y:S04]  /*82c0*/  LDS.128 R28, [R96+0x11000] ;  /* 0x01100000601c7984 */ /* 0x0003280000000c00 */
[----:B------:R1:W1:Y:S04]  /*82d0*/  LDS.128 R48, [R96+0x13000] ;  /* 0x0130000060307984 */ /* 0x0002680000000c00 */
[----:B------:R1:W1:Y:S04]  /*82e0*/  LDS.128 R44, [R96+0x15000] ;  /* 0x01500000602c7984 */ /* 0x0002680000000c00 */
[----:B------:R1:W1:Y:S01]  /*82f0*/  LDS.128 R40, [R96+0x17000] ;  /* 0x0170000060287984 */ /* 0x0002620000000c00 */
[----:B------:R-:W-:Y:S05]  /*8300*/  @P4 BRA `(.L_x_29) ;  /* 0x00000000004c4947 */ /* 0x000fea0003800000 */
[----:B------:R-:W-:Y:S01]  /*8310*/  ULDC UR15, c[0x0][0x2d0] ;  /* 0x0000b400000f7ab9 */ /* 0x000fe20000000800 */
[----:B------:R-:W5:Y:S01]  /*8320*/  LDS.128 R24, [R96+0xe000] ;  /* 0x00e0000060187984 */ /* 0x000f620000000c00 */
[----:B------:R-:W-:Y:S01]  /*8330*/  ISETP.GE.AND P5, PT, R244, UR15, PT ;  /* 0x0000000ff4007c0c */ /* 0x000fe2000bfa6270 */
[----:B------:R-:W-:Y:S01]  /*8340*/  IMAD R5, R52, UR10, RZ ;  /* 0x0000000a34057c24 */ /* 0x000fe2000f8e02ff */
[----:B------:R-:W-:Y:S01]  /*8350*/  MOV R7, R14 ;  /* 0x0000000e00077202 */ /* 0x000fe20000000f00 */
[----:B------:R-:W2:Y:S01]  /*8360*/  LDS.128 R20, [R96+0x10000] ;  /* 0x0100000060147984 */ /* 0x000ea20000000c00 */
[----:B------:R-:W-:Y:S01]  /*8370*/  IMAD.MOV.U32 R6, RZ, RZ, R10 ;  /* 0x000000ffff067224 */ /* 0x000fe200078e000a */
[----:B------:R-:W-:Y:S01]  /*8380*/  ISETP.GE.AND P2, PT, R246, UR15, PT ;  /* 0x0000000ff6007c0c */ /* 0x000fe2000bf46270 */
[C---:B------:R-:W-:Y:S01]  /*8390*/  IMAD R5, R4.reuse, UR11, R5 ;  /* 0x0000000b04057c24 */ /* 0x040fe2000f8e0205 */
[----:B------:R-:W-:Y:S01]  /*83a0*/  ISETP.GE.AND P1, PT, R247, UR15, PT ;  /* 0x0000000ff7007c0c */ /* 0x000fe2000bf26270 */
[----:B------:R-:W-:Y:S01]  /*83b0*/  IMAD.WIDE.U32 R12, R4, UR10, R6 ;  /* 0x0000000a040c7c25 */ /* 0x000fe2000f8e0006 */
[----:B------:R-:W-:-:S03]  /*83c0*/  ULDC.64 UR16, c[0x0][0x3f0] ;  /* 0x0000fc0000107ab9 */ /* 0x000fc60000000a00 */
[----:B------:R-:W-:Y:S01]  /*83d0*/  IMAD.IADD R5, R13, 0x1, R5 ;  /* 0x000000010d057824 */ /* 0x000fe200078e0205 */
[----:B------:R-:W3:Y:S01]  /*83e0*/  @!P5 LDS.128 R16, [R96+0xc000] ;  /* 0x00c000006010d984 */ /* 0x000ee20000000c00 */
[----:B------:R-:W-:-:S04]  /*83f0*/  LEA R6, P0, R12, UR16, 0x1 ;  /* 0x000000100c067c11 */ /* 0x000fc8000f8008ff */
[----:B------:R-:W-:-:S05]  /*8400*/  LEA.HI.X R7, R12, UR17, R5, 0x1, P0 ;  /* 0x000000110c077c11 */ /* 0x000fca00080f0c05 */
[----:B-----5:R1:W-:Y:S04]  /*8410*/  @!P2 STG.E.128 desc[UR6][R6.64+0x80], R24 ;  /* 0x000080180600a986 */ /* 0x0203e8000c101d06 */
[----:B--2---:R2:W-:Y:S04]  /*8420*/  @!P1 STG.E.128 desc[UR6][R6.64+0x100], R20 ;  /* 0x0001001406009986 */ /* 0x0045e8000c101d06 */
[----:B---3--:R2:W-:Y:S02]  /*8430*/  @!P5 STG.E.128 desc[UR6][R6.64], R16 ;  /* 0x000000100600d986 */ /* 0x0085e4000c101d06 */
.L_x_29:
[----:B------:R-:W-:Y:S05]  /*8440*/  BSYNC B0 ;  /* 0x0000000000007941 */ /* 0x000fea0003800000 */
.L_x_28:
[----:B------:R-:W-:Y:S04]  /*8450*/  BSSY B0, `(.L_x_30) ;  /* 0x0000014000007945 */ /* 0x000fe80003800000 */
[----:B------:R-:W-:Y:S05]  /*8460*/  @P3 BRA `(.L_x_31) ;  /* 0x0000000000483947 */ /* 0x000fea0003800000 */
[----:B------:R-:W-:Y:S01]  /*8470*/  IADD3 R5, P0, R4, 0x20, RZ ;  /* 0x0000002004057810 */ /* 0x000fe20007f1e0ff */
[----:B------:R-:W-:Y:S01]  /*8480*/  ULDC UR5, c[0x0][0x2d0] ;  /* 0x0000b40000057ab9 */ /* 0x000fe20000000800 */
[----:B-12---:R-:W-:Y:S01]  /*8490*/  MOV R7, R14 ;  /* 0x0000000e00077202 */ /* 0x006fe20000000f00 */
[----:B------:R-:W-:Y:S01]  /*84a0*/  ULDC.64 UR16, c[0x0][0x3f0] ;  /* 0x0000fc0000107ab9 */ /* 0x000fe20000000a00 */
[----:B------:R-:W-:Y:S01]  /*84b0*/  ISETP.GE.AND P2, PT, R244, UR5, PT ;  /* 0x00000005f4007c0c */ /* 0x000fe2000bf46270 */
[----:B------:R-:W-:Y:S01]  /*84c0*/  IMAD.X R6, RZ, RZ, R52, P0 ;  /* 0x000000ffff067224 */ /* 0x000fe200000e0634 */
[----:B------:R-:W-:Y:S02]  /*84d0*/  ISETP.GE.AND P1, PT, R246, UR5, PT ;  /* 0x00000005f6007c0c */ /* 0x000fe4000bf26270 */
[----:B------:R-:W-:Y:S01]  /*84e0*/  ISETP.GE.AND P0, PT, R247, UR5, PT ;  /* 0x00000005f7007c0c */ /* 0x000fe2000bf06270 */
[----:B------:R-:W-:Y:S02]  /*84f0*/  IMAD R12, R6, UR10, RZ ;  /* 0x0000000a060c7c24 */ /* 0x000fe4000f8e02ff */
[----:B------:R-:W-:-:S04]  /*8500*/  IMAD.MOV.U32 R6, RZ, RZ, R10 ;  /* 0x000000ffff067224 */ /* 0x000fc800078e000a */
[----:B------:R-:W-:-:S04]  /*8510*/  IMAD.WIDE.U32 R10, R5, UR10, R6 ;  /* 0x0000000a050a7c25 */ /* 0x000fc8000f8e0006 */
[----:B------:R-:W-:Y:S01]  /*8520*/  IMAD R5, R5, UR11, R12 ;  /* 0x0000000b05057c24 */ /* 0x000fe2000f8e020c */
[----:B------:R-:W-:-:S03]  /*8530*/  LEA R6, P5, R10, UR16, 0x1 ;  /* 0x000000100a067c11 */ /* 0x000fc6000f8a08ff */
[----:B------:R-:W-:-:S05]  /*8540*/  IMAD.IADD R5, R11, 0x1, R5 ;  /* 0x000000010b057824 */ /* 0x000fca00078e0205 */
[----:B------:R-:W-:-:S05]  /*8550*/  LEA.HI.X R7, R10, UR17, R5, 0x1, P5 ;  /* 0x000000110a077c11 */ /* 0x000fca000a8f0c05 */
[----:B------:R1:W-:Y:S04]  /*8560*/  @!P2 STG.E.128 desc[UR6][R6.64], R36 ;  /* 0x000000240600a986 */ /* 0x0003e8000c101d06 */
[----:B---3--:R1:W-:Y:S04]  /*8570*/  @!P1 STG.E.128 desc[UR6][R6.64+0x80], R32 ;  /* 0x0000802006009986 */ /* 0x0083e8000c101d06 */
[----:B----4-:R1:W-:Y:S02]  /*8580*/  @!P0 STG.E.128 desc[UR6][R6.64+0x100], R28 ;  /* 0x0001001c06008986 */ /* 0x0103e4000c101d06 */
.L_x_31:
[----:B------:R-:W-:Y:S05]  /*8590*/  BSYNC B0 ;  /* 0x0000000000007941 */ /* 0x000fea0003800000 */
.L_x_30:
[----:B--2---:R2:W2:Y:S01]  /*85a0*/  LDS.128 R20, [R96+0x12000] ;  /* 0x0120000060147984 */ /* 0x0044a20000000c00 */
[----:B-1----:R-:W-:Y:S01]  /*85b0*/  IMAD.U32 R6, RZ, RZ, UR8 ;  /* 0x00000008ff067e24 */ /* 0x002fe2000f8e00ff */
[----:B------:R-:W-:Y:S01]  /*85c0*/  UIMAD UR13, UR13, UR8, URZ ;  /* 0x000000080d0d72a4 */ /* 0x000fe2000f8e023f */
[----:B------:R-:W-:Y:S01]  /*85d0*/  BSSY B0, `(.L_x_32) ;  /* 0x0000020000007945 */ /* 0x000fe20003800000 */
[----:B------:R1:W1:Y:S01]  /*85e0*/  LDS.128 R16, [R96+0x14000] ;  /* 0x0140000060107984 */ /* 0x0002620000000c00 */
[----:B------:R-:W-:Y:S01]  /*85f0*/  IMAD.WIDE.U32 R6, R6, UR12, R8 ;  /* 0x0000000c06067c25 */ /* 0x000fe2000f8e0008 */
[----:B------:R-:W-:Y:S02]  /*8600*/  UIMAD UR12, UR12, UR9, UR13 ;  /* 0x000000090c0c72a4 */ /* 0x000fe4000f8e020d */
[----:B------:R1:W1:Y:S01]  /*8610*/  LDS.128 R12, [R96+0x16000] ;  /* 0x01600000600c7984 */ /* 0x0002620000000c00 */
[----:B------:R-:W-:Y:S01]  /*8620*/  USHF.R.S32.HI UR5, URZ, 0x1f, UR54 ;  /* 0x0000001f3f057899 */ /* 0x000fe20008011436 */
[----:B------:R-:W-:Y:S01]  /*8630*/  IADD3 R6, P0, R6, UR14, RZ ;  /* 0x0000000e06067c10 */ /* 0x000fe2000ff1e0ff */
[----:B------:R-:W-:Y:S01]  /*8640*/  ULDC.64 UR10, c[0x0][0x470] ;  /* 0x00011c00000a7ab9 */ /* 0x000fe20000000a00 */
[----:B------:R-:W-:Y:S01]  /*8650*/  IMAD.U32 R5, RZ, RZ, UR12 ;  /* 0x0000000cff057e24 */ /* 0x000fe2000f8e00ff */
[----:B------:R-:W-:-:S04]  /*8660*/  UIMAD UR5, UR5, UR10, URZ ;  /* 0x0000000a050572a4 */ /* 0x000fc8000f8e023f */
[----:B------:R-:W-:Y:S01]  /*8670*/  IADD3.X R7, R7, UR18, R5, P0, !PT ;  /* 0x0000001207077c10 */ /* 0x000fe200087fe405 */
[----:B------:R-:W-:Y:S01]  /*8680*/  UIMAD UR11, UR54, UR11, UR5 ;  /* 0x0000000b360b72a4 */ /* 0x000fe2000f8e0205 */
[----:B------:R-:W-:-:S05]  /*8690*/  MOV R5, UR10 ;  /* 0x0000000a00057c02 */ /* 0x000fca0008000f00 */
[----:B------:R-:W-:-:S05]  /*86a0*/  IMAD.WIDE.U32 R8, R5, UR54, R6 ;  /* 0x0000003605087c25 */ /* 0x000fca000f8e0006 */
[----:B------:R-:W-:Y:S01]  /*86b0*/  IADD3 R5, R9, UR11, RZ ;  /* 0x0000000b09057c10 */ /* 0x000fe2000fffe0ff */
[----:B------:R-:W-:Y:S06]  /*86c0*/  @P4 BRA `(.L_x_33) ;  /* 0x0000000000404947 */ /* 0x000fec0003800000 */
[----:B------:R-:W-:Y:S01]  /*86d0*/  MOV R7, R5 ;  /* 0x0000000500077202 */ /* 0x000fe20000000f00 */
[----:B------:R-:W-:Y:S01]  /*86e0*/  IMAD.MOV.U32 R6, RZ, RZ, R8 ;  /* 0x000000ffff067224 */ /* 0x000fe200078e0008 */
[----:B------:R-:W-:Y:S01]  /*86f0*/  ULDC UR5, c[0x0][0x2d0] ;  /* 0x0000b40000057ab9 */ /* 0x000fe20000000800 */
[----:B------:R-:W-:Y:S01]  /*8700*/  IMAD R24, R52, UR8, RZ ;  /* 0x0000000834187c24 */ /* 0x000fe2000f8e02ff */
[----:B------:R-:W-:Y:S01]  /*8710*/  ISETP.GE.AND P2, PT, R244, UR5, PT ;  /* 0x00000005f4007c0c */ /* 0x000fe2000bf46270 */
[----:B------:R-:W-:Y:S01]  /*8720*/  IMAD.WIDE.U32 R10, R4, UR8, R6 ;  /* 0x00000008040a7c25 */ /* 0x000fe2000f8e0006 */
[----:B------:R-:W-:Y:S01]  /*8730*/  ISETP.GE.AND P1, PT, R246, UR5, PT ;  /* 0x00000005f6007c0c */ /* 0x000fe2000bf26270 */
[----:B------:R-:W-:Y:S01]  /*8740*/  ULDC.64 UR10, c[0x0][0x3f8] ;  /* 0x0000fe00000a7ab9 */ /* 0x000fe20000000a00 */
[----:B------:R-:W-:Y:S01]  /*8750*/  ISETP.GE.AND P0, PT, R247, UR5, PT ;  /* 0x00000005f7007c0c */ /* 0x000fe2000bf06270 */
[----:B------:R-:W-:-:S04]  /*8760*/  IMAD R6, R4, UR9, R24 ;  /* 0x0000000904067c24 */ /* 0x000fc8000f8e0218 */
[----:B------:R-:W-:Y:S01]  /*8770*/  IMAD.IADD R7, R11, 0x1, R6 ;  /* 0x000000010b077824 */ /* 0x000fe200078e0206 */
[----:B------:R-:W-:-:S04]  /*8780*/  LEA R6, P4, R10, UR10, 0x1 ;  /* 0x0000000a0a067c11 */ /* 0x000fc8000f8808ff */
[----:B------:R-:W-:-:S05]  /*8790*/  LEA.HI.X R7, R10, UR11, R7, 0x1, P4 ;  /* 0x0000000b0a077c11 */ /* 0x000fca000a0f0c07 */
[----:B--2---:R2:W-:Y:S04]  /*87a0*/  @!P2 STG.E.128 desc[UR6][R6.64], R20 ;  /* 0x000000140600a986 */ /* 0x0045e8000c101d06 */
[----:B-1----:R2:W-:Y:S04]  /*87b0*/  @!P1 STG.E.128 desc[UR6][R6.64+0x80], R16 ;  /* 0x0000801006009986 */ /* 0x0025e8000c101d06 */
[----:B------:R2:W-:Y:S02]  /*87c0*/  @!P0 STG.E.128 desc[UR6][R6.64+0x100], R12 ;  /* 0x0001000c06008986 */ /* 0x0005e4000c101d06 */
.L_x_33:
[----:B------:R-:W-:Y:S05]  /*87d0*/  BSYNC B0 ;  /* 0x0000000000007941 */ /* 0x000fea0003800000 */
.L_x_32:
[----:B------:R-:W-:Y:S05]  /*87e0*/  @P3 BRA `(.L_x_34) ;  /* 0x0000000800d43947 */ /* 0x000fea0003800000 */
[----:B------:R-:W-:Y:S01]  /*87f0*/  IADD3 R4, P0, R4, 0x20, RZ ;  /* 0x0000002004047810 */ /* 0x000fe20007f1e0ff */
[----:B------:R-:W-:Y:S01]  /*8800*/  ULDC UR5, c[0x0][0x2d0] ;  /* 0x0000b40000057ab9 */ /* 0x000fe20000000800 */
[----:B--2---:R-:W-:Y:S01]  /*8810*/  MOV R7, R5 ;  /* 0x0000000500077202 */ /* 0x004fe20000000f00 */
[----:B------:R-:W-:Y:S01]  /*8820*/  ULDC.64 UR10, c[0x0][0x3f8] ;  /* 0x0000fe00000a7ab9 */ /* 0x000fe20000000a00 */
[----:B------:R-:W-:Y:S01]  /*8830*/  ISETP.GE.AND P1, PT, R244, UR5, PT ;  /* 0x00000005f4007c0c */ /* 0x000fe2000bf26270 */
[----:B------:R-:W-:Y:S01]  /*8840*/  IMAD.X R6, RZ, RZ, R52, P0 ;  /* 0x000000ffff067224 */ /* 0x000fe200000e0634 */
[----:B------:R-:W-:-:S03]  /*8850*/  ISETP.GE.AND P0, PT, R246, UR5, PT ;  /* 0x00000005f6007c0c */ /* 0x000fc6000bf06270 */
[----:B------:R-:W-:Y:S02]  /*8860*/  IMAD R9, R6, UR8, RZ ;  /* 0x0000000806097c24 */ /* 0x000fe4000f8e02ff */
[----:B------:R-:W-:Y:S02]  /*8870*/  IMAD.MOV.U32 R6, RZ, RZ, R8 ;  /* 0x000000ffff067224 */ /* 0x000fe400078e0008 */
[C---:B------:R-:W-:Y:S02]  /*8880*/  IMAD R5, R4.reuse, UR9, R9 ;  /* 0x0000000904057c24 */ /* 0x040fe4000f8e0209 */
[----:B------:R-:W-:-:S04]  /*8890*/  IMAD.WIDE.U32 R6, R4, UR8, R6 ;  /* 0x0000000804067c25 */ /* 0x000fc8000f8e0006 */
[----:B------:R-:W-:Y:S01]  /*88a0*/  IMAD.IADD R5, R7, 0x1, R5 ;  /* 0x0000000107057824 */ /* 0x000fe200078e0205 */
[----:B------:R-:W-:-:S04]  /*88b0*/  LEA R4, P2, R6, UR10, 0x1 ;  /* 0x0000000a06047c11 */ /* 0x000fc8000f8408ff */
[----:B------:R-:W-:-:S05]  /*88c0*/  LEA.HI.X R5, R6, UR11, R5, 0x1, P2 ;  /* 0x0000000b06057c11 */ /* 0x000fca00090f0c05 */
[----:B------:R2:W-:Y:S04]  /*88d0*/  @!P1 STG.E.128 desc[UR6][R4.64], R48 ;  /* 0x0000003004009986 */ /* 0x0005e8000c101d06 */
[----:B------:R2:W-:Y:S01]  /*88e0*/  @!P0 STG.E.128 desc[UR6][R4.64+0x80], R44 ;  /* 0x0000802c04008986 */ /* 0x0005e2000c101d06 */
[----:B------:R-:W-:-:S13]  /*88f0*/  ISETP.GE.AND P0, PT, R247, UR5, PT ;  /* 0x00000005f7007c0c */ /* 0x000fda000bf06270 */
[----:B------:R-:W-:Y:S05]  /*8900*/  @P0 BRA `(.L_x_34) ;  /* 0x00000008008c0947 */ /* 0x000fea0003800000 */
[----:B------:R1:W-:Y:S01]  /*8910*/  STG.E.128 desc[UR6][R4.64+0x100], R40 ;  /* 0x0001002804007986 */ /* 0x0003e2000c101d06 */
[----:B------:R-:W-:Y:S05]  /*8920*/  BRA `(.L_x_34) ;  /* 0x0000000800847947 */ /* 0x000fea0003800000 */
.L_x_6:
[----:B------:R-:W-:Y:S01]  /*8930*/  UISETP.NE.AND UP0, UPT, UR27, -0x1, UPT ;  /* 0xffffffff1b00788c */ /* 0x000fe2000bf05270 */
[----:B------:R-:W1:Y:S01]  /*8940*/  S2R R5, SR_TID.X ;  /* 0x0000000000057919 */ /* 0x000e620000002100 */
[----:B------:R-:W-:-:S04]  /*8950*/  USHF.L.U32 UR17, UR26, 0x6, URZ ;  /* 0x000000061a117899 */ /* 0x000fc8000800063f */
[----:B------:R-:W-:-:S05]  /*8960*/  PLOP3.LUT P0, PT, PT, PT, UP0, 0x80, 0x0 ;  /* 0x000000000000781c */ /* 0x000fca0003f0f008 */
[----:B------:R-:W-:Y:S01]  /*8970*/  @UP0 UIADD3 UR12, UR19, UR27, URZ ;  /* 0x0000001b130c0290 */ /* 0x000fe2000fffe03f */
[----:B------:R-:W-:-:S03]  /*8980*/  @UP0 ULDC.64 UR8, c[0x0][0x450] ;  /* 0x0001140000080ab9 */ /* 0x000fc60000000a00 */
[----:B------:R-:W-:Y:S02]  /*8990*/  @UP0 UIMAD.WIDE.U32 UR10, UR12, UR8, URZ ;  /* 0x000000080c0a02a5 */ /* 0x000fe4000f8e003f */
[----:B------:R-:W-:-:S04]  /*89a0*/  @UP0 UIMAD UR12, UR12, UR9, URZ ;  /* 0x000000090c0c02a4 */ /* 0x000fc8000f8e023f */
[----:B------:R-:W-:Y:S01]  /*89b0*/  @UP0 UIADD3 UR21, UR11, UR12, URZ ;  /* 0x0000000c0b150290 */ /* 0x000fe2000fffe03f */
[----:B------:R-:W-:Y:S01]  /*89c0*/  @UP0 UMOV UR20, UR10 ;  /* 0x0000000a00140c82 */ /* 0x000fe20008000000 */
[----:B------:R-:W-:Y:S10]  /*89d0*/  @P0 BRA `(.L_x_35) ;  /* 0x0000000000340947 */ /* 0x000ff40003800000 */
        /* <DEDUP_REMOVED lines=13> */
.L_x_35:
[----:B------:R-:W-:Y:S01]  /*8ab0*/  @UP0 UIADD3 UR14, UR19, UR27, URZ ;  /* 0x0000001b130e0290 */ /* 0x000fe2000fffe03f */
[----:B-1----:R-:W-:Y:S01]  /*8ac0*/  SHF.R.S32.HI R4, RZ, 0x1f, R5 ;  /* 0x0000001fff047819 */ /* 0x002fe20000011405 */
[----:B------:R-:W-:Y:S01]  /*8ad0*/  @UP0 ULDC.64 UR10, c[0x0][0x458] ;  /* 0x00011600000a0ab9 */ /* 0x000fe20000000a00 */
[----:B------:R-:W-:Y:S02]  /*8ae0*/  USHF.R.S32.HI UR18, URZ, 0x1f, UR17 ;  /* 0x0000001f3f127899 */ /* 0x000fe40008011411 */
        /* <DEDUP_REMOVED lines=16> */
[----:B------:R-:W-:-:S03]  /*8bf0*/  UIADD3 UR16, UR13, UR15, URZ ;  /* 0x0000000f0d107290 */ /* 0x000fc6000fffe03f */
[----:B------:R-:W-:-:S09]  /*8c00*/  UMOV UR15, UR12 ;  /* 0x0000000c000f7c82 */ /* 0x000fd20008000000 */
.L_x_36:
[----:B------:R-:W2:Y:S04]  /*8c10*/  LDL.64 R16, [R1+0x48] ;  /* 0x0000480001107983 */ /* 0x000ea80000100a00 */
[----:B------:R1:W5:Y:S04]  /*8c20*/  LDL R14, [R1+0x6c] ;  /* 0x00006c00010e7983 */ /* 0x0003680000100800 */
[----:B------:R1:W5:Y:S01]  /*8c30*/  LDL R15, [R1+0x68] ;  /* 0x00006800010f7983 */ /* 0x0003620000100800 */
[----:B------:R-:W-:Y:S01]  /*8c40*/  UIMAD UR12, UR18, UR8, URZ ;  /* 0x00000008120c72a4 */ /* 0x000fe2000f8e023f */
[----:B------:R-:W-:Y:S01]  /*8c50*/  IMAD.U32 R6, RZ, RZ, UR8 ;  /* 0x00000008ff067e24 */ /* 0x000fe2000f8e00ff */
[----:B------:R-:W-:Y:S01]  /*8c60*/  LEA.HI R4, R4, R5, RZ, 0x3 ;  /* 0x0000000504047211 */ /* 0x000fe200078f18ff */
[----:B------:R-:W-:Y:S01]  /*8c70*/  UIMAD UR5, UR26, -0x40, UR5 ;  /* 0xffffffc01a0578a4 */ /* 0x000fe2000f8e0205 */
[----:B------:R-:W-:Y:S01]  /*8c80*/  BSSY B0, `(.L_x_37) ;  /* 0x0000023000007945 */ /* 0x000fe20003800000 */
[----:B------:R-:W-:Y:S01]  /*8c90*/  UIMAD UR12, UR17, UR9, UR12 ;  /* 0x00000009110c72a4 */ /* 0x000fe2000f8e020c */
[----:B------:R-:W-:Y:S01]  /*8ca0*/  SHF.R.S32.HI R4, RZ, 0x3, R4 ;  /* 0x00000003ff047819 */ /* 0x000fe20000011404 */
[----:B------:R-:W-:-:S03]  /*8cb0*/  USHF.R.S32.HI UR14, URZ, 0x1f, UR54 ;  /* 0x0000001f3f0e7899 */ /* 0x000fc60008011436 */
[----:B------:R-:W-:Y:S01]  /*8cc0*/  ISETP.GE.AND P4, PT, R4, UR5, PT ;  /* 0x0000000504007c0c */ /* 0x000fe2000bf86270 */
[----:B------:R-:W-:Y:S01]  /*8cd0*/  IMAD.U32 R5, RZ, RZ, UR12 ;  /* 0x0000000cff057e24 */ /* 0x000fe2000f8e00ff */
[----:B------:R-:W-:Y:S01]  /*8ce0*/  ULDC.64 UR12, c[0x0][0x468] ;  /* 0x00011a00000c7ab9 */ /* 0x000fe20000000a00 */
[----:B------:R-:W-:Y:S01]  /*8cf0*/  SHF.R.S32.HI R13, RZ, 0x1f, R4 ;  /* 0x0000001fff0d7819 */ /* 0x000fe20000011404 */
[----:B------:R-:W-:-:S04]  /*8d00*/  UIMAD UR14, UR14, UR12, URZ ;  /* 0x0000000c0e0e72a4 */ /* 0x000fc8000f8e023f */
[----:B------:R-:W-:Y:S01]  /*8d10*/  UIMAD UR13, UR54, UR13, UR14 ;  /* 0x0000000d360d72a4 */ /* 0x000fe2000f8e020e */
[----:B--2---:R-:W-:-:S03]  /*8d20*/  IMAD.WIDE.U32 R6, R6, UR17, R16 ;  /* 0x0000001106067c25 */ /* 0x004fc6000f8e0010 */
[----:B------:R-:W-:Y:S01]  /*8d30*/  IADD3 R8, P0, R6, UR20, RZ ;  /* 0x0000001406087c10 */ /* 0x000fe2000ff1e0ff */
[----:B------:R-:W-:-:S03]  /*8d40*/  VIADD R6, R4, 0x20 ;  /* 0x0000002004067836 */ /* 0x000fc60000000000 */
[----:B------:R-:W-:Y:S01]  /*8d50*/  IADD3.X R9, R7, UR21, R5, P0, !PT ;  /* 0x0000001507097c10 */ /* 0x000fe200087fe405 */
[----:B------:R-:W-:Y:S01]  /*8d60*/  IMAD.U32 R5, RZ, RZ, UR12 ;  /* 0x0000000cff057e24 */ /* 0x000fe2000f8e00ff */
[----:B------:R-:W-:-:S03]  /*8d70*/  ISETP.GE.AND P3, PT, R6, UR5, PT ;  /* 0x0000000506007c0c */ /* 0x000fc6000bf66270 */
[----:B------:R-:W-:-:S04]  /*8d80*/  IMAD.WIDE.U32 R8, R5, UR54, R8 ;  /* 0x0000003605087c25 */ /* 0x000fc8000f8e0008 */
[----:B------:R-:W-:Y:S01]  /*8d90*/  VIADD R12, R9, UR13 ;  /* 0x0000000d090c7c36 */ /* 0x000fe20008000000 */
[----:B-1----:R-:W-:Y:S06]  /*8da0*/  @P4 BRA `(.L_x_38) ;  /* 0x0000000000404947 */ /* 0x002fec0003800000 */
[----:B------:R-:W-:Y:S01]  /*8db0*/  MOV R7, R12 ;  /* 0x0000000c00077202 */ /* 0x000fe20000000f00 */
[----:B------:R-:W-:Y:S01]  /*8dc0*/  IMAD R5, R13, UR8, RZ ;  /* 0x000000080d057c24 */ /* 0x000fe2000f8e02ff */
[----:B------:R-:W-:Y:S01]  /*8dd0*/  ULDC UR14, c[0x0][0x2d0] ;  /* 0x0000b400000e7ab9 */ /* 0x000fe20000000800 */
[----:B------:R-:W-:Y:S01]  /*8de0*/  IMAD.MOV.U32 R6, RZ, RZ, R8 ;  /* 0x000000ffff067224 */ /* 0x000fe200078e0008 */
[----:B------:R-:W-:Y:S01]  /*8df0*/  ISETP.GE.AND P2, PT, R16, UR14, PT ;  /* 0x0000000e10007c0c */ /* 0x000fe2000bf46270 */
[C---:B------:R-:W-:Y:S01]  /*8e00*/  IMAD R5, R4.reuse, UR9, R5 ;  /* 0x0000000904057c24 */ /* 0x040fe2000f8e0205 */
[----:B-----5:R-:W-:Y:S01]  /*8e10*/  ISETP.GE.AND P1, PT, R15, UR14, PT ;  /* 0x0000000e0f007c0c */ /* 0x020fe2000bf26270 */
[----:B------:R-:W-:Y:S01]  /*8e20*/  IMAD.WIDE.U32 R10, R4, UR8, R6 ;  /* 0x00000008040a7c25 */ /* 0x000fe2000f8e0006 */
[----:B------:R-:W-:Y:S01]  /*8e30*/  ISETP.GE.AND P0, PT, R14, UR14, PT ;  /* 0x0000000e0e007c0c */ /* 0x000fe2000bf06270 */
[----:B------:R-:W-:Y:S02]  /*8e40*/  ULDC.64 UR12, c[0x0][0x3f0] ;  /* 0x0000fc00000c7ab9 */ /* 0x000fe40000000a00 */
[----:B------:R-:W-:Y:S01]  /*8e50*/  IMAD.IADD R5, R5, 0x1, R11 ;  /* 0x0000000105057824 */ /* 0x000fe200078e020b */
[----:B------:R-:W-:-:S04]  /*8e60*/  LEA R6, P5, R10, UR12, 0x1 ;  /* 0x0000000c0a067c11 */ /* 0x000fc8000f8a08ff */
[----:B------:R-:W-:-:S05]  /*8e70*/  LEA.HI.X R7, R10, UR13, R5, 0x1, P5 ;  /* 0x0000000d0a077c11 */ /* 0x000fca000a8f0c05 */
[----:B------:R1:W-:Y:S04]  /*8e80*/  @!P2 STG.E.128 desc[UR6][R6.64], RZ ;  /* 0x000000ff0600a986 */ /* 0x0003e8000c101d06 */
[----:B------:R1:W-:Y:S04]  /*8e90*/  @!P1 STG.E.128 desc[UR6][R6.64+0x80], RZ ;  /* 0x000080ff06009986 */ /* 0x0003e8000c101d06 */
[----:B------:R1:W-:Y:S02]  /*8ea0*/  @!P0 STG.E.128 desc[UR6][R6.64+0x100], RZ ;  /* 0x000100ff06008986 */ /* 0x0003e4000c101d06 */
.L_x_38:
[----:B------:R-:W-:Y:S05]  /*8eb0*/  BSYNC B0 ;  /* 0x0000000000007941 */ /* 0x000fea0003800000 */
.L_x_37:
[----:B------:R-:W-:Y:S04]  /*8ec0*/  BSSY B0, `(.L_x_39) ;  /* 0x0000013000007945 */ /* 0x000fe80003800000 */
[----:B------:R-:W-:Y:S05]  /*8ed0*/  @P3 BRA `(.L_x_40) ;  /* 0x0000000000443947 */ /* 0x000fea0003800000 */
[----:B------:R-:W-:Y:S01]  /*8ee0*/  IADD3 R5, P0, R4, 0x20, RZ ;  /* 0x0000002004057810 */ /* 0x000fe20007f1e0ff */
[----:B------:R-:W-:Y:S01]  /*8ef0*/  IMAD.MOV.U32 R9, RZ, RZ, R12 ;  /* 0x000000ffff097224 */ /* 0x000fe200078e000c */
[----:B------:R-:W-:Y:S01]  /*8f00*/  ULDC UR5, c[0x0][0x2d0] ;  /* 0x0000b40000057ab9 */ /* 0x000fe20000000800 */
[----:B------:R-:W-:Y:S01]  /*8f10*/  ULDC.64 UR12, c[0x0][0x3f0] ;  /* 0x0000fc00000c7ab9 */ /* 0x000fe20000000a00 */
[----:B------:R-:W-:Y:S01]  /*8f20*/  ISETP.GE.AND P2, PT, R16, UR5, PT ;  /* 0x0000000510007c0c */ /* 0x000fe2000bf46270 */
[----:B-1----:R-:W-:Y:S01]  /*8f30*/  IMAD.X R6, RZ, RZ, R13, P0 ;  /* 0x000000ffff067224 */ /* 0x002fe200000e060d */
[----:B-----5:R-:W-:Y:S01]  /*8f40*/  ISETP.GE.AND P1, PT, R15, UR5, PT ;  /* 0x000000050f007c0c */ /* 0x020fe2000bf26270 */
[----:B------:R-:W-:Y:S01]  /*8f50*/  IMAD.WIDE.U32 R8, R5, UR8, R8 ;  /* 0x0000000805087c25 */ /* 0x000fe2000f8e0008 */
[----:B------:R-:W-:-:S03]  /*8f60*/  ISETP.GE.AND P0, PT, R14, UR5, PT ;  /* 0x000000050e007c0c */ /* 0x000fc6000bf06270 */
[----:B------:R-:W-:-:S04]  /*8f70*/  IMAD R6, R6, UR8, RZ ;  /* 0x0000000806067c24 */ /* 0x000fc8000f8e02ff */
[----:B------:R-:W-:Y:S01]  /*8f80*/  IMAD R5, R5, UR9, R6 ;  /* 0x0000000905057c24 */ /* 0x000fe2000f8e0206 */
[----:B------:R-:W-:-:S03]  /*8f90*/  LEA R6, P5, R8, UR12, 0x1 ;  /* 0x0000000c08067c11 */ /* 0x000fc6000f8a08ff */
[----:B------:R-:W-:-:S05]  /*8fa0*/  IMAD.IADD R5, R5, 0x1, R9 ;  /* 0x0000000105057824 */ /* 0x000fca00078e0209 */
[----:B------:R-:W-:-:S05]  /*8fb0*/  LEA.HI.X R7, R8, UR13, R5, 0x1, P5 ;  /* 0x0000000d08077c11 */ /* 0x000fca000a8f0c05 */
[----:B------:R2:W-:Y:S04]  /*8fc0*/  @!P2 STG.E.128 desc[UR6][R6.64], RZ ;  /* 0x000000ff0600a986 */ /* 0x0005e8000c101d06 */
[----:B------:R2:W-:Y:S04]  /*8fd0*/  @!P1 STG.E.128 desc[UR6][R6.64+0x80], RZ ;  /* 0x000080ff06009986 */ /* 0x0005e8000c101d06 */
[----:B------:R2:W-:Y:S02]  /*8fe0*/  @!P0 STG.E.128 desc[UR6][R6.64+0x100], RZ ;  /* 0x000100ff06008986 */ /* 0x0005e4000c101d06 */
.L_x_40:
[----:B------:R-:W-:Y:S05]  /*8ff0*/  BSYNC B0 ;  /* 0x0000000000007941 */ /* 0x000fea0003800000 */
.L_x_39:
[----:B------:R-:W-:Y:S01]  /*9000*/  UIMAD UR5, UR18, UR10, URZ ;  /* 0x0000000a120572a4 */ /* 0x000fe2000f8e023f */
[----:B-12---:R-:W-:Y:S01]  /*9010*/  IMAD.U32 R6, RZ, RZ, UR10 ;  /* 0x0000000aff067e24 */ /* 0x006fe2000f8e00ff */
[----:B------:R-:W-:Y:S01]  /*9020*/  USHF.R.S32.HI UR12, URZ, 0x1f, UR54 ;  /* 0x0000001f3f0c7899 */ /* 0x000fe20008011436 */
[----:B------:R-:W-:Y:S01]  /*9030*/  BSSY B0, `(.L_x_41) ;  /* 0x000001d000007945 */ /* 0x000fe20003800000 */
[----:B------:R-:W-:Y:S01]  /*9040*/  UIMAD UR5, UR17, UR11, UR5 ;  /* 0x0000000b110572a4 */ /* 0x000fe2000f8e0205 */
[----:B------:R-:W-:Y:S01]  /*9050*/  IMAD.WIDE.U32 R6, R6, UR17, R16 ;  /* 0x0000001106067c25 */ /* 0x000fe2000f8e0010 */
[----:B------:R-:W-:-:S04]  /*9060*/  ULDC.64 UR8, c[0x0][0x470] ;  /* 0x00011c0000087ab9 */ /* 0x000fc80000000a00 */
[----:B------:R-:W-:Y:S01]  /*9070*/  IMAD.U32 R5, RZ, RZ, UR5 ;  /* 0x00000005ff057e24 */ /* 0x000fe2000f8e00ff */
[----:B------:R-:W-:Y:S01]  /*9080*/  IADD3 R8, P0, R6, UR15, RZ ;  /* 0x0000000f06087c10 */ /* 0x000fe2000ff1e0ff */
[----:B------:R-:W-:-:S03]  /*9090*/  UIMAD UR5, UR12, UR8, URZ ;  /* 0x000000080c0572a4 */ /* 0x000fc6000f8e023f */
        /* <DEDUP_REMOVED lines=12> */
[----:B-----5:R-:W-:Y:S01]  /*9160*/  ISETP.GE.AND P1, PT, R15, UR5, PT ;  /* 0x000000050f007c0c */ /* 0x020fe2000bf26270 */
[----:B------:R-:W-:Y:S01]  /*9170*/  ULDC.64 UR8, c[0x0][0x3f8] ;  /* 0x0000fe0000087ab9 */ /* 0x000fe20000000a00 */
[----:B------:R-:W-:Y:S01]  /*9180*/  ISETP.GE.AND P0, PT, R14, UR5, PT ;  /* 0x000000050e007c0c */ /* 0x000fe2000bf06270 */
[----:B------:R-:W-:-:S04]  /*9190*/  IMAD R6, R4, UR11, R12 ;  /* 0x0000000b04067c24 */ /* 0x000fc8000f8e020c */
[----:B------:R-:W-:Y:S01]  /*91a0*/  IMAD.IADD R7, R6, 0x1, R11 ;  /* 0x0000000106077824 */ /* 0x000fe200078e020b */
[----:B------:R-:W-:-:S04]  /*91b0*/  LEA R6, P4, R10, UR8, 0x1 ;  /* 0x000000080a067c11 */ /* 0x000fc8000f8808ff */
[----:B------:R-:W-:-:S05]  /*91c0*/  LEA.HI.X R7, R10, UR9, R7, 0x1, P4 ;  /* 0x000000090a077c11 */ /* 0x000fca000a0f0c07 */
[----:B------:R1:W-:Y:S04]  /*91d0*/  @!P2 STG.E.128 desc[UR6][R6.64], RZ ;  /* 0x000000ff0600a986 */ /* 0x0003e8000c101d06 */
[----:B------:R1:W-:Y:S04]  /*91e0*/  @!P1 STG.E.128 desc[UR6][R6.64+0x80], RZ ;  /* 0x000080ff06009986 */ /* 0x0003e8000c101d06 */
[----:B------:R1:W-:Y:S02]  /*91f0*/  @!P0 STG.E.128 desc[UR6][R6.64+0x100], RZ ;  /* 0x000100ff06008986 */ /* 0x0003e4000c101d06 */
.L_x_42:
[----:B------:R-:W-:Y:S05]  /*9200*/  BSYNC B0 ;  /* 0x0000000000007941 */ /* 0x000fea0003800000 */
.L_x_41:
[----:B------:R-:W-:Y:S05]  /*9210*/  @P3 BRA `(.L_x_34) ;  /* 0x0000000000483947 */ /* 0x000fea0003800000 */
[----:B------:R-:W-:Y:S01]  /*9220*/  IADD3 R4, P0, R4, 0x20, RZ ;  /* 0x0000002004047810 */ /* 0x000fe20007f1e0ff */
[----:B------:R-:W-:Y:S01]  /*9230*/  ULDC UR5, c[0x0][0x2d0] ;  /* 0x0000b40000057ab9 */ /* 0x000fe20000000800 */
[----:B-1----:R-:W-:Y:S01]  /*9240*/  MOV R7, R5 ;  /* 0x0000000500077202 */ /* 0x002fe20000000f00 */
[----:B------:R-:W-:Y:S01]  /*9250*/  ULDC.64 UR8, c[0x0][0x3f8] ;  /* 0x0000fe0000087ab9 */ /* 0x000fe20000000a00 */
[----:B------:R-:W-:Y:S01]  /*9260*/  ISETP.GE.AND P2, PT, R16, UR5, PT ;  /* 0x0000000510007c0c */ /* 0x000fe2000bf46270 */
[----:B------:R-:W-:Y:S01]  /*9270*/  IMAD.X R6, RZ, RZ, R13, P0 ;  /* 0x000000ffff067224 */ /* 0x000fe200000e060d */
[----:B-----5:R-:W-:Y:S02]  /*9280*/  ISETP.GE.AND P1, PT, R15, UR5, PT ;  /* 0x000000050f007c0c */ /* 0x020fe4000bf26270 */
[----:B------:R-:W-:Y:S01]  /*9290*/  ISETP.GE.AND P0, PT, R14, UR5, PT ;  /* 0x000000050e007c0c */ /* 0x000fe2000bf06270 */
[----:B------:R-:W-:Y:S02]  /*92a0*/  IMAD R9, R6, UR10, RZ ;  /* 0x0000000a06097c24 */ /* 0x000fe4000f8e02ff */
[----:B------:R-:W-:-:S02]  /*92b0*/  IMAD.MOV.U32 R6, RZ, RZ, R8 ;  /* 0x000000ffff067224 */ /* 0x000fc400078e0008 */
[C---:B------:R-:W-:Y:S02]  /*92c0*/  IMAD R5, R4.reuse, UR11, R9 ;  /* 0x0000000b04057c24 */ /* 0x040fe4000f8e0209 */
[----:B------:R-:W-:-:S04]  /*92d0*/  IMAD.WIDE.U32 R6, R4, UR10, R6 ;  /* 0x0000000a04067c25 */ /* 0x000fc8000f8e0006 */
[----:B------:R-:W-:Y:S01]  /*92e0*/  IMAD.IADD R5, R5, 0x1, R7 ;  /* 0x0000000105057824 */ /* 0x000fe200078e0207 */
[----:B------:R-:W-:-:S04]  /*92f0*/  LEA R4, P3, R6, UR8, 0x1 ;  /* 0x0000000806047c11 */ /* 0x000fc8000f8608ff */
[----:B------:R-:W-:-:S05]  /*9300*/  LEA.HI.X R5, R6, UR9, R5, 0x1, P3 ;  /* 0x0000000906057c11 */ /* 0x000fca00098f0c05 */
[----:B------:R2:W-:Y:S04]  /*9310*/  @!P2 STG.E.128 desc[UR6][R4.64], RZ ;  /* 0x000000ff0400a986 */ /* 0x0005e8000c101d06 */
[----:B------:R2:W-:Y:S04]  /*9320*/  @!P1 STG.E.128 desc[UR6][R4.64+0x80], RZ ;  /* 0x000080ff04009986 */ /* 0x0005e8000c101d06 */
[----:B------:R2:W-:Y:S02]  /*9330*/  @!P0 STG.E.128 desc[UR6][R4.64+0x100], RZ ;  /* 0x000100ff04008986 */ /* 0x0005e4000c101d06 */
.L_x_34:
[----:B------:R-:W-:Y:S05]  /*9340*/  BSYNC B1 ;  /* 0x0000000000017941 */ /* 0x000fea0003800000 */
.L_x_1:
[----:B------:R-:W-:Y:S02]  /*9350*/  ULDC UR5, c[0x0][0xc] ;  /* 0x0000030000057ab9 */ /* 0x000fe40000000800 */
[----:B------:R-:W-:-:S04]  /*9360*/  UIADD3 UR26, UR5, UR26, URZ ;  /* 0x0000001a051a7290 */ /* 0x000fc8000fffe03f */
[----:B------:R-:W-:-:S06]  /*9370*/  UISETP.GE.AND UP0, UPT, UR26, UR59, UPT ;  /* 0x0000003b1a00728c */ /* 0x000fcc000bf06270 */
[----:B------:R-:W-:-:S13]  /*9380*/  PLOP3.LUT P0, PT, PT, PT, UP0, 0x80, 0x0 ;  /* 0x000000000000781c */ /* 0x000fda0003f0f008 */
[----:B------:R-:W-:Y:S05]  /*9390*/  @P0 BRA `(.L_x_43) ;  /* 0x0000000000040947 */ /* 0x000fea0003800000 */
[----:B------:R-:W-:Y:S05]  /*93a0*/  BRA `(.L_x_44) ;  /* 0xffffff7400f07947 */ /* 0x000fea000383ffff */
.L_x_43:
[----:B------:R-:W-:Y:S05]  /*93b0*/  EXIT ;  /* 0x000000000000794d */ /* 0x000fea0003800000 */
.L_x_45:
[----:B------:R-:W-:-:S00]  /*93c0*/  BRA `(.L_x_45) ;  /* 0xfffffffc00fc7947 */ /* 0x000fc0000383ffff */
[----:B------:R-:W-:-:S00]  /*93d0*/  NOP ;  /* 0x0000000000007918 */ /* 0x000fc00000000000 */
        /* <DEDUP_REMOVED lines=10> */
.L_x_1582:


//--------------------- .text._ZN5flash44flash_bwd_dq_dk_dv_loop_seqk_parallel_kernelI23Flash_bwd_kernel_traitsILi192ELi64ELi64ELi8ELi4ELi2ELi2ELb1ELb1EN7cutlass6half_tE19Flash_kernel_traitsILi192ELi64ELi64ELi8ES3_EELb0ELb0ELb1ELb0ELb0ELb0ELb0EEEvNS_16Flash_bwd_paramsE --------------------------
	.section	.text._ZN5flash44flash_bwd_dq_dk_dv_loop_seqk_parallel_kernelI23Flash_bwd_kernel_traitsILi192ELi64ELi64ELi8ELi4ELi2ELi2ELb1ELb1EN7cutlass6half_tE19Flash_kernel_traitsILi192ELi64ELi64ELi8ES3_EELb0ELb0ELb1ELb0ELb0ELb0ELb0EEEvNS_16Flash_bwd_paramsE,"ax",@progbits
	.align	128
        .global         _ZN5flash44flash_bwd_dq_dk_dv_loop_seqk_parallel_kernelI23Flash_bwd_kernel_traitsILi192ELi64ELi64ELi8ELi4ELi2ELi2ELb1ELb1EN7cutlass6half_tE19Flash_kernel_traitsILi192ELi64ELi64ELi8ES3_EELb0ELb0ELb1ELb0ELb0ELb0ELb0EEEvNS_16Flash_bwd_paramsE
        .type           _ZN5flash44flash_bwd_dq_dk_dv_loop_seqk_parallel_kernelI23Flash_bwd_kernel_traitsILi192ELi64ELi64ELi8ELi4ELi2ELi2ELb1ELb1EN7cutlass6half_tE19Flash_kernel_traitsILi192ELi64ELi64ELi8ES3_EELb0ELb0ELb1ELb0ELb0ELb0ELb0EEEvNS_16Flash_bwd_paramsE,@function
        .size           _ZN5flash44flash_bwd_dq_dk_dv_loop_seqk_parallel_kernelI23Flash_bwd_kernel_traitsILi192ELi64ELi64ELi8ELi4ELi2ELi2ELb1ELb1EN7cutlass6half_tE19Flash_kernel_traitsILi192ELi64ELi64ELi8ES3_EELb0ELb0ELb1ELb0ELb0ELb0ELb0EEEvNS_16Flash_bwd_paramsE,(.L_x_1583 - _ZN5flash44flash_bwd_dq_dk_dv_loop_seqk_parallel_kernelI23Flash_bwd_kernel_traitsILi192ELi64ELi64ELi8ELi4ELi2ELi2ELb1ELb1EN7cutlass6half_tE19Flash_kernel_traitsILi192ELi64ELi64ELi8ES3_EELb0ELb0ELb1ELb0ELb0ELb0ELb0EEEvNS_16Flash_bwd_paramsE)
        .other          _ZN5flash44flash_bwd_dq_dk_dv_loop_seqk_parallel_kernelI23Flash_bwd_kernel_traitsILi192ELi64ELi64ELi8ELi4ELi2ELi2ELb1ELb1EN7cutlass6half_tE19Flash_kernel_traitsILi192ELi64ELi64ELi8ES3_EELb0ELb0ELb1ELb0ELb0ELb0ELb0EEEvNS_16Flash_bwd_paramsE,@"STO_CUDA_ENTRY STV_DEFAULT"
_ZN5flash44flash_bwd_dq_dk_dv_loop_seqk_parallel_kernelI23Flash_bwd_kernel_traitsILi192ELi64ELi64ELi8ELi4ELi2ELi2ELb1ELb1EN7cutlass6half_tE19Flash_kernel_traitsILi192ELi64ELi64ELi8ES3_EELb0ELb0ELb1ELb0ELb0ELb0ELb0EEEvNS_16Flash_bwd_paramsE:
.text._ZN5flash44flash_bwd_dq_dk_dv_loop_seqk_parallel_kernelI23Flash_bwd_kernel_traitsILi192ELi64ELi64ELi8ELi4ELi2ELi2ELb1ELb1EN7cutlass6half_tE19Flash_kernel_traitsILi192ELi64ELi64ELi8ES3_EELb0ELb0ELb1ELb0ELb0ELb0ELb0EEEvNS_16Flash_bwd_paramsE:
[----:B------:R-:W1:Y:S08]  /*0000*/  LDC R1, c[0x0][0x28] ;  /* 0x00000a00ff017b82 */ /* 0x000e700000000800 */
[----:B------:R-:W2:Y:S01]  /*0010*/  S2UR UR30, SR_CTAID.X ;  /* 0x00000000001e79c3 */ /* 0x000ea20000002500 */
[----:B------:R-:W-:Y:S01]  /*0020*/  ULDC UR4, c[0x0][0x2c8] ;  /* 0x0000b20000047ab9 */ /* 0x000fe20000000800 */
[----:B-1----:R-:W-:Y:S01]  /*0030*/  VIADD R1, R1, 0xffffff08 ;  /* 0xffffff0801017836 */ /* 0x002fe20000000000 */
[----:B------:R-:W-:-:S04]  /*0040*/  UIADD3 UR5, UR4, 0x3f, URZ ;  /* 0x0000003f04057890 */ /* 0x000fc8000fffe03f */
[----:B------:R-:W-:-:S04]  /*0050*/  USHF.R.S32.HI UR4, URZ, 0x1f, UR5 ;  /* 0x0000001f3f047899 */ /* 0x000fc80008011405 */
[----:B------:R-:W-:-:S04]  /*0060*/  ULEA.HI UR4, UR4, UR5, URZ, 0x6 ;  /* 0x0000000504047291 */ /* 0x000fc8000f8f303f */
[----:B------:R-:W-:-:S06]  /*0070*/  USHF.R.S32.HI UR6, URZ, 0x6, UR4 ;  /* 0x000000063f067899 */ /* 0x000fcc0008011404 */
[----:B------:R-:W-:Y:S01]  /*0080*/  MOV R0, UR6 ;  /* 0x0000000600007c02 */ /* 0x000fe20008000f00 */
[----:B--2---:R-:W-:-:S04]  /*0090*/  UISETP.GE.AND UP0, UPT, UR30, UR6, UPT ;  /* 0x000000061e00728c */ /* 0x004fc8000bf06270 */
[----:B------:R1:W-:Y:S02]  /*00a0*/  STL [R1+0x88], R0 ;  /* 0x0000880001007387 */ /* 0x0003e40000100800 */
[----:B------:R-:W-:-:S13]  /*00b0*/  PLOP3.LUT P0, PT, PT, PT, UP0, 0x80, 0x0 ;  /* 0x000000000000781c */ /* 0x000fda0003f0f008 */
[----:B------:R-:W-:Y:S05]  /*00c0*/  @P0 EXIT ;  /* 0x000000000000094d */ /* 0x000fea0003800000 */
[----:B------:R-:W2:Y:S01]  /*00d0*/  S2R R16, SR_TID.X ;  /* 0x0000000000107919 */ /* 0x000ea20000002100 */
[----:B------:R-:W3:Y:S01]  /*00e0*/  S2UR UR4, SR_CgaCtaId ;  /* 0x00000000000479c3 */ /* 0x000ee20000008800 */
[----:B------:R-:W-:Y:S01]  /*00f0*/  UMOV UR5, 0x400 ;  /* 0x0000040000057882 */ /* 0x000fe20000000000 */
[----:B------:R-:W-:Y:S01]  /*0100*/  UMOV UR6, 0x400 ;  /* 0x0000040000067882 */ /* 0x000fe20000000000 */
[----:B------:R-:W-:-:S05]  /*0110*/  ULDC UR60, c[0x0][0x394] ;  /* 0x0000e500003c7ab9 */ /* 0x000fca0000000800 */
[----:B------:R-:W4:Y:S08]  /*0120*/  S2UR UR56, SR_CTAID.Z ;  /* 0x00000000003879c3 */ /* 0x000f300000002700 */
[----:B------:R-:W5:Y:S08]  /*0130*/  S2UR UR48, SR_CTAID.Y ;  /* 0x00000000003079c3 */ /* 0x000f700000002600 */
[----:B------:R-:W5:Y:S01]  /*0140*/  S2UR UR7, SR_CgaCtaId ;  /* 0x00000000000779c3 */ /* 0x000f620000008800 */
[----:B---3--:R-:W-:Y:S01]  /*0150*/  ULEA UR5, UR4, UR5, 0x18 ;  /* 0x0000000504057291 */ /* 0x008fe2000f8ec03f */
[----:B--2---:R-:W-:Y:S01]  /*0160*/  SHF.R.S32.HI R12, RZ, 0x1f, R16 ;  /* 0x0000001fff0c7819 */ /* 0x004fe20000011410 */
[----:B----4-:R-:W-:-:S03]  /*0170*/  USHF.R.S32.HI UR4, URZ, 0x1f, UR56 ;  /* 0x0000001f3f047899 */ /* 0x010fc60008011438 */
[CC--:B------:R-:W-:Y:S02]  /*0180*/  LEA.HI R5, R12.reuse, R16.reuse, RZ, 0x5 ;  /* 0x000000100c057211 */ /* 0x0c0fe400078f28ff */
[CC--:B------:R-:W-:Y:S02]  /*0190*/  LEA.HI R19, R12.reuse, R16.reuse, RZ, 0x2 ;  /* 0x000000100c137211 */ /* 0x0c0fe400078f10ff */
[--C-:B------:R-:W-:Y:S02]  /*01a0*/  SHF.R.S32.HI R6, RZ, 0x5, R5.reuse ;  /* 0x00000005ff067819 */ /* 0x100fe40000011405 */
[----:B-1----:R-:W-:Y:S02]  /*01b0*/  SHF.R.S32.HI R0, RZ, 0x1f, R5 ;  /* 0x0000001fff007819 */ /* 0x002fe40000011405 */
[----:B------:R-:W-:Y:S02]  /*01c0*/  LEA.HI R9, R12, R16, RZ, 0x4 ;  /* 0x000000100c097211 */ /* 0x000fe400078f20ff */
[----:B------:R-:W-:-:S02]  /*01d0*/  LEA.HI R0, R0, R6, RZ, 0x2 ;  /* 0x0000000600007211 */ /* 0x000fc400078f10ff */
[----:B------:R-:W-:Y:S02]  /*01e0*/  LEA.HI R2, R5, R6, RZ, 0x1 ;  /* 0x0000000605027211 */ /* 0x000fe400078f08ff */
[--C-:B------:R-:W-:Y:S02]  /*01f0*/  SHF.R.S32.HI R10, RZ, 0x2, R19.reuse ;  /* 0x00000002ff0a7819 */ /* 0x100fe40000011413 */
[----:B------:R-:W-:Y:S02]  /*0200*/  SHF.R.S32.HI R4, RZ, 0x1f, R19 ;  /* 0x0000001fff047819 */ /* 0x000fe40000011413 */
[----:B------:R-:W-:Y:S02]  /*0210*/  SHF.R.S32.HI R7, RZ, 0x4, R9 ;  /* 0x00000004ff077819 */ /* 0x000fe40000011409 */
[----:B------:R-:W-:Y:S02]  /*0220*/  LOP3.LUT R3, R0, 0xfffffffc, RZ, 0xc0, !PT ;  /* 0xfffffffc00037812 */ /* 0x000fe400078ec0ff */
[----:B------:R-:W-:-:S02]  /*0230*/  LOP3.LUT R0, R2, 0xfffffffe, RZ, 0xc0, !PT ;  /* 0xfffffffe02007812 */ /* 0x000fc400078ec0ff */
[----:B------:R-:W-:Y:S01]  /*0240*/  LEA.HI R2, R4, R10, RZ, 0x3 ;  /* 0x0000000a04027211 */ /* 0x000fe200078f18ff */
[C---:B------:R-:W-:Y:S01]  /*0250*/  IMAD.IADD R15, R6.reuse, 0x1, -R3 ;  /* 0x00000001060f7824 */ /* 0x040fe200078e0a03 */
[----:B------:R-:W-:Y:S01]  /*0260*/  LEA.HI R8, R9, R7, RZ, 0x1 ;  /* 0x0000000709087211 */ /* 0x000fe200078f08ff */
[----:B------:R-:W-:Y:S01]  /*0270*/  IMAD.IADD R14, R6, 0x1, -R0 ;  /* 0x00000001060e7824 */ /* 0x000fe200078e0a00 */
[----:B------:R-:W-:Y:S02]  /*0280*/  LOP3.LUT R0, R2, 0xfffffff8, RZ, 0xc0, !PT ;  /* 0xfffffff802007812 */ /* 0x000fe400078ec0ff */
[----:B------:R-:W-:Y:S02]  /*0290*/  LOP3.LUT R4, R8, 0xfffffffe, RZ, 0xc0, !PT ;  /* 0xfffffffe08047812 */ /* 0x000fe400078ec0ff */
[----:B------:R-:W-:Y:S01]  /*02a0*/  LEA.HI R17, R12, R16, RZ, 0x3 ;  /* 0x000000100c117211 */ /* 0x000fe200078f18ff */
[----:B------:R-:W-:Y:S01]  /*02b0*/  IMAD.IADD R8, R10, 0x1, -R0 ;  /* 0x000000010a087824 */ /* 0x000fe200078e0a00 */
[----:B------:R-:W-:Y:S01]  /*02c0*/  LOP3.LUT R2, R5, 0xffffffe0, RZ, 0xc0, !PT ;  /* 0xffffffe005027812 */ /* 0x000fe200078ec0ff */
[----:B------:R-:W-:Y:S01]  /*02d0*/  IMAD.IADD R11, R7, 0x1, -R4 ;  /* 0x00000001070b7824 */ /* 0x000fe200078e0a04 */
[----:B------:R-:W-:-:S02]  /*02e0*/  SHF.R.S32.HI R3, RZ, 0x3, R17 ;  /* 0x00000003ff037819 */ /* 0x000fc40000011411 */
[----:B------:R-:W-:Y:S01]  /*02f0*/  LOP3.LUT R0, R17, 0xfffffff8, RZ, 0xc0, !PT ;  /* 0xfffffff811007812 */ /* 0x000fe200078ec0ff */
[----:B------:R-:W-:Y:S01]  /*0300*/  IMAD.IADD R4, R16, 0x1, -R2 ;  /* 0x0000000110047824 */ /* 0x000fe200078e0a02 */
[----:B------:R-:W-:Y:S01]  /*0310*/  LOP3.LUT R2, R9, 0xfffffff0, RZ, 0xc0, !PT ;  /* 0xfffffff009027812 */ /* 0x000fe200078ec0ff */
[----:B------:R-:W-:Y:S01]  /*0320*/  IMAD.SHL.U32 R3, R3, 0x40, RZ ;  /* 0x0000004003037824 */ /* 0x000fe200078e00ff */
[----:B------:R-:W-:Y:S01]  /*0330*/  LEA.HI R7, R12, R16, RZ, 0x7 ;  /* 0x000000100c077211 */ /* 0x000fe200078f38ff */
[C---:B------:R-:W-:Y:S01]  /*0340*/  IMAD.IADD R0, R16.reuse, 0x1, -R0 ;  /* 0x0000000110007824 */ /* 0x040fe200078e0a00 */
[----:B------:R-:W-:Y:S01]  /*0350*/  SHF.R.S32.HI R5, RZ, 0x1f, R4 ;  /* 0x0000001fff057819 */ /* 0x000fe20000011404 */
[----:B------:R-:W-:Y:S01]  /*0360*/  IMAD.IADD R2, R16, 0x1, -R2 ;  /* 0x0000000110027824 */ /* 0x000fe200078e0a02 */
[----:B------:R-:W-:Y:S01]  /*0370*/  LOP3.LUT R3, R3, 0x1c0, RZ, 0xc0, !PT ;  /* 0x000001c003037812 */ /* 0x000fe200078ec0ff */
[----:B------:R-:W-:Y:S01]  /*0380*/  IMAD.SHL.U32 R20, R0, 0x8, RZ ;  /* 0x0000000800147824 */ /* 0x000fe200078e00ff */
[----:B------:R-:W-:-:S02]  /*0390*/  LEA.HI R18, R5, R4, RZ, 0x2 ;  /* 0x0000000405127211 */ /* 0x000fc400078f10ff */
[----:B------:R-:W-:Y:S02]  /*03a0*/  SHF.R.S32.HI R5, RZ, 0x1f, R2 ;  /* 0x0000001fff057819 */ /* 0x000fe40000011402 */
[----:B------:R-:W-:Y:S01]  /*03b0*/  LOP3.LUT R4, R3, 0x38, R20, 0xf8, !PT ;  /* 0x0000003803047812 */ /* 0x000fe200078ef814 */
[----:B------:R-:W-:Y:S01]  /*03c0*/  STL [R1+0x48], R20 ;  /* 0x0000481401007387 */ /* 0x000fe20000100800 */
[----:B------:R-:W-:Y:S02]  /*03d0*/  SHF.R.U32.HI R3, RZ, 0x3, R3 ;  /* 0x00000003ff037819 */ /* 0x000fe40000011603 */
[C---:B------:R-:W-:Y:S02]  /*03e0*/  LOP3.LUT P4, RZ, R0.reuse, 0x4, RZ, 0xc0, !PT ;  /* 0x0000000400ff7812 */ /* 0x040fe4000788c0ff */
[----:B------:R-:W-:Y:S02]  /*03f0*/  LEA.HI R13, R5, R2, RZ, 0x3 ;  /* 0x00000002050d7211 */ /* 0x000fe400078f18ff */
[C---:B------:R-:W-:Y:S01]  /*0400*/  LOP3.LUT P3, RZ, R0.reuse, 0x2, RZ, 0xc0, !PT ;  /* 0x0000000200ff7812 */ /* 0x040fe2000786c0ff */
[----:B------:R-:W-:Y:S01]  /*0410*/  IMAD.SHL.U32 R0, R0, 0x40, RZ ;  /* 0x0000004000007824 */ /* 0x000fe200078e00ff */
[----:B------:R-:W-:Y:S01]  /*0420*/  LOP3.LUT R10, R4, R3, RZ, 0x3c, !PT ;  /* 0x00000003040a7212 */ /* 0x000fe200078e3cff */
[----:B------:R-:W-:Y:S01]  /*0430*/  IMAD.SHL.U32 R3, R14, 0x10, RZ ;  /* 0x000000100e037824 */ /* 0x000fe200078e00ff */
[----:B------:R-:W-:-:S02]  /*0440*/  LOP3.LUT R4, R13, 0xfffffff8, RZ, 0xc0, !PT ;  /* 0xfffffff80d047812 */ /* 0x000fc400078ec0ff */
[----:B------:R-:W-:Y:S02]  /*0450*/  LOP3.LUT R0, R0, 0x1c0, RZ, 0xc0, !PT ;  /* 0x000001c000007812 */ /* 0x000fe400078ec0ff */
[----:B------:R-:W-:Y:S01]  /*0460*/  SHF.R.S32.HI R7, RZ, 0x7, R7 ;  /* 0x00000007ff077819 */ /* 0x000fe20000011407 */
[----:B------:R-:W-:Y:S01]  /*0470*/  IMAD.IADD R9, R2, 0x1, -R4 ;  /* 0x0000000102097824 */ /* 0x000fe200078e0a04 */
[C---:B------:R-:W-:Y:S02]  /*0480*/  LOP3.LUT R5, R0.reuse, 0x8, R17, 0xf8, !PT ;  /* 0x0000000800057812 */ /* 0x040fe400078ef811 */
[----:B------:R-:W-:Y:S01]  /*0490*/  LOP3.LUT R4, R0, 0x10, R3, 0xf8, !PT ;  /* 0x0000001000047812 */ /* 0x000fe200078ef803 */
[----:B------:R-:W-:Y:S01]  /*04a0*/  IMAD.SHL.U32 R3, R11, 0x200, RZ ;  /* 0x000002000b037824 */ /* 0x000fe200078e00ff */
[----:B------:R-:W-:Y:S02]  /*04b0*/  SHF.R.U32.HI R0, RZ, 0x3, R0 ;  /* 0x00000003ff007819 */ /* 0x000fe40000011600 */
[----:B------:R-:W-:Y:S01]  /*04c0*/  LOP3.LUT R2, R8, 0x1, RZ, 0xc0, !PT ;  /* 0x0000000108027812 */ /* 0x000fe200078ec0ff */
[----:B------:R-:W-:Y:S01]  /*04d0*/  IMAD R6, R7, 0x800, R3 ;  /* 0x0000080007067824 */ /* 0x000fe200078e0203 */
[----:B------:R-:W-:-:S02]  /*04e0*/  LEA.HI R12, R12, R16, RZ, 0x6 ;  /* 0x000000100c0c7211 */ /* 0x000fc400078f30ff */
[----:B------:R-:W-:Y:S02]  /*04f0*/  LOP3.LUT R5, R5, R0, RZ, 0x3c, !PT ;  /* 0x0000000005057212 */ /* 0x000fe400078e3cff */
[----:B------:R-:W-:Y:S02]  /*0500*/  ISETP.NE.U32.AND P0, PT, R2, 0x1, PT ;  /* 0x000000010200780c */ /* 0x000fe40003f05070 */
[----:B------:R-:W-:Y:S01]  /*0510*/  LOP3.LUT R4, R4, 0x8, R17, 0xf8, !PT ;  /* 0x0000000804047812 */ /* 0x000fe200078ef811 */
[----:B------:R-:W-:Y:S01]  /*0520*/  IMAD.IADD R17, R6, 0x1, R5 ;  /* 0x0000000106117824 */ /* 0x000fe200078e0205 */
[----:B------:R-:W-:Y:S01]  /*0530*/  SHF.R.S32.HI R2, RZ, 0x6, R12 ;  /* 0x00000006ff027819 */ /* 0x000fe2000001140c */
[----:B------:R-:W-:Y:S01]  /*0540*/  IMAD.SHL.U32 R6, R11, 0x20, RZ ;  /* 0x000000200b067824 */ /* 0x000fe200078e00ff */
[----:B------:R-:W-:Y:S01]  /*0550*/  LOP3.LUT R3, R3, R4, R0, 0xf6, !PT ;  /* 0x0000000403037212 */ /* 0x000fe200078ef600 */
[----:B------:R-:W-:Y:S01]  /*0560*/  IMAD.SHL.U32 R4, R7, 0x20, RZ ;  /* 0x0000002007047824 */ /* 0x000fe200078e00ff */
[----:B------:R-:W-:Y:S01]  /*0570*/  LOP3.LUT R0, R19, 0x7ffffffc, RZ, 0xc0, !PT ;  /* 0x7ffffffc13007812 */ /* 0x000fe200078ec0ff */
[----:B------:R-:W-:Y:S01]  /*0580*/  IMAD R10, R2, 0x200, R10 ;  /* 0x00000200020a7824 */ /* 0x000fe200078e020a */
[----:B------:R-:W-:Y:S01]  /*0590*/  R2P PR, R8, 0x6 ;  /* 0x0000000608007804 */ /* 0x000fe20000000000 */
[----:B------:R-:W-:Y:S01]  /*05a0*/  IMAD.SHL.U32 R5, R2, 0x8, RZ ;  /* 0x0000000802057824 */ /* 0x000fe200078e00ff */
[C---:B------:R-:W-:Y:S01]  /*05b0*/  LOP3.LUT P6, RZ, R9.reuse, 0x4, RZ, 0xc0, !PT ;  /* 0x0000000409ff7812 */ /* 0x040fe200078cc0ff */
[----:B------:R-:W-:Y:S01]  /*05c0*/  IMAD.SHL.U32 R2, R8, 0x40, RZ ;  /* 0x0000004008027824 */ /* 0x000fe200078e00ff */
[----:B------:R-:W-:Y:S01]  /*05d0*/  LOP3.LUT P5, RZ, R9, 0x2, RZ, 0xc0, !PT ;  /* 0x0000000209ff7812 */ /* 0x000fe200078ac0ff */
[C---:B------:R-:W-:Y:S01]  /*05e0*/  IMAD.IADD R8, R16.reuse, 0x1, -R0 ;  /* 0x0000000110087824 */ /* 0x040fe200078e0a00 */
[----:B------:R-:W-:Y:S01]  /*05f0*/  LEA R3, R3, UR5, 0x1 ;  /* 0x0000000503037c11 */ /* 0x000fe2000f8e08ff */
[----:B------:R-:W-:Y:S01]  /*0600*/  IMAD.SHL.U32 R16, R16, 0x2, RZ ;  /* 0x0000000210107824 */ /* 0x000fe200078e00ff */
[----:B------:R-:W-:-:S02]  /*0610*/  LOP3.LUT R0, R2, 0x1c0, RZ, 0xc0, !PT ;  /* 0x000001c002007812 */ /* 0x000fc400078ec0ff */
[----:B------:R-:W-:Y:S02]  /*0620*/  LOP3.LUT R2, R5, 0x18, RZ, 0xc0, !PT ;  /* 0x0000001805027812 */ /* 0x000fe400078ec0ff */
[----:B------:R-:W-:Y:S02]  /*0630*/  SHF.R.U32.HI R5, RZ, 0x3, R0 ;  /* 0x00000003ff057819 */ /* 0x000fe40000011600 */
[----:B------:R-:W-:Y:S02]  /*0640*/  LOP3.LUT R12, R4, 0x6, R16, 0xf8, !PT ;  /* 0x00000006040c7812 */ /* 0x000fe400078ef810 */
[----:B------:R-:W-:Y:S02]  /*0650*/  LOP3.LUT R7, R2, 0x20, R6, 0xf8, !PT ;  /* 0x0000002002077812 */ /* 0x000fe400078ef806 */
[----:B------:R-:W-:Y:S01]  /*0660*/  LOP3.LUT R4, R0, 0x20, R4, 0xf8, !PT ;  /* 0x0000002000047812 */ /* 0x000fe200078ef804 */
[----:B------:R1:W-:Y:S01]  /*0670*/  STL [R1+0x84], R12 ;  /* 0x0000840c01007387 */ /* 0x0003e20000100800 */
[----:B------:R-:W-:Y:S01]  /*0680*/  LOP3.LUT R6, R5, R0, R2, 0x1e, !PT ;  /* 0x0000000005067212 */ /* 0x000fe200078e1e02 */
[----:B------:R-:W-:Y:S01]  /*0690*/  IMAD.SHL.U32 R0, R8, 0x2, RZ ;  /* 0x0000000208007824 */ /* 0x000fe200078e00ff */
[----:B------:R-:W-:Y:S01]  /*06a0*/  LOP3.LUT R5, R4, R5, RZ, 0x3c, !PT ;  /* 0x0000000504057212 */ /* 0x000fe200078e3cff */
[----:B------:R-:W-:-:S02]  /*06b0*/  IMAD.SHL.U32 R2, R9, 0x40, RZ ;  /* 0x0000004009027824 */ /* 0x000fc400078e00ff */
[--C-:B------:R-:W-:Y:S02]  /*06c0*/  IMAD R4, R15, 0x400, R0.reuse ;  /* 0x000004000f047824 */ /* 0x100fe400078e0200 */
[----:B------:R-:W-:Y:S02]  /*06d0*/  IMAD R0, R14, 0x400, R0 ;  /* 0x000004000e007824 */ /* 0x000fe400078e0200 */
[----:B------:R-:W-:Y:S02]  /*06e0*/  IMAD.IADD R16, R4, 0x1, R5 ;  /* 0x0000000104107824 */ /* 0x000fe400078e0205 */
[----:B------:R-:W-:Y:S01]  /*06f0*/  IMAD.SHL.U32 R4, R11, 0x8, RZ ;  /* 0x000000080b047824 */ /* 0x000fe200078e00ff */
[----:B------:R-:W-:Y:S01]  /*0700*/  LEA R11, R10, UR5, 0x1 ;  /* 0x000000050a0b7c11 */ /* 0x000fe2000f8e08ff */
[----:B------:R-:W-:Y:S02]  /*0710*/  IMAD.SHL.U32 R8, R13, 0x40, RZ ;  /* 0x000000400d087824 */ /* 0x000fe400078e00ff */
[----:B------:R-:W-:-:S03]  /*0720*/  VIADD R13, R20, 0x80 ;  /* 0x00000080140d7836 */ /* 0x000fc60000000000 */
[----:B------:R-:W-:-:S05]  /*0730*/  LOP3.LUT R8, R8, 0xfffffe00, RZ, 0xc0, !PT ;  /* 0xfffffe0008087812 */ /* 0x000fca00078ec0ff */
[----:B------:R-:W-:Y:S02]  /*0740*/  IMAD R9, R14, 0x400, R8 ;  /* 0x000004000e097824 */ /* 0x000fe400078e0208 */
[----:B-1----:R-:W-:Y:S01]  /*0750*/  IMAD.IADD R12, R0, 0x1, R6 ;  /* 0x00000001000c7824 */ /* 0x002fe200078e0206 */
[----:B------:R-:W-:Y:S01]  /*0760*/  LOP3.LUT R0, R2, 0x1c0, RZ, 0xc0, !PT ;  /* 0x000001c002007812 */ /* 0x000fe200078ec0ff */
[----:B------:R-:W-:Y:S02]  /*0770*/  IMAD.MOV.U32 R6, RZ, RZ, 0x20 ;  /* 0x00000020ff067424 */ /* 0x000fe400078e00ff */
[----:B------:R-:W-:Y:S01]  /*0780*/  VIADD R14, R20, 0x40 ;  /* 0x00000040140e7836 */ /* 0x000fe20000000000 */
[----:B------:R-:W-:Y:S02]  /*0790*/  SHF.R.U32.HI R2, RZ, 0x3, R0 ;  /* 0x00000003ff027819 */ /* 0x000fe40000011600 */
[----:B------:R-:W-:Y:S02]  /*07a0*/  LOP3.LUT R4, R0, 0x8, R4, 0xf8, !PT ;  /* 0x0000000800047812 */ /* 0x000fe400078ef804 */
[----:B------:R-:W-:Y:S01]  /*07b0*/  LOP3.LUT R5, R2, R7, R0, 0x1e, !PT ;  /* 0x0000000702057212 */ /* 0x000fe200078e1e00 */
[----:B------:R-:W-:Y:S01]  /*07c0*/  IMAD R7, R15, 0x400, R8 ;  /* 0x000004000f077824 */ /* 0x000fe200078e0208 */
[----:B------:R-:W-:-:S02]  /*07d0*/  SHF.R.S32.HI R0, RZ, 0x2, R18 ;  /* 0x00000002ff007819 */ /* 0x000fc40000011412 */
[----:B------:R-:W-:Y:S02]  /*07e0*/  LOP3.LUT R2, R4, R2, RZ, 0x3c, !PT ;  /* 0x0000000204027212 */ /* 0x000fe400078e3cff */
[----:B------:R-:W-:Y:S01]  /*07f0*/  LOP3.LUT R8, R5, R8, RZ, 0xfc, !PT ;  /* 0x0000000805087212 */ /* 0x000fe200078efcff */
[----:B------:R-:W-:Y:S02]  /*0800*/  IMAD R4, R15, 0x10, R0 ;  /* 0x000000100f047824 */ /* 0x000fe400078e0200 */
[----:B------:R-:W-:Y:S01]  /*0810*/  IMAD.U32 R0, RZ, RZ, UR4 ;  /* 0x00000004ff007e24 */ /* 0x000fe2000f8e00ff */
[----:B-----5:R-:W-:Y:S01]  /*0820*/  USHF.L.U32 UR4, UR48, 0x7, URZ ;  /* 0x0000000730047899 */ /* 0x020fe2000800063f */
[----:B------:R-:W-:Y:S01]  /*0830*/  IMAD.IADD R7, R7, 0x1, R2 ;  /* 0x0000000107077824 */ /* 0x000fe200078e0202 */
[----:B------:R1:W-:Y:S01]  /*0840*/  STL [R1+0x80], R4 ;  /* 0x0000800401007387 */ /* 0x0003e20000100800 */
[----:B------:R-:W-:Y:S02]  /*0850*/  IMAD.IADD R9, R2, 0x1, R9 ;  /* 0x0000000102097824 */ /* 0x000fe400078e0209 */
[----:B------:R-:W-:Y:S01]  /*0860*/  IMAD.MOV.U32 R5, RZ, RZ, 0x40 ;  /* 0x00000040ff057424 */ /* 0x000fe200078e00ff */
[----:B------:R2:W-:Y:S01]  /*0870*/  STL [R1+0x68], R14 ;  /* 0x0000680e01007387 */ /* 0x0005e20000100800 */
[----:B------:R-:W-:Y:S01]  /*0880*/  IMAD.U32 R0, RZ, RZ, UR4 ;  /* 0x00000004ff007e24 */ /* 0x000fe2000f8e00ff */
[----:B------:R-:W-:-:S02]  /*0890*/  ULEA UR4, UR7, UR6, 0x18 ;  /* 0x0000000607047291 */ /* 0x000fc4000f8ec03f */
[----:B------:R-:W-:Y:S01]  /*08a0*/  USHF.R.S32.HI UR6, URZ, 0x1f, UR48 ;  /* 0x0000001f3f067899 */ /* 0x000fe20008011430 */
[----:B------:R3:W-:Y:S01]  /*08b0*/  STL [R1+0x6c], R13 ;  /* 0x00006c0d01007387 */ /* 0x0007e20000100800 */
[----:B------:R-:W-:-:S03]  /*08c0*/  USHF.R.S32.HI UR7, URZ, 0x1f, UR56 ;  /* 0x0000001f3f077899 */ /* 0x000fc60008011438 */
[----:B------:R4:W-:Y:S01]  /*08d0*/  STL [R1+0x2c], R11 ;  /* 0x00002c0b01007387 */ /* 0x0009e20000100800 */
[----:B------:R-:W-:Y:S01]  /*08e0*/  IMAD.U32 R0, RZ, RZ, UR6 ;  /* 0x00000006ff007e24 */ /* 0x000fe2000f8e00ff */
[----:B------:R-:W-:Y:S01]  /*08f0*/  UIADD3 UR6, UR5, 0x12000, URZ ;  /* 0x0001200005067890 */ /* 0x000fe2000fffe03f */
[----:B------:R-:W-:Y:S02]  /*0900*/  IMAD.MOV.U32 R0, RZ, RZ, -0x10 ;  /* 0xfffffff0ff007424 */ /* 0x000fe400078e00ff */
[----:B------:R-:W-:Y:S01]  /*0910*/  IMAD.U32 R2, RZ, RZ, UR7 ;  /* 0x00000007ff027e24 */ /* 0x000fe2000f8e00ff */
[----:B------:R-:W-:Y:S01]  /*0920*/  SEL R2, R6, 0xffffffe0, !P3 ;  /* 0xffffffe006027807 */ /* 0x000fe20005800000 */
[----:B------:R-:W-:Y:S01]  /*0930*/  UIADD3 UR7, UR5, 0xc000, URZ ;  /* 0x0000c00005077890 */ /* 0x000fe2000fffe03f */
[----:B------:R-:W-:Y:S02]  /*0940*/  SEL R10, R0, 0x10, !P0 ;  /* 0x00000010000a7807 */ /* 0x000fe40004000000 */
[----:B------:R-:W-:-:S02]  /*0950*/  LEA R0, R17, UR6, 0x1 ;  /* 0x0000000611007c11 */ /* 0x000fc4000f8e08ff */
[C---:B-1----:R-:W-:Y:S02]  /*0960*/  SEL R4, R5.reuse, 0xffffffc0, !P4 ;  /* 0xffffffc005047807 */ /* 0x042fe40006000000 */
[----:B------:R-:W-:Y:S02]  /*0970*/  SEL R6, R6, 0xffffffe0, !P5 ;  /* 0xffffffe006067807 */ /* 0x000fe40006800000 */
[----:B--2---:R-:W-:Y:S01]  /*0980*/  LEA R14, R16, UR5, 0x1 ;  /* 0x00000005100e7c11 */ /* 0x004fe2000f8e08ff */
[----:B------:R-:W-:Y:S01]  /*0990*/  IMAD.IADD R252, R0, 0x1, R4 ;  /* 0x0000000100fc7824 */ /* 0x000fe200078e0204 */
[----:B------:R-:W-:Y:S02]  /*09a0*/  SEL R5, R5, 0xffffffc0, !P6 ;  /* 0xffffffc005057807 */ /* 0x000fe40007000000 */
[----:B------:R-:W-:Y:S02]  /*09b0*/  LEA R9, R9, UR6, 0x1 ;  /* 0x0000000609097c11 */ /* 0x000fe4000f8e08ff */
[----:B---3--:R-:W-:Y:S01]  /*09c0*/  LEA R13, R12, UR7, 0x1 ;  /* 0x000000070c0d7c11 */ /* 0x008fe2000f8e08ff */
[----:B------:R-:W-:Y:S01]  /*09d0*/  VIADD R12, R14, 0x20 ;  /* 0x000000200e0c7836 */ /* 0x000fe20000000000 */
[----:B------:R-:W-:Y:S01]  /*09e0*/  ULDC.64 UR6, c[0x0][0x208] ;  /* 0x0000820000067ab9 */ /* 0x000fe20000000a00 */
[----:B----4-:R-:W-:Y:S01]  /*09f0*/  IMAD.IADD R11, R0, 0x1, R2 ;  /* 0x00000001000b7824 */ /* 0x010fe200078e0202 */
[----:B------:R-:W-:Y:S01]  /*0a00*/  IADD3 R2, R2, -0x6000, R0 ;  /* 0xffffa00002027810 */ /* 0x000fe20007ffe000 */
[----:B------:R-:W-:-:S03]  /*0a10*/  @P1 VIADD R12, R14, 0xffffffe0 ;  /* 0xffffffe00e0c1836 */ /* 0x000fc60000000000 */
        /* <DEDUP_REMOVED lines=8> */
[----:B-1----:R-:W-:-:S05]  /*0aa0*/  LEA R11, R7, UR5, 0x1 ;  /* 0x00000005070b7c11 */ /* 0x002fca000f8e08ff */
[----:B------:R-:W-:Y:S02]  /*0ab0*/  IMAD.IADD R7, R11, 0x1, R6 ;  /* 0x000000010b077824 */ /* 0x000fe400078e0206 */
        /* <DEDUP_REMOVED lines=8> */
[----:B--2---:R-:W-:Y:S02]  /*0b40*/  IMAD.IADD R4, R10, 0x1, R12 ;  /* 0x000000010a047824 */ /* 0x004fe400078e020c */
[----:B------:R-:W-:-:S03]  /*0b50*/  IMAD.IADD R10, R11, 0x1, R5 ;  /* 0x000000010b0a7824 */ /* 0x000fc600078e0205 */
[----:B------:R1:W-:Y:S04]  /*0b60*/  STL [R1+0x58], R4 ;  /* 0x0000580401007387 */ /* 0x0003e80000100800 */
[----:B------:R-:W-:Y:S04]  /*0b70*/  STL [R1+0xc], R7 ;  /* 0x00000c0701007387 */ /* 0x000fe80000100800 */
[----:B------:R-:W-:Y:S04]  /*0b80*/  STL [R1+0x18], R10 ;  /* 0x0000180a01007387 */ /* 0x000fe80000100800 */
[----:B------:R-:W-:Y:S01]  /*0b90*/  STL [R1+0x28], R8 ;  /* 0x0000280801007387 */ /* 0x000fe20000100800 */
[----:B-1----:R-:W-:-:S02]  /*0ba0*/  IMAD.IADD R4, R5, 0x1, R9 ;  /* 0x0000000105047824 */ /* 0x002fc400078e0209 */
[----:B------:R-:W-:-:S03]  /*0bb0*/  IMAD.IADD R5, R7, 0x1, R5 ;  /* 0x0000000107057824 */ /* 0x000fc600078e0205 */
[----:B------:R1:W-:Y:S04]  /*0bc0*/  STL [R1+0x20], R4 ;  /* 0x0000200401007387 */ /* 0x0003e80000100800 */
[----:B------:R2:W-:Y:S01]  /*0bd0*/  STL [R1+0x14], R5 ;  /* 0x0000140501007387 */ /* 0x0005e20000100800 */
[----:B-1----:R-:W-:-:S05]  /*0be0*/  IMAD.IADD R4, R6, 0x1, R4 ;  /* 0x0000000106047824 */ /* 0x002fca00078e0204 */
[----:B------:R2:W-:Y:S02]  /*0bf0*/  STL [R1+0x24], R4 ;  /* 0x0000240401007387 */ /* 0x0005e40000100800 */
.L_x_92:
        /* <DEDUP_REMOVED lines=16> */
[----:B--2---:R-:W-:Y:S01]  /*0d00*/  IMAD.U32 R4, RZ, RZ, UR8 ;  /* 0x00000008ff047e24 */ /* 0x004fe2000f8e00ff */
        /* <DEDUP_REMOVED lines=50> */
.L_x_46:
[----:B------:R-:W-:Y:S02]  /*1030*/  @!UP3 UIADD3 UR5, UR10, UR9, -UR25 ;  /* 0x000000090a05b290 */ /* 0x000fe4000fffe819 */
[----:B------:R-:W-:Y:S02]  /*1040*/  @UP0 UIADD3 UR13, UR12, -UR8, URZ ;  /* 0x800000080c0d0290 */ /* 0x000fe4000fffe03f */
[----:B------:R-:W-:-:S05]  /*1050*/  UISETP.GT.AND UP1, UPT, UR5, UR31, UPT ;  /* 0x0000001f0500728c */ /* 0x000fca000bf24270 */
[----:B------:R-:W-:Y:S01]  /*1060*/  @!UP0 ULDC UR13, c[0x0][0x2c4] ;  /* 0x0000b100000d8ab9 */ /* 0x000fe20000000800 */
[----:B------:R-:W-:-:S13]  /*1070*/  PLOP3.LUT P0, PT, PT, PT, UP1, 0x80, 0x0 ;  /* 0x000000000000781c */ /* 0x000fda0003f0f018 */
[----:B------:R-:W-:Y:S05]  /*1080*/  @!P0 BRA `(.L_x_47) ;  /* 0x00000084001c8947 */ /* 0x000fea0003800000 */
[----:B------:R-:W1:Y:S01]  /*1090*/  LDC R9, c[0x0][0x278] ;  /* 0x00009e00ff097b82 */ /* 0x000e620000000800 */
[----:B------:R-:W-:Y:S01]  /*10a0*/  UISETP.NE.AND UP2, UPT, UR8, -0x1, UPT ;  /* 0xffffffff0800788c */ /* 0x000fe2000bf45270 */
[----:B------:R-:W-:Y:S01]  /*10b0*/  IABS R7, UR56 ;  /* 0x0000003800077c13 */ /* 0x000fe20008000000 */
[----:B------:R-:W-:Y:S01]  /*10c0*/  ULDC.64 UR10, c[0x0][0x228] ;  /* 0x00008a00000a7ab9 */ /* 0x000fe20000000a00 */
[----:B------:R-:W-:Y:S01]  /*10d0*/  ULDC.64 UR16, c[0x0][0x488] ;  /* 0x0001220000107ab9 */ /* 0x000fe20000000a00 */
[----:B------:R-:W-:Y:S02]  /*10e0*/  UIMAD.WIDE.U32 UR18, UR48, UR10, URZ ;  /* 0x0000000a301272a5 */ /* 0x000fe4000f8e003f */
[----:B------:R-:W-:Y:S01]  /*10f0*/  UIMAD UR10, UR58, UR10, URZ ;  /* 0x0000000a3a0a72a4 */ /* 0x000fe2000f8e023f */
[----:B------:R-:W2:Y:S01]  /*1100*/  S2UR UR9, SR_CTAID.X ;  /* 0x00000000000979c3 */ /* 0x000ea20000002500 */
[----:B------:R-:W-:Y:S02]  /*1110*/  USHF.L.U32 UR21, UR48, 0x7, URZ ;  /* 0x0000000730157899 */ /* 0x000fe4000800063f */
[----:B------:R-:W-:-:S02]  /*1120*/  UIMAD UR24, UR48, UR11, UR10 ;  /* 0x0000000b301872a4 */ /* 0x000fc4000f8e020a */
[----:B------:R-:W-:Y:S01]  /*1130*/  UIADD3 UR12, UR13, 0x3f, URZ ;  /* 0x0000003f0d0c7890 */ /* 0x000fe2000fffe03f */
[----:B------:R-:W-:Y:S01]  /*1140*/  @!UP2 ULDC.64 UR10, c[0x0][0x418] ;  /* 0x00010600000aaab9 */ /* 0x000fe20000000a00 */
[----:B------:R-:W-:Y:S01]  /*1150*/  ULDC.64 UR32, c[0x0][0x240] ;  /* 0x0000900000207ab9 */ /* 0x000fe20000000a00 */
[----:B------:R-:W-:Y:S01]  /*1160*/  @!UP2 UIMAD.WIDE.U32 UR42, UR48, UR10, URZ ;  /* 0x0000000a302aa2a5 */ /* 0x000fe2000f8e003f */
[----:B------:R-:W-:Y:S01]  /*1170*/  ULDC UR59, c[0x0][0x2d4] ;  /* 0x0000b500003b7ab9 */ /* 0x000fe20000000800 */
[----:B------:R-:W-:Y:S01]  /*1180*/  @UP2 ULDC.64 UR14, c[0x0][0x420] ;  /* 0x00010800000e2ab9 */ /* 0x000fe20000000a00 */
[----:B------:R-:W-:Y:S02]  /*1190*/  USHF.R.S32.HI UR38, URZ, 0x1f, UR59 ;  /* 0x0000001f3f267899 */ /* 0x000fe4000801143b */
[----:B------:R-:W-:Y:S01]  /*11a0*/  @UP2 UIMAD.WIDE.U32 UR46, UR8, UR14, URZ ;  /* 0x0000000e082e22a5 */ /* 0x000fe2000f8e003f */
[----:B-1----:R-:W-:Y:S01]  /*11b0*/  IABS R8, R9 ;  /* 0x0000000900087213 */ /* 0x002fe20000000000 */
[----:B------:R-:W-:Y:S01]  /*11c0*/  USHF.L.U64.HI UR20, UR48, 0x7, UR58 ;  /* 0x0000000730147899 */ /* 0x000fe2000801023a */
[----:B------:R-:W-:Y:S01]  /*11d0*/  ISETP.NE.AND P3, PT, R9, RZ, PT ;  /* 0x000000ff0900720c */ /* 0x000fe20003f65270 */
[----:B------:R-:W-:Y:S01]  /*11e0*/  ULDC UR28, c[0x0][0x2dc] ;  /* 0x0000b700001c7ab9 */ /* 0x000fe20000000800 */
[----:B------:R-:W1:Y:S01]  /*11f0*/  I2F.RP R4, R8 ;  /* 0x0000000800047306 */ /* 0x000e620000209400 */
[----:B------:R-:W-:Y:S01]  /*1200*/  ULDC UR61, c[0x0][0x270] ;  /* 0x00009c00003d7ab9 */ /* 0x000fe20000000800 */
[----:B------:R-:W-:-:S02]  /*1210*/  @UP2 UIMAD UR51, UR8, UR15, UR47 ;  /* 0x0000000f083322a4 */ /* 0x000fc4000f8e022f */
[----:B--2---:R-:W-:Y:S02]  /*1220*/  UIMAD.WIDE.U32 UR36, UR9, UR16, URZ ;  /* 0x00000010092472a5 */ /* 0x004fe4000f8e003f */
[----:B------:R-:W-:Y:S02]  /*1230*/  UIMAD.WIDE.U32 UR14, UR48, UR59, URZ ;  /* 0x0000003b300e72a5 */ /* 0x000fe4000f8e003f */
[----:B------:R-:W-:Y:S02]  /*1240*/  UIMAD UR41, UR9, UR17, UR37 ;  /* 0x00000011092972a4 */ /* 0x000fe4000f8e0225 */
[----:B------:R-:W-:Y:S02]  /*1250*/  @!UP2 UIMAD UR9, UR58, UR10, URZ ;  /* 0x0000000a3a09a2a4 */ /* 0x000fe4000f8e023f */
[----:B------:R-:W-:Y:S02]  /*1260*/  USEL UR37, UR21, URZ, UP0 ;  /* 0x0000003f15257287 */ /* 0x000fe40008000000 */
[----:B------:R-:W-:Y:S01]  /*1270*/  @!UP2 UIMAD UR39, UR48, UR11, UR9 ;  /* 0x0000000b3027a2a4 */ /* 0x000fe2000f8e0209 */
[----:B-1----:R-:W1:Y:S01]  /*1280*/  MUFU.RCP R4, R4 ;  /* 0x0000000400047308 */ /* 0x002e620000001000 */
[----:B------:R-:W-:Y:S01]  /*1290*/  UIADD3 UR9, UR13, 0x40, UR31 ;  /* 0x000000400d097890 */ /* 0x000fe2000fffe01f */
[----:B------:R-:W-:Y:S01]  /*12a0*/  ULDC UR10, c[0x0][0x394] ;  /* 0x0000e500000a7ab9 */ /* 0x000fe20000000800 */
[----:B------:R-:W-:-:S02]  /*12b0*/  USHF.R.S32.HI UR21, URZ, 0x1f, UR12 ;  /* 0x0000001f3f157899 */ /* 0x000fc4000801140c */
[----:B------:R-:W-:Y:S02]  /*12c0*/  UIADD3 UR9, UR9, UR10, -UR5 ;  /* 0x0000000a09097290 */ /* 0x000fe4000fffe805 */
[----:B------:R-:W-:Y:S02]  /*12d0*/  ULEA.HI UR21, UR21, UR12, URZ, 0x6 ;  /* 0x0000000c15157291 */ /* 0x000fe4000f8f303f */
[----:B------:R-:W-:Y:S02]  /*12e0*/  UIADD3 UR9, UR9, 0x3f, URZ ;  /* 0x0000003f09097890 */ /* 0x000fe4000fffe03f */
[----:B------:R-:W-:Y:S02]  /*12f0*/  UIMAD.WIDE.U32 UR16, UR8, UR32, URZ ;  /* 0x00000020081072a5 */ /* 0x000fe4000f8e003f */
[----:B------:R-:W-:Y:S02]  /*1300*/  USHF.R.S32.HI UR12, URZ, 0x1f, UR9 ;  /* 0x0000001f3f0c7899 */ /* 0x000fe40008011409 */
[----:B------:R-:W-:Y:S01]  /*1310*/  USEL UR57, UR18, UR16, !UP2 ;  /* 0x0000001012397287 */ /* 0x000fe2000d000000 */
[----:B-1----:R-:W-:Y:S01]  /*1320*/  VIADD R4, R4, 0xffffffe ;  /* 0x0ffffffe04047836 */ /* 0x002fe20000000000 */
[----:B------:R-:W-:-:S02]  /*1330*/  ULEA.HI UR9, UR12, UR9, URZ, 0x6 ;  /* 0x000000090c097291 */ /* 0x000fc4000f8f303f */
[----:B------:R-:W-:Y:S01]  /*1340*/  UIMAD UR18, UR38, UR48, URZ ;  /* 0x00000030261272a4 */ /* 0x000fe2000f8e023f */
[----:B------:R-:W1:Y:S01]  /*1350*/  F2I.FTZ.U32.TRUNC.NTZ R5, R4 ;  /* 0x0000000400057305 */ /* 0x000e62000021f000 */
[----:B------:R-:W-:Y:S02]  /*1360*/  USHF.R.S32.HI UR12, URZ, 0x6, UR21 ;  /* 0x000000063f0c7899 */ /* 0x000fe40008011415 */
[----:B------:R-:W-:Y:S02]  /*1370*/  USHF.R.S32.HI UR9, URZ, 0x6, UR9 ;  /* 0x000000063f097899 */ /* 0x000fe40008011409 */
[----:B------:R-:W-:Y:S02]  /*1380*/  UIMAD.WIDE UR10, UR28, UR61, URZ ;  /* 0x0000003d1c0a72a5 */ /* 0x000fe4000f8e023f */
[----:B------:R-:W-:Y:S02]  /*1390*/  USEL UR20, UR20, URZ, UP0 ;  /* 0x0000003f14147287 */ /* 0x000fe40008000000 */
[----:B------:R-:W-:-:S02]  /*13a0*/  UIMAD UR18, UR58, UR59, UR18 ;  /* 0x0000003b3a1272a4 */ /* 0x000fc4000f8e0212 */
[----:B------:R-:W-:Y:S02]  /*13b0*/  UISETP.LT.AND UP0, UPT, UR12, UR9, UPT ;  /* 0x000000090c00728c */ /* 0x000fe4000bf01270 */
[----:B------:R-:W-:Y:S01]  /*13c0*/  UIMAD UR22, UR8, UR33, URZ ;  /* 0x00000021081672a4 */ /* 0x000fe2000f8e023f */
[----:B-1----:R-:W-:Y:S01]  /*13d0*/  IMAD.MOV R4, RZ, RZ, -R5 ;  /* 0x000000ffff047224 */ /* 0x002fe200078e0a05 */
[----:B------:R-:W-:Y:S02]  /*13e0*/  UIADD3 UR52, UR19, UR24, URZ ;  /* 0x0000001813347290 */ /* 0x000fe4000fffe03f */
[----:B------:R-:W-:Y:S01]  /*13f0*/  UIMAD UR19, UR11, UR14, URZ ;  /* 0x0000000e0b1372a4 */ /* 0x000fe2000f8e023f */
[----:B------:R-:W-:Y:S01]  /*1400*/  IMAD R6, R4, R8, RZ ;  /* 0x0000000804067224 */ /* 0x000fe200078e02ff */
[----:B------:R-:W-:Y:S01]  /*1410*/  UIADD3 UR18, UR15, UR18, URZ ;  /* 0x000000120f127290 */ /* 0x000fe2000fffe03f */
[----:B------:R-:W-:Y:S01]  /*1420*/  IMAD.MOV.U32 R4, RZ, RZ, RZ ;  /* 0x000000ffff047224 */ /* 0x000fe200078e00ff */
[----:B------:R-:W-:Y:S01]  /*1430*/  USEL UR44, UR12, UR9, UP0 ;  /* 0x000000090c2c7287 */ /* 0x000fe20008000000 */
[----:B------:R-:W-:-:S02]  /*1440*/  ULDC.U8 UR26, c[0x0][0x3d8] ;  /* 0x0000f600001a7ab9 */ /* 0x000fc40000000000 */
[----:B------:R-:W-:Y:S01]  /*1450*/  IMAD.HI.U32 R4, R5, R6, R4 ;  /* 0x0000000605047227 */ /* 0x000fe200078e0004 */
[----:B------:R-:W-:Y:S01]  /*1460*/  MOV R5, R7 ;  /* 0x0000000700057202 */ /* 0x000fe20000000f00 */
[----:B------:R-:W-:Y:S02]  /*1470*/  @UP2 UIADD3 UR52, UR17, UR22, URZ ;  /* 0x0000001611342290 */ /* 0x000fe4000fffe03f */
[----:B------:R-:W-:Y:S02]  /*1480*/  UISETP.NE.AND UP3, UPT, UR26, URZ, UPT ;  /* 0x0000003f1a00728c */ /* 0x000fe4000bf65270 */
[----:B------:R-:W-:Y:S01]  /*1490*/  IMAD.HI.U32 R4, R4, R5, RZ ;  /* 0x0000000504047227 */ /* 0x000fe200078e00ff */
[----:B------:R-:W-:Y:S02]  /*14a0*/  UIMAD.WIDE.U32 UR16, UR10, UR14, URZ ;  /* 0x0000000e0a1072a5 */ /* 0x000fe4000f8e003f */
[----:B------:R-:W-:Y:S01]  /*14b0*/  UIMAD UR9, UR10, UR18, UR19 ;  /* 0x000000120a0972a4 */ /* 0x000fe2000f8e0213 */
[----:B------:R-:W-:Y:S01]  /*14c0*/  IMAD.MOV R6, RZ, RZ, -R4 ;  /* 0x000000ffff067224 */ /* 0x000fe200078e0a04 */
[----:B------:R-:W-:-:S02]  /*14d0*/  ULEA UR18, UR44, 0xffffffc0, 0x6 ;  /* 0xffffffc02c127891 */ /* 0x000fc4000f8e303f */
[----:B------:R-:W-:Y:S01]  /*14e0*/  UISETP.NE.AND UP1, UPT, UR34, -0x1, UPT ;  /* 0xffffffff2200788c */ /* 0x000fe2000bf25270 */
[C---:B------:R-:W-:Y:S01]  /*14f0*/  IMAD R5, R8.reuse, R6, R5 ;  /* 0x0000000608057224 */ /* 0x040fe200078e0205 */
[----:B------:R-:W-:Y:S02]  /*1500*/  UIMAD.WIDE.U32 UR14, UR10, UR8, URZ ;  /* 0x000000080a0e72a5 */ /* 0x000fe4000f8e003f */
[----:B------:R-:W-:Y:S02]  /*1510*/  UIMAD UR12, UR11, UR8, URZ ;  /* 0x000000080b0c72a4 */ /* 0x000fe4000f8e023f */
[----:B------:R-:W-:Y:S01]  /*1520*/  ISETP.GT.U32.AND P1, PT, R8, R5, PT ;  /* 0x000000050800720c */ /* 0x000fe20003f24070 */
[----:B------:R-:W-:Y:S02]  /*1530*/  UIADD3 UR49, UR17, UR9, URZ ;  /* 0x0000000911317290 */ /* 0x000fe4000fffe03f */
[----:B------:R-:W-:Y:S02]  /*1540*/  USHF.R.S32.HI UR38, URZ, 0x1f, UR18 ;  /* 0x0000001f3f267899 */ /* 0x000fe40008011412 */
[----:B------:R-:W-:-:S02]  /*1550*/  UIADD3 UR9, UP0, UR18, UR37, URZ ;  /* 0x0000002512097290 */ /* 0x000fc4000ff1e03f */
[----:B------:R-:W-:Y:S02]  /*1560*/  @UP2 UIADD3 UR49, UR15, UR12, URZ ;  /* 0x0000000c0f312290 */ /* 0x000fe4000fffe03f */
[----:B------:R-:W-:Y:S01]  /*1570*/  UIADD3.X UR12, UR38, UR20, URZ, UP0, !UPT ;  /* 0x00000014260c7290 */ /* 0x000fe200087fe43f */
[----:B------:R-:W-:Y:S01]  /*1580*/  ULDC UR24, c[0x0][0x2c4] ;  /* 0x0000b10000187ab9 */ /* 0x000fe20000000800 */
[----:B------:R-:W-:Y:S02]  /*1590*/  UIMAD UR11, UR11, UR9, URZ ;  /* 0x000000090b0b72a4 */ /* 0x000fe4000f8e023f */
[----:B------:R-:W-:Y:S01]  /*15a0*/  @!P1 IMAD.IADD R5, R5, 0x1, -R8 ;  /* 0x0000000105059824 */ /* 0x000fe200078e0a08 */
[----:B------:R-:W-:Y:S01]  /*15b0*/  UIMAD.WIDE.U32 UR20, UR10, UR9, URZ ;  /* 0x000000090a1472a5 */ /* 0x000fe2000f8e003f */
[----:B------:R-:W-:Y:S01]  /*15c0*/  @!P1 IADD3 R4, R4, 0x1, RZ ;  /* 0x0000000104049810 */ /* 0x000fe20007ffe0ff */
[----:B------:R-:W-:Y:S01]  /*15d0*/  @UP3 UIMAD UR9, UR48, UR24, URZ ;  /* 0x00000018300932a4 */ /* 0x000fe2000f8e023f */
[----:B------:R-:W-:Y:S01]  /*15e0*/  PLOP3.LUT P1, PT, PT, PT, UP1, 0x80, 0x0 ;  /* 0x000000000000781c */ /* 0x000fe20003f2f018 */
[----:B------:R-:W-:Y:S01]  /*15f0*/  ULDC.U8 UR27, c[0x0][0x480] ;  /* 0x00012000001b7ab9 */ /* 0x000fe20000000000 */
[----:B------:R-:W-:Y:S01]  /*1600*/  ISETP.GE.U32.AND P0, PT, R5, R8, PT ;  /* 0x000000080500720c */ /* 0x000fe20003f06070 */
[----:B------:R-:W-:Y:S01]  /*1610*/  @UP1 UIADD3 UR23, UR25, UR34, URZ ;  /* 0x0000002219171290 */ /* 0x000fe2000fffe03f */
[----:B------:R-:W-:Y:S01]  /*1620*/  LOP3.LUT R5, R9, UR56, RZ, 0x3c, !PT ;  /* 0x0000003809057c12 */ /* 0x000fe2000f8e3cff */
[----:B------:R-:W-:-:S02]  /*1630*/  @UP1 UIADD3 UR35, UR25, UR34, URZ ;  /* 0x0000002219231290 */ /* 0x000fc4000fffe03f */
[----:B------:R-:W-:Y:S01]  /*1640*/  UIMAD UR11, UR10, UR12, UR11 ;  /* 0x0000000c0a0b72a4 */ /* 0x000fe2000f8e020b */
[----:B------:R-:W-:Y:S01]  /*1650*/  ISETP.GE.AND P2, PT, R5, RZ, PT ;  /* 0x000000ff0500720c */ /* 0x000fe20003f46270 */
[----:B------:R-:W-:Y:S02]  /*1660*/  UIMAD UR50, UR56, UR28, URZ ;  /* 0x0000001c383272a4 */ /* 0x000fe4000f8e023f */
[----:B------:R-:W-:Y:S02]  /*1670*/  UISETP.NE.AND UP4, UPT, UR27, URZ, UPT ;  /* 0x0000003f1b00728c */ /* 0x000fe4000bf85270 */
[----:B------:R-:W-:Y:S01]  /*1680*/  @UP3 USEL UR10, UR9, UR8, !UP2 ;  /* 0x00000008090a3287 */ /* 0x000fe2000d000000 */
[----:B------:R-:W-:Y:S01]  /*1690*/  @UP1 ULDC.64 UR28, c[0x0][0x248] ;  /* 0x00009200001c1ab9 */ /* 0x000fe20000000a00 */
[----:B------:R-:W-:Y:S01]  /*16a0*/  @UP1 ULDC.64 UR26, c[0x0][0x250] ;  /* 0x00009400001a1ab9 */ /* 0x000fe20000000a00 */
[----:B------:R-:W-:Y:S01]  /*16b0*/  USEL UR55, UR16, UR14, !UP2 ;  /* 0x0000000e10377287 */ /* 0x000fe2000d000000 */
[----:B------:R-:W-:Y:S01]  /*16c0*/  @P0 VIADD R4, R4, 0x1 ;  /* 0x0000000104040836 */ /* 0x000fe20000000000 */
[----:B------:R-:W-:Y:S01]  /*16d0*/  @UP3 ULDC UR9, c[0x0][0x2e4] ;  /* 0x0000b90000093ab9 */ /* 0x000fe20000000800 */
[----:B------:R-:W-:Y:S01]  /*16e0*/  @UP1 UIMAD.WIDE.U32 UR16, UR23, UR28, URZ ;  /* 0x0000001c171012a5 */ /* 0x000fe2000f8e003f */
[----:B------:R-:W-:Y:S01]  /*16f0*/  PLOP3.LUT P0, PT, PT, PT, UP3, 0x80, 0x0 ;  /* 0x000000000000781c */ /* 0x000fe20003f0f038 */
[----:B------:R-:W-:Y:S01]  /*1700*/  @UP1 UIMAD UR19, UR23, UR29, URZ ;  /* 0x0000001d171312a4 */ /* 0x000fe2000f8e023f */
[----:B------:R-:W-:Y:S01]  /*1710*/  IMAD.MOV.U32 R18, RZ, RZ, R4 ;  /* 0x000000ffff127224 */ /* 0x000fe200078e0004 */
[----:B------:R-:W-:-:S02]  /*1720*/  @UP1 UIMAD.WIDE.U32 UR14, UR35, UR26, URZ ;  /* 0x0000001a230e12a5 */ /* 0x000fc4000f8e003f */
[----:B------:R-:W-:Y:S02]  /*1730*/  @UP3 UIMAD UR23, UR56, UR9, UR10 ;  /* 0x00000009381732a4 */ /* 0x000fe4000f8e020a */
[----:B------:R-:W-:Y:S01]  /*1740*/  @UP1 UIMAD UR12, UR35, UR27, URZ ;  /* 0x0000001b230c12a4 */ /* 0x000fe2000f8e023f */
[----:B------:R-:W-:Y:S01]  /*1750*/  @!P2 IADD3 R18, -R18, RZ, RZ ;  /* 0x000000ff1212a210 */ /* 0x000fe20007ffe1ff */
[----:B------:R-:W-:Y:S01]  /*1760*/  @!UP3 UIMAD UR9, UR48, UR61, UR56 ;  /* 0x0000003d3009b2a4 */ /* 0x000fe2000f8e0238 */
[----:B------:R-:W-:Y:S01]  /*1770*/  @!P3 LOP3.LUT R18, RZ, R9, RZ, 0x33, !PT ;  /* 0x00000009ff12b212 */ /* 0x000fe200078e33ff */
[----:B------:R-:W-:Y:S02]  /*1780*/  @!UP2 UIADD3 UR51, UR43, UR39, URZ ;  /* 0x000000272b33a290 */ /* 0x000fe4000fffe03f */
[----:B------:R-:W-:Y:S02]  /*1790*/  @UP1 UIADD3 UR45, UR15, UR12, URZ ;  /* 0x0000000c0f2d1290 */ /* 0x000fe4000fffe03f */
[----:B------:R-:W-:-:S02]  /*17a0*/  USEL UR53, UR41, URZ, UP4 ;  /* 0x0000003f29357287 */ /* 0x000fc4000a000000 */
[----:B------:R-:W-:Y:S02]  /*17b0*/  @!UP3 UIMAD UR23, UR9, UR24, URZ ;  /* 0x000000180917b2a4 */ /* 0x000fe4000f8e023f */
[----:B------:R-:W-:Y:S02]  /*17c0*/  USHF.R.S32.HI UR40, URZ, 0x1f, UR31 ;  /* 0x0000001f3f287899 */ /* 0x000fe4000801141f */
[----:B------:R-:W-:Y:S02]  /*17d0*/  USHF.R.S32.HI UR39, URZ, 0x1f, UR50 ;  /* 0x0000001f3f277899 */ /* 0x000fe40008011432 */
[----:B------:R-:W-:Y:S02]  /*17e0*/  USEL UR54, UR36, URZ, UP4 ;  /* 0x0000003f24367287 */ /* 0x000fe4000a000000 */
[----:B------:R-:W-:Y:S02]  /*17f0*/  UIADD3 UR12, UR21, UR11, URZ ;  /* 0x0000000b150c7290 */ /* 0x000fe4000fffe03f */
[----:B------:R-:W-:Y:S01]  /*1800*/  @UP1 UIADD3 UR35, UR17, UR19, URZ ;  /* 0x0000001311231290 */ /* 0x000fe2000fffe03f */
[----:B------:R-:W-:Y:S01]  /*1810*/  @UP1 UMOV UR24, UR16 ;  /* 0x0000001000181c82 */ /* 0x000fe20008000000 */
[----:B------:R-:W-:Y:S01]  /*1820*/  @UP1 UMOV UR41, UR14 ;  /* 0x0000000e00291c82 */ /* 0x000fe20008000000 */
[----:B------:R-:W-:Y:S09]  /*1830*/  @P1 BRA `(.L_x_48) ;  /* 0x0000000000301947 */ /* 0x000ff20003800000 */
[----:B------:R-:W-:Y:S01]  /*1840*/  USHF.R.S32.HI UR9, URZ, 0x1f, UR25 ;  /* 0x0000001f3f097899 */ /* 0x000fe20008011419 */
[----:B------:R-:W-:Y:S01]  /*1850*/  ULDC.64 UR28, c[0x0][0x248] ;  /* 0x00009200001c7ab9 */ /* 0x000fe20000000a00 */
[----:B------:R-:W-:Y:S02]  /*1860*/  ULDC.64 UR14, c[0x0][0x230] ;  /* 0x00008c00000e7ab9 */ /* 0x000fe40000000a00 */
[----:B------:R-:W-:Y:S02]  /*1870*/  UIMAD UR9, UR9, UR28, URZ ;  /* 0x0000001c090972a4 */ /* 0x000fe4000f8e023f */
[----:B------:R-:W-:Y:S02]  /*1880*/  UIMAD.WIDE.U32 UR10, UR25, UR28, URZ ;  /* 0x0000001c190a72a5 */ /* 0x000fe4000f8e003f */
[----:B------:R-:W-:-:S04]  /*1890*/  UIMAD UR9, UR25, UR29, UR9 ;  /* 0x0000001d190972a4 */ /* 0x000fc8000f8e0209 */
[----:B------:R-:W-:Y:S02]  /*18a0*/  UIADD3 UR11, UR11, UR9, URZ ;  /* 0x000000090b0b7290 */ /* 0x000fe4000fffe03f */
[----:B------:R-:W-:Y:S02]  /*18b0*/  UIMAD UR9, UR58, UR14, URZ ;  /* 0x0000000e3a0972a4 */ /* 0x000fe4000f8e023f */
[----:B------:R-:W-:Y:S02]  /*18c0*/  UIMAD.WIDE.U32 UR10, UR48, UR14, UR10 ;  /* 0x0000000e300a72a5 */ /* 0x000fe4000f8e000a */
[----:B------:R-:W-:-:S04]  /*18d0*/  UIMAD UR9, UR48, UR15, UR9 ;  /* 0x0000000f300972a4 */ /* 0x000fc8000f8e0209 */
[----:B------:R-:W-:Y:S01]  /*18e0*/  UIADD3 UR35, UR11, UR9, URZ ;  /* 0x000000090b237290 */ /* 0x000fe2000fffe03f */
[----:B------:R-:W-:-:S11]  /*18f0*/  UMOV UR24, UR10 ;  /* 0x0000000a00187c82 */ /* 0x000fd60008000000 */
.L_x_48:
[----:B------:R-:W-:Y:S05]  /*1900*/  @P1 BRA `(.L_x_49) ;  /* 0x0000000000301947 */ /* 0x000fea0003800000 */
        /* <DEDUP_REMOVED lines=12> */
.L_x_49:
        /* <DEDUP_REMOVED lines=11> */
.L_x_50:
[----:B------:R-:W-:-:S04]  /*1a80*/  UIMAD UR8, UR48, UR61, UR56 ;  /* 0x0000003d300872a4 */ /* 0x000fc8000f8e0238 */
[----:B------:R-:W-:-:S12]  /*1a90*/  UIMAD UR8, UR8, UR59, URZ ;  /* 0x0000003b080872a4 */ /* 0x000fd8000f8e023f */
.L_x_51:
[----:B------:R-:W2:Y:S01]  /*1aa0*/  LDL.64 R6, [R1+0x48] ;  /* 0x0000480001067983 */ /* 0x000ea20000100a00 */
[----:B------:R-:W1:Y:S01]  /*1ab0*/  LDC.64 R20, c[0x0][0x420] ;  /* 0x00010800ff147b82 */ /* 0x000e620000000a00 */
[----:B------:R-:W-:Y:S02]  /*1ac0*/  ULDC UR9, c[0x0][0x2dc] ;  /* 0x0000b70000097ab9 */ /* 0x000fe40000000800 */
[----:B------:R3:W2:Y:S01]  /*1ad0*/  LDL.64 R32, [R1+0x48] ;  /* 0x0000480001207983 */ /* 0x0006a20000100a00 */
[----:B------:R-:W-:Y:S01]  /*1ae0*/  UIMAD UR9, UR9, UR61, URZ ;  /* 0x0000003d090972a4 */ /* 0x000fe2000f8e023f */
[----:B------:R-:W-:Y:S01]  /*1af0*/  BSSY B1, `(.L_x_47) ;  /* 0x00007a0000017945 */ /* 0x000fe20003800000 */
[----:B------:R-:W-:Y:S01]  /*1b00*/  USHF.R.S32.HI UR43, URZ, 0x1f, UR56 ;  /* 0x0000001f3f2b7899 */ /* 0x000fe20008011438 */
[----:B------:R-:W4:Y:S01]  /*1b10*/  S2R R29, SR_TID.X ;  /* 0x00000000001d7919 */ /* 0x000f220000002100 */
[----:B------:R-:W-:Y:S02]  /*1b20*/  UIADD3 UR10, UR18, UR8, URZ ;  /* 0x00000008120a7290 */ /* 0x000fe4000fffe03f */
[----:B------:R-:W-:Y:S01]  /*1b30*/  UIADD3 UR23, UR18, UR23, URZ ;  /* 0x0000001712177290 */ /* 0x000fe2000fffe03f */
[----:B------:R-:W-:Y:S01]  /*1b40*/  ULDC.64 UR16, c[0x0][0x428] ;  /* 0x00010a0000107ab9 */ /* 0x000fe20000000a00 */
[----:B------:R-:W-:Y:S01]  /*1b50*/  UIADD3 UR22, -UR5, UR13, UR31 ;  /* 0x0000000d05167290 */ /* 0x000fe2000fffe11f */
[----:B------:R-:W-:Y:S01]  /*1b60*/  IMAD.U32 R9, RZ, RZ, UR16 ;  /* 0x00000010ff097e24 */ /* 0x000fe2000f8e00ff */
[----:B------:R-:W-:Y:S01]  /*1b70*/  ULDC UR42, c[0x0][0x398] ;  /* 0x0000e600002a7ab9 */ /* 0x000fe20000000800 */
[----:B------:R-:W-:Y:S01]  /*1b80*/  ULDC.64 UR36, c[0x0][0x258] ;  /* 0x0000960000247ab9 */ /* 0x000fe20000000a00 */
[----:B------:R-:W-:Y:S01]  /*1b90*/  ULDC.64 UR14, c[0x0][0x478] ;  /* 0x00011e00000e7ab9 */ /* 0x000fe20000000a00 */
[----:B------:R-:W-:Y:S01]  /*1ba0*/  ULDC.64 UR46, c[0x0][0x2b0] ;  /* 0x0000ac00002e7ab9 */ /* 0x000fe20000000a00 */
[----:B------:R-:W-:-:S02]  /*1bb0*/  UIMAD.WIDE UR14, UR10, 0x4, UR14 ;  /* 0x000000040a0e78a5 */ /* 0x000fc4000f8e020e */
[----:B------:R-:W-:Y:S01]  /*1bc0*/  UIADD3 UR8, UR44, -0x1, URZ ;  /* 0xffffffff2c087890 */ /* 0x000fe2000fffe03f */
[----:B----4-:R-:W-:-:S04]  /*1bd0*/  SHF.R.S32.HI R27, RZ, 0x1f, R29 ;  /* 0x0000001fff1b7819 */ /* 0x010fc8000001141d */
[CC--:B------:R-:W-:Y:S02]  /*1be0*/  LEA.HI R5, R27.reuse, R29.reuse, RZ, 0x5 ;  /* 0x0000001d1b057211 */ /* 0x0c0fe400078f28ff */
[----:B------:R-:W-:Y:S02]  /*1bf0*/  LEA.HI R25, R27, R29, RZ, 0x3 ;  /* 0x0000001d1b197211 */ /* 0x000fe400078f18ff */
[----:B------:R-:W-:Y:S02]  /*1c00*/  LOP3.LUT R4, R5, 0xffffffe0, RZ, 0xc0, !PT ;  /* 0xffffffe005047812 */ /* 0x000fe400078ec0ff */
[----:B------:R-:W-:-:S03]  /*1c10*/  SHF.R.S32.HI R5, RZ, 0x5, R5 ;  /* 0x00000005ff057819 */ /* 0x000fc60000011405 */
[----:B------:R-:W-:-:S04]  /*1c20*/  IMAD.IADD R4, R29, 0x1, -R4 ;  /* 0x000000011d047824 */ /* 0x000fc800078e0a04 */
[----:B------:R-:W-:Y:S01]  /*1c30*/  IMAD R8, R5, UR9, R4 ;  /* 0x0000000905087c24 */ /* 0x000fe2000f8e0204 */
[----:B------:R-:W-:Y:S01]  /*1c40*/  USHF.L.U32 UR9, UR9, 0x6, URZ ;  /* 0x0000000609097899 */ /* 0x000fe2000800063f */
[----:B-1----:R-:W-:Y:S01]  /*1c50*/  IMAD R5, R20, UR38, RZ ;  /* 0x0000002614057c24 */ /* 0x002fe2000f8e02ff */
[----:B------:R-:W-:Y:S02]  /*1c60*/  SHF.R.S32.HI R4, RZ, 0x3, R25 ;  /* 0x00000003ff047819 */ /* 0x000fe40000011419 */
[----:B------:R-:W-:Y:S01]  /*1c70*/  UIADD3 UR19, UP2, UP0, UR20, UR9, UR50 ;  /* 0x0000000914137290 */ /* 0x000fe2000f85e032 */
[----:B------:R-:W-:Y:S01]  /*1c80*/  IMAD R5, R21, UR18, R5 ;  /* 0x0000001215057c24 */ /* 0x000fe2000f8e0205 */
[----:B------:R-:W-:Y:S01]  /*1c90*/  USHF.R.S32.HI UR9, URZ, 0x1f, UR9 ;  /* 0x0000001f3f097899 */ /* 0x000fe20008011409 */
[----:B------:R-:W-:Y:S01]  /*1ca0*/  SHF.R.S32.HI R28, RZ, 0x1f, R4 ;  /* 0x0000001fff1c7819 */ /* 0x000fe20000011404 */
[----:B------:R-:W-:Y:S01]  /*1cb0*/  ULDC.64 UR20, c[0x0][0x210] ;  /* 0x0000840000147ab9 */ /* 0x000fe20000000a00 */
[----:B--2---:R-:W-:-:S05]  /*1cc0*/  IMAD.MOV.U32 R32, RZ, RZ, R6 ;  /* 0x000000ffff207224 */ /* 0x004fca00078e0006 */
[----:B------:R-:W-:Y:S02]  /*1cd0*/  SHF.R.S32.HI R33, RZ, 0x1f, R32 ;  /* 0x0000001fff217819 */ /* 0x000fe40000011420 */
[----:B------:R-:W-:Y:S01]  /*1ce0*/  IADD3 R6, P0, R32, UR11, RZ ;  /* 0x0000000b20067c10 */ /* 0x000fe2000ff1e0ff */
[----:B------:R-:W-:Y:S02]  /*1cf0*/  ULDC.64 UR10, c[0x0][0x3e0] ;  /* 0x0000f800000a7ab9 */ /* 0x000fe40000000a00 */
[----:B------:R3:W-:Y:S01]  /*1d00*/  STL [R1+0x4c], R33 ;  /* 0x00004c2101007387 */ /* 0x0007e20000100800 */
[----:B------:R-:W-:Y:S02]  /*1d10*/  IADD3.X R7, R33, UR51, RZ, P0, !PT ;  /* 0x0000003321077c10 */ /* 0x000fe400087fe4ff */
[----:B------:R-:W-:Y:S01]  /*1d20*/  IADD3 R10, P0, R4, UR18, RZ ;  /* 0x00000012040a7c10 */ /* 0x000fe2000ff1e0ff */
[----:B------:R-:W-:Y:S01]  /*1d30*/  IMAD.WIDE.U32 R6, R20, UR18, R6 ;  /* 0x0000001214067c25 */ /* 0x000fe2000f8e0006 */
[----:B------:R-:W-:-:S02]  /*1d40*/  UIADD3.X UR18, UR12, UR9, UR39, UP2, UP0 ;  /* 0x000000090c127290 */ /* 0x000fc400097e0427 */
[----:B------:R-:W-:Y:S01]  /*1d50*/  IADD3.X R11, R28, UR38, RZ, P0, !PT ;  /* 0x000000261c0b7c10 */ /* 0x000fe200087fe4ff */
[----:B------:R-:W-:Y:S01]  /*1d60*/  UIMAD UR12, UR43, UR16, URZ ;  /* 0x000000102b0c72a4 */ /* 0x000fe2000f8e023f */
[----:B------:R-:W-:Y:S01]  /*1d70*/  IMAD.IADD R7, R7, 0x1, R5 ;  /* 0x0000000107077824 */ /* 0x000fe200078e0205 */
[----:B------:R-:W-:Y:S01]  /*1d80*/  ULDC.64 UR38, c[0x0][0x400] ;  /* 0x0001000000267ab9 */ /* 0x000fe20000000a00 */
[----:B------:R-:W-:Y:S01]  /*1d90*/  UIADD3 UR9, UR22, -UR42, URZ ;  /* 0x8000002a16097290 */ /* 0x000fe2000fffe03f */
[----:B------:R-:W-:Y:S01]  /*1da0*/  IMAD R11, R11, UR32, RZ ;  /* 0x000000200b0b7c24 */ /* 0x000fe2000f8e02ff */
[----:B------:R-:W-:Y:S01]  /*1db0*/  UIMAD UR17, UR56, UR17, UR12 ;  /* 0x00000011381172a4 */ /* 0x000fe2000f8e020c */
[----:B------:R-:W-:Y:S01]  /*1dc0*/  IMAD.WIDE.U32 R6, R9, UR56, R6 ;  /* 0x0000003809067c25 */ /* 0x000fe2000f8e0006 */
[----:B------:R-:W-:Y:S02]  /*1dd0*/  UIADD3 UR12, UP2, UP0, UR54, UR19, UR55 ;  /* 0x00000013360c7290 */ /* 0x000fe4000f85e037 */
[----:B------:R-:W-:Y:S01]  /*1de0*/  USHF.R.S32.HI UR19, URZ, 0x1f, UR9 ;  /* 0x0000001f3f137899 */ /* 0x000fe20008011409 */
[C---:B------:R-:W-:Y:S01]  /*1df0*/  IMAD R12, R10.reuse, UR33, R11 ;  /* 0x000000210a0c7c24 */ /* 0x040fe2000f8e020b */
[----:B------:R-:W-:Y:S01]  /*1e00*/  UIADD3.X UR16, UR53, UR18, UR49, UP2, UP0 ;  /* 0x0000001235107290 */ /* 0x000fe200097e0431 */
[----:B------:R-:W-:Y:S01]  /*1e10*/  IMAD.WIDE.U32 R10, R10, UR32, R32 ;  /* 0x000000200a0a7c25 */ /* 0x000fe2000f8e0020 */
[----:B------:R-:W-:Y:S01]  /*1e20*/  IADD3 R5, P0, R8, UR12, RZ ;  /* 0x0000000c08057c10 */ /* 0x000fe2000ff1e0ff */
[----:B------:R-:W-:-:S02]  /*1e30*/  UIMAD UR18, UR43, UR36, URZ ;  /* 0x000000242b1272a4 */ /* 0x000fc4000f8e023f */
[----:B------:R-:W-:Y:S01]  /*1e40*/  VIADD R9, R7, UR17 ;  /* 0x0000001107097c36 */ /* 0x000fe20008000000 */
[----:B------:R-:W-:Y:S01]  /*1e50*/  LEA.HI.X.SX32 R8, R8, UR16, 0x1, P0 ;  /* 0x0000001008087c11 */ /* 0x000fe200080f0eff */
[----:B------:R-:W-:Y:S01]  /*1e60*/  ULEA.HI UR19, UR19, UR9, URZ, 0x6 ;  /* 0x0000000913137291 */ /* 0x000fe2000f8f303f */
[C---:B------:R-:W-:Y:S01]  /*1e70*/  LEA R14, P0, R5.reuse, UR38, 0x2 ;  /* 0x00000026050e7c11 */ /* 0x040fe2000f8010ff */
[----:B------:R-:W-:Y:S01]  /*1e80*/  UIMAD UR9, UR56, UR37, UR18 ;  /* 0x00000025380972a4 */ /* 0x000fe2000f8e0212 */
[----:B------:R-:W-:Y:S01]  /*1e90*/  IADD3 R10, P2, R10, UR57, RZ ;  /* 0x000000390a0a7c10 */ /* 0x000fe2000ff5e0ff */
[----:B------:R-:W-:Y:S01]  /*1ea0*/  USHF.R.S32.HI UR19, URZ, 0x6, UR19 ;  /* 0x000000063f137899 */ /* 0x000fe20008011413 */
[----:B------:R-:W-:Y:S01]  /*1eb0*/  LEA.HI.X R15, R5, UR39, R8, 0x2, P0 ;  /* 0x00000027050f7c11 */ /* 0x000fe200080f1408 */
[----:B------:R-:W-:Y:S01]  /*1ec0*/  IMAD.MOV.U32 R8, RZ, RZ, R6 ;  /* 0x000000ffff087224 */ /* 0x000fe200078e0006 */
[----:B------:R-:W-:Y:S01]  /*1ed0*/  IADD3.X R11, R11, UR52, R12, P2, !PT ;  /* 0x000000340b0b7c10 */ /* 0x000fe200097fe40c */
[-C--:B------:R-:W-:Y:S01]  /*1ee0*/  IMAD R5, R28, R20.reuse, RZ ;  /* 0x000000141c057224 */ /* 0x080fe200078e02ff */
[----:B------:R-:W-:Y:S01]  /*1ef0*/  UISETP.LT.AND UP0, UPT, URZ, UR19, UPT ;  /* 0x000000133f00728c */ /* 0x000fe2000bf01270 */
[----:B------:R-:W-:Y:S01]  /*1f00*/  IMAD.U32 R6, RZ, RZ, UR36 ;  /* 0x00000024ff067e24 */ /* 0x000fe2000f8e00ff */
[----:B------:R3:W-:Y:S01]  /*1f10*/  STL.64 [R1+0x30], R14 ;  /* 0x0000300e01007387 */ /* 0x0007e20000100a00 */
[C---:B------:R-:W-:Y:S01]  /*1f20*/  IMAD R5, R4.reuse, R21, R5 ;  /* 0x0000001504057224 */ /* 0x040fe200078e0205 */
[----:B------:R-:W-:Y:S01]  /*1f30*/  USEL UR19, URZ, UR19, !UP0 ;  /* 0x000000133f137287 */ /* 0x000fe2000c000000 */
[----:B------:R-:W-:Y:S01]  /*1f40*/  IMAD.WIDE.U32 R8, R4, R20, R8 ;  /* 0x0000001404087225 */ /* 0x000fe200078e0008 */
[----:B------:R-:W-:-:S02]  /*1f50*/  UIMAD.WIDE UR22, UR23, 0x4, UR46 ;  /* 0x00000004171678a5 */ /* 0x000fc4000f8e022e */
[----:B------:R-:W-:Y:S01]  /*1f60*/  UISETP.GT.AND UP0, UPT, UR44, UR19, UPT ;  /* 0x000000132c00728c */ /* 0x000fe2000bf04270 */
[----:B------:R-:W-:Y:S01]  /*1f70*/  IMAD.WIDE.U32 R10, R6, UR56, R10 ;  /* 0x00000038060a7c25 */ /* 0x000fe2000f8e000a */
[----:B------:R-:W-:Y:S01]  /*1f80*/  LEA R36, P2, R8, UR10, 0x1 ;  /* 0x0000000a08247c11 */ /* 0x000fe2000f8408ff */
[----:B------:R-:W-:Y:S01]  /*1f90*/  UMOV UR17, UR14 ;  /* 0x0000000e00117c82 */ /* 0x000fe20008000000 */
[----:B------:R-:W-:Y:S01]  /*1fa0*/  UMOV UR16, UR15 ;  /* 0x0000000f00107c82 */ /* 0x000fe20008000000 */
[----:B------:R-:W-:Y:S01]  /*1fb0*/  IMAD.IADD R22, R9, 0x1, R5 ;  /* 0x0000000109167824 */ /* 0x000fe200078e0205 */
[----:B------:R-:W-:Y:S01]  /*1fc0*/  LEA R34, P3, R10, UR20, 0x1 ;  /* 0x000000140a227c11 */ /* 0x000fe2000f8608ff */
[----:B------:R-:W-:Y:S01]  /*1fd0*/  VIADD R23, R11, UR9 ;  /* 0x000000090b177c36 */ /* 0x000fe20008000000 */
[----:B------:R-:W-:Y:S01]  /*1fe0*/  PLOP3.LUT P0, PT, PT, PT, UP0, 0x80, 0x0 ;  /* 0x000000000000781c */ /* 0x000fe20003f0f008 */
[----:B------:R-:W-:Y:S01]  /*1ff0*/  UMOV UR15, UR22 ;  /* 0x00000016000f7c82 */ /* 0x000fe20008000000 */
[----:B------:R-:W-:Y:S01]  /*2000*/  LEA.HI.X R37, R8, UR11, R22, 0x1, P2 ;  /* 0x0000000b08257c11 */ /* 0x000fe200090f0c16 */
[----:B------:R-:W-:Y:S01]  /*2010*/  UMOV UR14, UR23 ;  /* 0x00000017000e7c82 */ /* 0x000fe20008000000 */
[----:B------:R-:W-:-:S03]  /*2020*/  LEA.HI.X R35, R10, UR21, R23, 0x1, P3 ;  /* 0x000000150a237c11 */ /* 0x000fc600098f0c17 */
[----:B------:R3:W-:Y:S04]  /*2030*/  STL.64 [R1+0x38], R36 ;  /* 0x0000382401007387 */ /* 0x0007e80000100a00 */
[----:B------:R3:W-:Y:S02]  /*2040*/  STL.64 [R1+0x40], R34 ;  /* 0x0000402201007387 */ /* 0x0007e40000100a00 */
[----:B------:R-:W-:Y:S05]  /*2050*/  @P0 BRA `(.L_x_52) ;  /* 0x00000008005c0947 */ /* 0x000fea0003800000 */
        /* <DEDUP_REMOVED lines=19> */
.L_x_53:
        /* <DEDUP_REMOVED lines=19> */
.L_x_54:
[----:B---3--:R1:W5:Y:S04]  /*22c0*/  LDL R14, [R1+0x68] ;  /* 0x00006800010e7983 */ /* 0x0083680000100800 */
[----:B------:R1:W5:Y:S01]  /*22d0*/  LDL R13, [R1+0x6c] ;  /* 0x00006c00010d7983 */ /* 0x0003620000100800 */
[----:B------:R-:W-:Y:S01]  /*22e0*/  UIMAD UR12, UR40, UR10, URZ ;  /* 0x0000000a280c72a4 */ /* 0x000fe2000f8e023f */
[----:B------:R-:W-:Y:S01]  /*22f0*/  IMAD.U32 R6, RZ, RZ, UR10 ;  /* 0x0000000aff067e24 */ /* 0x000fe2000f8e00ff */
[----:B------:R-:W-:Y:S01]  /*2300*/  UIMAD UR5, UR30, -0x40, UR5 ;  /* 0xffffffc01e0578a4 */ /* 0x000fe2000f8e0205 */
[----:B------:R-:W-:Y:S01]  /*2310*/  BSSY B0, `(.L_x_55) ;  /* 0x0000021000007945 */ /* 0x000fe20003800000 */
[----:B------:R-:W-:Y:S01]  /*2320*/  UIMAD UR12, UR31, UR11, UR12 ;  /* 0x0000000b1f0c72a4 */ /* 0x000fe2000f8e020c */
[----:B------:R-:W-:Y:S01]  /*2330*/  IMAD.WIDE.U32 R6, R6, UR31, R32 ;  /* 0x0000001f06067c25 */ /* 0x000fe2000f8e0020 */
[----:B------:R-:W-:-:S02]  /*2340*/  USHF.R.S32.HI UR14, URZ, 0x1f, UR56 ;  /* 0x0000001f3f0e7899 */ /* 0x000fc40008011438 */
[----:B------:R-:W-:Y:S02]  /*2350*/  ISETP.GE.AND P4, PT, R4, UR5, PT ;  /* 0x0000000504007c0c */ /* 0x000fe4000bf86270 */
[----:B------:R-:W-:Y:S01]  /*2360*/  MOV R5, UR12 ;  /* 0x0000000c00057c02 */ /* 0x000fe20008000f00 */
[----:B------:R-:W-:Y:S01]  /*2370*/  ULDC.64 UR12, c[0x0][0x468] ;  /* 0x00011a00000c7ab9 */ /* 0x000fe20000000a00 */
[----:B------:R-:W-:Y:S01]  /*2380*/  IADD3 R8, P0, R6, UR17, RZ ;  /* 0x0000001106087c10 */ /* 0x000fe2000ff1e0ff */
[----:B------:R-:W-:Y:S01]  /*2390*/  UIMAD UR14, UR14, UR12, URZ ;  /* 0x0000000c0e0e72a4 */ /* 0x000fe2000f8e023f */
[----:B------:R-:W-:Y:S02]  /*23a0*/  VIADD R6, R4, 0x20 ;  /* 0x0000002004067836 */ /* 0x000fe40000000000 */
[----:B------:R-:W-:Y:S01]  /*23b0*/  IADD3.X R9, R7, UR18, R5, P0, !PT ;  /* 0x0000001207097c10 */ /* 0x000fe200087fe405 */
[----:B------:R-:W-:Y:S01]  /*23c0*/  UIMAD UR13, UR56, UR13, UR14 ;  /* 0x0000000d380d72a4 */ /* 0x000fe2000f8e020e */
[----:B------:R-:W-:-:S02]  /*23d0*/  MOV R5, UR12 ;  /* 0x0000000c00057c02 */ /* 0x000fc40008000f00 */
        /* <DEDUP_REMOVED lines=9> */
[----:B------:R-:W-:Y:S01]  /*2470*/  IMAD R5, R4, UR11, R5 ;  /* 0x0000000b04057c24 */ /* 0x000fe2000f8e0205 */
        /* <DEDUP_REMOVED lines=10> */
.L_x_56:
[----:B------:R-:W-:Y:S05]  /*2520*/  BSYNC B0 ;  /* 0x0000000000007941 */ /* 0x000fea0003800000 */
.L_x_55:
        /* <DEDUP_REMOVED lines=19> */
.L_x_58:
[----:B------:R-:W-:Y:S05]  /*2660*/  BSYNC B0 ;  /* 0x0000000000007941 */ /* 0x000fea0003800000 */
.L_x_57:
        /* <DEDUP_REMOVED lines=32> */
.L_x_60:
[----:B------:R-:W-:Y:S05]  /*2870*/  BSYNC B0 ;  /* 0x0000000000007941 */ /* 0x000fea0003800000 */
.L_x_59:
[----:B------:R-:W-:Y:S05]  /*2880*/  @P3 BRA `(.L_x_61) ;  /* 0x0000006c00183947 */ /* 0x000fea0003800000 */
[----:B------:R-:W-:Y:S01]  /*2890*/  IADD3 R4, P0, R4, 0x20, RZ ;  /* 0x0000002004047810 */ /* 0x000fe20007f1e0ff */
[----:B------:R-:W-:Y:S01]  /*28a0*/  ULDC UR5, c[0x0][0x2d0] ;  /* 0x0000b40000057ab9 */ /* 0x000fe20000000800 */
[----:B-1----:R-:W-:Y:S01]  /*28b0*/  MOV R7, R5 ;  /* 0x0000000500077202 */ /* 0x002fe20000000f00 */
[----:B------:R-:W-:Y:S01]  /*28c0*/  ULDC.64 UR10, c[0x0][0x3f8] ;  /* 0x0000fe00000a7ab9 */ /* 0x000fe20000000a00 */
[----:B------:R-:W-:Y:S01]  /*28d0*/  ISETP.GE.AND P1, PT, R32, UR5, PT ;  /* 0x0000000520007c0c */ /* 0x000fe2000bf26270 */
[----:B------:R-:W-:Y:S01]  /*28e0*/  IMAD.X R6, RZ, RZ, R28, P0 ;  /* 0x000000ffff067224 */ /* 0x000fe200000e061c */
[----:B-----5:R-:W-:-:S03]  /*28f0*/  ISETP.GE.AND P0, PT, R14, UR5, PT ;  /* 0x000000050e007c0c */ /* 0x020fc6000bf06270 */
[----:B------:R-:W-:Y:S02]  /*2900*/  IMAD R9, R6, UR8, RZ ;  /* 0x0000000806097c24 */ /* 0x000fe4000f8e02ff */
[----:B------:R-:W-:Y:S02]  /*2910*/  IMAD.MOV.U32 R6, RZ, RZ, R8 ;  /* 0x000000ffff067224 */ /* 0x000fe400078e0008 */
[C---:B------:R-:W-:Y:S02]  /*2920*/  IMAD R5, R4.reuse, UR9, R9 ;  /* 0x0000000904057c24 */ /* 0x040fe4000f8e0209 */
[----:B------:R-:W-:-:S04]  /*2930*/  IMAD.WIDE.U32 R6, R4, UR8, R6 ;  /* 0x0000000804067c25 */ /* 0x000fc8000f8e0006 */
[----:B------:R-:W-:Y:S01]  /*2940*/  IMAD.IADD R5, R7, 0x1, R5 ;  /* 0x0000000107057824 */ /* 0x000fe200078e0205 */
[----:B------:R-:W-:-:S04]  /*2950*/  LEA R4, P2, R6, UR10, 0x1 ;  /* 0x0000000a06047c11 */ /* 0x000fc8000f8408ff */
[----:B------:R-:W-:-:S05]  /*2960*/  LEA.HI.X R5, R6, UR11, R5, 0x1, P2 ;  /* 0x0000000b06057c11 */ /* 0x000fca00090f0c05 */
[----:B------:R1:W-:Y:S04]  /*2970*/  @!P1 STG.E.128 desc[UR6][R4.64], RZ ;  /* 0x000000ff04009986 */ /* 0x0003e8000c101d06 */
[----:B------:R1:W-:Y:S01]  /*2980*/  @!P0 STG.E.128 desc[UR6][R4.64+0x80], RZ ;  /* 0x000080ff04008986 */ /* 0x0003e2000c101d06 */
[----:B------:R-:W-:-:S13]  /*2990*/  ISETP.GE.AND P0, PT, R13, UR5, PT ;  /* 0x000000050d007c0c */ /* 0x000fda000bf06270 */
[----:B------:R-:W-:Y:S05]  /*29a0*/  @P0 BRA `(.L_x_61) ;  /* 0x0000006800d00947 */ /* 0x000fea0003800000 */
[----:B------:R2:W-:Y:S01]  /*29b0*/  STG.E.128 desc[UR6][R4.64+0x100], RZ ;  /* 0x000100ff04007986 */ /* 0x0005e2000c101d06 */
[----:B------:R-:W-:Y:S05]  /*29c0*/  BRA `(.L_x_61) ;  /* 0x0000006800c87947 */ /* 0x000fea0003800000 */
.L_x_52:
[----:B------:R-:W2:Y:S01]  /*29d0*/  LDL R30, [R1+0x2c] ;  /* 0x00002c00011e7983 */ /* 0x000ea20000100800 */
[----:B------:R-:W-:Y:S01]  /*29e0*/  PLOP3.LUT P1, PT, PT, PT, UP4, 0x80, 0x0 ;  /* 0x000000000000781c */ /* 0x000fe20003f2f048 */
[----:B------:R-:W-:Y:S01]  /*29f0*/  UIMAD UR12, UR30, -0x40, UR5 ;  /* 0xffffffc01e0c78a4 */ /* 0x000fe2000f8e0205 */
[----:B------:R-:W-:Y:S01]  /*2a00*/  IMAD.U32 R6, RZ, RZ, UR26 ;  /* 0x0000001aff067e24 */ /* 0x000fe2000f8e00ff */
[----:B------:R-:W-:Y:S01]  /*2a10*/  UIMAD UR9, UR40, UR26, URZ ;  /* 0x0000001a280972a4 */ /* 0x000fe2000f8e023f */
[----:B------:R-:W-:Y:S01]  /*2a20*/  IADD3 R26, R4, 0x20, RZ ;  /* 0x00000020041a7810 */ /* 0x000fe20007ffe0ff */
[----:B------:R-:W-:Y:S01]  /*2a30*/  ULDC.64 UR22, c[0x0][0x268] ;  /* 0x00009a0000167ab9 */ /* 0x000fe20000000a00 */
[----:B------:R-:W-:-:S07]  /*2a40*/  IMAD.WIDE.U32 R6, R6, UR31, R32 ;  /* 0x0000001f06067c25 */ /* 0x000fce000f8e0020 */
[----:B------:R-:W-:Y:S01]  /*2a50*/  @P1 BAR.SYNC.DEFER_BLOCKING 0x0 ;  /* 0x0000000000001b1d */ /* 0x000fe20000010000 */
[----:B------:R-:W-:Y:S01]  /*2a60*/  ISETP.GE.AND P0, PT, R4, UR12, PT ;  /* 0x0000000c04007c0c */ /* 0x000fe2000bf06270 */
[----:B------:R-:W-:Y:S01]  /*2a70*/  UIMAD UR9, UR31, UR27, UR9 ;  /* 0x0000001b1f0972a4 */ /* 0x000fe2000f8e0209 */
[----:B------:R-:W-:Y:S02]  /*2a80*/  IADD3 R12, P2, R6, UR41, RZ ;  /* 0x00000029060c7c10 */ /* 0x000fe4000ff5e0ff */
[----:B------:R-:W-:Y:S01]  /*2a90*/  ISETP.GE.AND P4, PT, R26, UR12, PT ;  /* 0x0000000c1a007c0c */ /* 0x000fe2000bf86270 */
[----:B------:R-:W-:Y:S02]  /*2aa0*/  BSSY B0, `(.L_x_62) ;  /* 0x0000032000007945 */ /* 0x000fe40003800000 */
[----:B------:R-:W-:Y:S01]  /*2ab0*/  IMAD.U32 R5, RZ, RZ, UR9 ;  /* 0x00000009ff057e24 */ /* 0x000fe2000f8e00ff */
[----:B------:R-:W-:-:S04]  /*2ac0*/  UIMAD UR9, UR8, -0x40, UR13 ;  /* 0xffffffc0080978a4 */ /* 0x000fc8000f8e020d */
[----:B------:R-:W-:Y:S01]  /*2ad0*/  IADD3.X R13, R7, UR45, R5, P2, !PT ;  /* 0x0000002d070d7c10 */ /* 0x000fe200097fe405 */
[----:B------:R-:W-:Y:S01]  /*2ae0*/  IMAD R5, R24, UR22, RZ ;  /* 0x0000001618057c24 */ /* 0x000fe2000f8e02ff */
[----:B------:R-:W-:-:S03]  /*2af0*/  ISETP.GE.AND P6, PT, R4, UR9, PT ;  /* 0x0000000904007c0c */ /* 0x000fc6000bfc6270 */
[C---:B------:R-:W-:Y:S02]  /*2b00*/  IMAD R5, R18.reuse, UR23, R5 ;  /* 0x0000001712057c24 */ /* 0x040fe4000f8e0205 */
[----:B------:R-:W-:-:S04]  /*2b10*/  IMAD.WIDE.U32 R12, R18, UR22, R12 ;  /* 0x00000016120c7c25 */ /* 0x000fc8000f8e000c */
[----:B------:R-:W-:Y:S01]  /*2b20*/  IMAD.IADD R19, R13, 0x1, R5 ;  /* 0x000000010d137824 */ /* 0x000fe200078e0205 */
[----:B--2---:R1:W-:Y:S04]  /*2b30*/  @P0 STS.128 [R30+0x12000], RZ ;  /* 0x012000ff1e000388 */ /* 0x0043e80000000c00 */
[----:B------:R1:W-:Y:S04]  /*2b40*/  @P0 STS.128 [R30+0x14000], RZ ;  /* 0x014000ff1e000388 */ /* 0x0003e80000000c00 */
[----:B------:R1:W-:Y:S01]  /*2b50*/  @P0 STS.128 [R30+0x16000], RZ ;  /* 0x016000ff1e000388 */ /* 0x0003e20000000c00 */
[----:B------:R-:W-:Y:S05]  /*2b60*/  @P0 BRA `(.L_x_63) ;  /* 0x0000000000940947 */ /* 0x000fea0003800000 */
[----:B---3--:R-:W2:Y:S01]  /*2b70*/  LDL R14, [R1+0x68] ;  /* 0x00006800010e7983 */ /* 0x008ea20000100800 */
        /* <DEDUP_REMOVED lines=36> */
.L_x_63:
[----:B------:R-:W-:Y:S05]  /*2dc0*/  BSYNC B0 ;  /* 0x0000000000007941 */ /* 0x000fea0003800000 */
.L_x_62:
[----:B------:R4:W-:Y:S01]  /*2dd0*/  @P4 STS.128 [R30+0x13000], RZ ;  /* 0x013000ff1e004388 */ /* 0x0009e20000000c00 */
[----:B------:R-:W-:Y:S03]  /*2de0*/  BSSY B0, `(.L_x_64) ;  /* 0x000002b000007945 */ /* 0x000fe60003800000 */
[----:B------:R4:W-:Y:S04]  /*2df0*/  @P4 STS.128 [R30+0x15000], RZ ;  /* 0x015000ff1e004388 */ /* 0x0009e80000000c00 */
[----:B------:R4:W-:Y:S01]  /*2e00*/  @P4 STS.128 [R30+0x17000], RZ ;  /* 0x017000ff1e004388 */ /* 0x0009e20000000c00 */
[----:B------:R-:W-:Y:S05]  /*2e10*/  @P4 BRA `(.L_x_65) ;  /* 0x00000000009c4947 */ /* 0x000fea0003800000 */
[----:B------:R-:W5:Y:S01]  /*2e20*/  LDL R5, [R1+0x68] ;  /* 0x0000680001057983 */ /* 0x000f620000100800 */
[----:B------:R-:W-:-:S03]  /*2e30*/  ULDC UR12, c[0x0][0x2d0] ;  /* 0x0000b400000c7ab9 */ /* 0x000fc60000000800 */
[----:B------:R-:W4:Y:S01]  /*2e40*/  LDL R31, [R1+0x6c] ;  /* 0x00006c00011f7983 */ /* 0x000f220000100800 */
[----:B------:R-:W-:Y:S01]  /*2e50*/  ISETP.GE.AND P5, PT, R32, UR12, PT ;  /* 0x0000000c20007c0c */ /* 0x000fe2000bfa6270 */
[----:B------:R-:W-:-:S12]  /*2e60*/  IMAD.MOV.U32 R7, RZ, RZ, R19 ;  /* 0x000000ffff077224 */ /* 0x000fd800078e0013 */
[----:B-123--:R-:W1:Y:S01]  /*2e70*/  @!P5 LDC.64 R14, c[0x0][0x220] ;  /* 0x00008800ff0edb82 */ /* 0x00ee620000000a00 */
[----:B------:R2:W-:Y:S01]  /*2e80*/  @P5 STS.128 [R30+0x13000], RZ ;  /* 0x013000ff1e005388 */ /* 0x0005e20000000c00 */
[----:B-----5:R-:W-:Y:S02]  /*2e90*/  ISETP.GE.AND P3, PT, R5, UR12, PT ;  /* 0x0000000c05007c0c */ /* 0x020fe4000bf66270 */
[----:B------:R-:W-:-:S05]  /*2ea0*/  IADD3 R5, P1, R4, 0x20, RZ ;  /* 0x0000002004057810 */ /* 0x000fca0007f3e0ff */
[----:B------:R-:W-:Y:S01]  /*2eb0*/  IMAD.X R6, RZ, RZ, R28, P1 ;  /* 0x000000ffff067224 */ /* 0x000fe200008e061c */
[----:B----4-:R-:W-:-:S03]  /*2ec0*/  ISETP.GE.AND P1, PT, R31, UR12, PT ;  /* 0x0000000c1f007c0c */ /* 0x010fc6000bf26270 */
[----:B------:R-:W-:Y:S02]  /*2ed0*/  IMAD R13, R6, UR26, RZ ;  /* 0x0000001a060d7c24 */ /* 0x000fe4000f8e02ff */
[----:B------:R-:W3:Y:S01]  /*2ee0*/  @!P3 LDC.64 R16, c[0x0][0x220] ;  /* 0x00008800ff10bb82 */ /* 0x000ee20000000a00 */
[----:B------:R-:W-:-:S04]  /*2ef0*/  IMAD.MOV.U32 R6, RZ, RZ, R12 ;  /* 0x000000ffff067224 */ /* 0x000fc800078e000c */
[----:B------:R-:W-:-:S04]  /*2f00*/  IMAD.WIDE.U32 R6, R5, UR26, R6 ;  /* 0x0000001a05067c25 */ /* 0x000fc8000f8e0006 */
[----:B------:R-:W-:Y:S01]  /*2f10*/  IMAD R5, R5, UR27, R13 ;  /* 0x0000001b05057c24 */ /* 0x000fe2000f8e020d */
[----:B-1----:R-:W-:-:S03]  /*2f20*/  @!P5 LEA R14, P2, R6, R14, 0x1 ;  /* 0x0000000e060ed211 */ /* 0x002fc600078408ff */
[----:B------:R-:W-:-:S05]  /*2f30*/  IMAD.IADD R5, R7, 0x1, R5 ;  /* 0x0000000107057824 */ /* 0x000fca00078e0205 */
[----:B------:R-:W-:-:S05]  /*2f40*/  @!P5 LEA.HI.X R15, R6, R15, R5, 0x1, P2 ;  /* 0x0000000f060fd211 */ /* 0x000fca00010f0c05 */
[----:B------:R-:W-:Y:S01]  /*2f50*/  @!PT LDS RZ, [RZ] ;  /* 0x00000000fffff984 */ /* 0x000fe20000000800 */
[----:B------:R-:W-:Y:S01]  /*2f60*/  @!PT LDS RZ, [RZ] ;  /* 0x00000000fffff984 */ /* 0x000fe20000000800 */
[----:B------:R-:W-:Y:S01]  /*2f70*/  @!PT LDS RZ, [RZ] ;  /* 0x00000000fffff984 */ /* 0x000fe20000000800 */
[----:B------:R2:W-:Y:S01]  /*2f80*/  @!P5 LDGSTS.E.BYPASS.LTC128B.128 [R30+0x13000], desc[UR6][R14.64] ;  /* 0x130000000e1edfae */ /* 0x0005e2000b901d46 */
[----:B---3--:R-:W-:-:S03]  /*2f90*/  @!P3 LEA R12, P2, R6, R16, 0x1 ;  /* 0x00000010060cb211 */ /* 0x008fc600078408ff */
[----:B------:R2:W-:Y:S01]  /*2fa0*/  @P3 STS.128 [R30+0x15000], RZ ;  /* 0x015000ff1e003388 */ /* 0x0005e20000000c00 */
        /* <DEDUP_REMOVED lines=14> */
.L_x_65:
[----:B------:R-:W-:Y:S05]  /*3090*/  BSYNC B0 ;  /* 0x0000000000007941 */ /* 0x000fea0003800000 */
.L_x_64:
[----:B------:R-:W0:Y:S01]  /*30a0*/  LDGDEPBAR ;  /* 0x00000000000079af */ /* 0x000e220000000000 */
[----:B------:R-:W-:Y:S01]  /*30b0*/  BSSY B0, `(.L_x_66) ;  /* 0x000001d000007945 */ /* 0x000fe20003800000 */
[----:B------:R-:W-:Y:S02]  /*30c0*/  ISETP.GE.AND P5, PT, R26, UR9, PT ;  /* 0x000000091a007c0c */ /* 0x000fe4000bfa6270 */
[----:B------:R3:W-:Y:S01]  /*30d0*/  @P6 STS.128 [R30+0x6000], RZ ;  /* 0x006000ff1e006388 */ /* 0x0007e20000000c00 */
[----:B-12---:R-:W-:-:S03]  /*30e0*/  MOV R13, UR28 ;  /* 0x0000001c000d7c02 */ /* 0x006fc60008000f00 */
[----:B------:R3:W-:Y:S04]  /*30f0*/  @P6 STS.128 [R30+0x8000], RZ ;  /* 0x008000ff1e006388 */ /* 0x0007e80000000c00 */
        /* <DEDUP_REMOVED lines=24> */
.L_x_67:
[----:B------:R-:W-:Y:S05]  /*3280*/  BSYNC B0 ;  /* 0x0000000000007941 */ /* 0x000fea0003800000 */
.L_x_66:
[----:B------:R1:W-:Y:S01]  /*3290*/  @P5 STS.128 [R30+0x7000], RZ ;  /* 0x007000ff1e005388 */ /* 0x0003e20000000c00 */
[----:B------:R-:W-:Y:S03]  /*32a0*/  BSSY B0, `(.L_x_68) ;  /* 0x0000024000007945 */ /* 0x000fe60003800000 */
[----:B------:R1:W-:Y:S04]  /*32b0*/  @P5 STS.128 [R30+0x9000], RZ ;  /* 0x009000ff1e005388 */ /* 0x0003e80000000c00 */
[----:B------:R1:W-:Y:S01]  /*32c0*/  @P5 STS.128 [R30+0xb000], RZ ;  /* 0x00b000ff1e005388 */ /* 0x0003e20000000c00 */
[----:B------:R-:W-:Y:S05]  /*32d0*/  @P5 BRA `(.L_x_69) ;  /* 0x0000000000805947 */ /* 0x000fea0003800000 */
[----:B------:R-:W5:Y:S01]  /*32e0*/  LDL R5, [R1+0x68] ;  /* 0x0000680001057983 */ /* 0x000f620000100800 */
[----:B------:R-:W-:-:S03]  /*32f0*/  ULDC UR12, c[0x0][0x2d0] ;  /* 0x0000b400000c7ab9 */ /* 0x000fc60000000800 */
[----:B---3--:R-:W3:Y:S01]  /*3300*/  LDL R14, [R1+0x6c] ;  /* 0x00006c00010e7983 */ /* 0x008ee20000100800 */
[----:B------:R-:W-:Y:S01]  /*3310*/  ISETP.GE.AND P3, PT, R32, UR12, PT ;  /* 0x0000000c20007c0c */ /* 0x000fe2000bf66270 */
[----:B------:R-:W-:-:S04]  /*3320*/  IMAD.WIDE.U32 R6, R20, 0x20, RZ ;  /* 0x0000002014067825 */ /* 0x000fc800078e00ff */
[----:B------:R-:W-:-:S08]  /*3330*/  IMAD.SHL.U32 R12, R21, 0x20, RZ ;  /* 0x00000020150c7824 */ /* 0x000fd000078e00ff */
[----:B------:R1:W-:Y:S01]  /*3340*/  @P3 STS.128 [R30+0x7000], RZ ;  /* 0x007000ff1e003388 */ /* 0x0003e20000000c00 */
[----:B-----5:R-:W-:Y:S02]  /*3350*/  ISETP.GE.AND P2, PT, R5, UR12, PT ;  /* 0x0000000c05007c0c */ /* 0x020fe4000bf46270 */
[----:B------:R-:W-:-:S04]  /*3360*/  IADD3 R5, P1, R8, R6, RZ ;  /* 0x0000000608057210 */ /* 0x000fc80007f3e0ff */
[----:B------:R-:W-:Y:S02]  /*3370*/  IADD3.X R12, R22, R7, R12, P1, !PT ;  /* 0x00000007160c7210 */ /* 0x000fe40000ffe40c */
[----:B------:R-:W-:-:S04]  /*3380*/  @!P3 LEA R8, P1, R20, R36, 0x6 ;  /* 0x000000241408b211 */ /* 0x000fc800078230ff */
[----:B------:R-:W-:Y:S02]  /*3390*/  @!P3 LEA.HI.X R9, R20, R37, R21, 0x6, P1 ;  /* 0x000000251409b211 */ /* 0x000fe400008f3415 */
[----:B------:R-:W-:-:S03]  /*33a0*/  @!P2 LEA R6, P1, R5, UR10, 0x1 ;  /* 0x0000000a0506ac11 */ /* 0x000fc6000f8208ff */
[----:B------:R-:W-:Y:S01]  /*33b0*/  @!PT LDS RZ, [RZ] ;  /* 0x00000000fffff984 */ /* 0x000fe20000000800 */
[----:B------:R-:W-:Y:S01]  /*33c0*/  @!PT LDS RZ, [RZ] ;  /* 0x00000000fffff984 */ /* 0x000fe20000000800 */
[----:B------:R-:W-:Y:S01]  /*33d0*/  @!PT LDS RZ, [RZ] ;  /* 0x00000000fffff984 */ /* 0x000fe20000000800 */
[----:B------:R1:W-:Y:S01]  /*33e0*/  @!P3 LDGSTS.E.BYPASS.LTC128B.128 [R30+0x7000], desc[UR6][R8.64] ;  /* 0x07000000081ebfae */ /* 0x0003e2000b901d46 */
[----:B------:R-:W-:Y:S02]  /*33f0*/  @!P2 LEA.HI.X R7, R5, UR11, R12, 0x1, P1 ;  /* 0x0000000b0507ac11 */ /* 0x000fe400088f0c0c */
[----:B---3--:R-:W-:Y:S01]  /*3400*/  ISETP.GE.AND P1, PT, R14, UR12, PT ;  /* 0x0000000c0e007c0c */ /* 0x008fe2000bf26270 */
[----:B------:R1:W-:Y:S04]  /*3410*/  @P2 STS.128 [R30+0x9000], RZ ;  /* 0x009000ff1e002388 */ /* 0x0003e80000000c00 */
[----:B------:R-:W-:Y:S01]  /*3420*/  @!PT LDS RZ, [RZ] ;  /* 0x00000000fffff984 */ /* 0x000fe20000000800 */
[----:B------:R-:W-:Y:S01]  /*3430*/  @!PT LDS RZ, [RZ] ;  /* 0x00000000fffff984 */ /* 0x000fe20000000800 */
[----:B------:R-:W-:Y:S01]  /*3440*/  @!PT LDS RZ, [RZ] ;  /* 0x00000000fffff984 */ /* 0x000fe20000000800 */
[----:B------:R1:W-:Y:S08]  /*3450*/  @!P2 LDGSTS.E.BYPASS.LTC128B.128 [R30+0x9000], desc[UR6][R6.64+0x80] ;  /* 0x09000080061eafae */ /* 0x0003f0000b901d46 */
        /* <DEDUP_REMOVED lines=8> */
.L_x_69:
[----:B------:R-:W-:Y:S05]  /*34e0*/  BSYNC B0 ;  /* 0x0000000000007941 */ /* 0x000fea0003800000 */
.L_x_68:
[----:B------:R1:W-:Y:S01]  /*34f0*/  @P6 STS.128 [R30], RZ ;  /* 0x000000ff1e006388 */ /* 0x0003e20000000c00 */
[----:B------:R-:W-:Y:S03]  /*3500*/  BSSY B0, `(.L_x_70) ;  /* 0x000001a000007945 */ /* 0x000fe60003800000 */
[----:B------:R1:W-:Y:S04]  /*3510*/  @P6 STS.128 [R30+0x2000], RZ ;  /* 0x002000ff1e006388 */ /* 0x0003e80000000c00 */
[----:B------:R1:W-:Y:S01]  /*3520*/  @P6 STS.128 [R30+0x4000], RZ ;  /* 0x004000ff1e006388 */ /* 0x0003e20000000c00 */
[----:B------:R-:W-:Y:S05]  /*3530*/  @P6 BRA `(.L_x_71) ;  /* 0x0000000000586947 */ /* 0x000fea0003800000 */
[----:B-1----:R-:W5:Y:S01]  /*3540*/  LDL R6, [R1+0x68] ;  /* 0x0000680001067983 */ /* 0x002f620000100800 */
[----:B------:R-:W-:-:S03]  /*3550*/  ULDC UR10, c[0x0][0x2d0] ;  /* 0x0000b400000a7ab9 */ /* 0x000fc60000000800 */
[----:B------:R-:W2:Y:S01]  /*3560*/  LDL R5, [R1+0x6c] ;  /* 0x00006c0001057983 */ /* 0x000ea20000100800 */
[----:B------:R-:W-:-:S13]  /*3570*/  ISETP.GE.AND P3, PT, R32, UR10, PT ;  /* 0x0000000a20007c0c */ /* 0x000fda000bf66270 */
[----:B------:R1:W-:Y:S04]  /*3580*/  @P3 STS.128 [R30], RZ ;  /* 0x000000ff1e003388 */ /* 0x0003e80000000c00 */
[----:B------:R-:W-:Y:S01]  /*3590*/  @!PT LDS RZ, [RZ] ;  /* 0x00000000fffff984 */ /* 0x000fe20000000800 */
[----:B------:R-:W-:Y:S01]  /*35a0*/  @!PT LDS RZ, [RZ] ;  /* 0x00000000fffff984 */ /* 0x000fe20000000800 */
[----:B------:R-:W-:Y:S01]  /*35b0*/  @!PT LDS RZ, [RZ] ;  /* 0x00000000fffff984 */ /* 0x000fe20000000800 */
[----:B------:R1:W-:Y:S01]  /*35c0*/  @!P3 LDGSTS.E.BYPASS.LTC128B.128 [R30], desc[UR6][R34.64] ;  /* 0x00000000221ebfae */ /* 0x0003e2000b901d46 */
[----:B-----5:R-:W-:Y:S02]  /*35d0*/  ISETP.GE.AND P2, PT, R6, UR10, PT ;  /* 0x0000000a06007c0c */ /* 0x020fe4000bf46270 */
[----:B--2---:R-:W-:-:S11]  /*35e0*/  ISETP.GE.AND P1, PT, R5, UR10, PT ;  /* 0x0000000a05007c0c */ /* 0x004fd6000bf26270 */
        /* <DEDUP_REMOVED lines=11> */
.L_x_71:
[----:B------:R-:W-:Y:S05]  /*36a0*/  BSYNC B0 ;  /* 0x0000000000007941 */ /* 0x000fea0003800000 */
.L_x_70:
        /* <DEDUP_REMOVED lines=10> */
[----:B-1----:R-:W-:Y:S01]  /*3750*/  IMAD.U32 R7, RZ, RZ, UR32 ;  /* 0x00000020ff077e24 */ /* 0x002fe2000f8e00ff */
[----:B------:R-:W-:Y:S01]  /*3760*/  USHF.L.U32 UR12, UR33, 0x5, URZ ;  /* 0x00000005210c7899 */ /* 0x000fe2000800063f */
[----:B------:R-:W-:-:S09]  /*3770*/  IMAD.U32 R6, RZ, RZ, UR33 ;  /* 0x00000021ff067e24 */ /* 0x000fd2000f8e00ff */
[C---:B------:R-:W-:Y:S01]  /*3780*/  @!P3 LEA R8, P1, R7.reuse, R34, 0x6 ;  /* 0x000000220708b211 */ /* 0x040fe200078230ff */
[----:B------:R1:W-:Y:S03]  /*3790*/  @P3 STS.128 [R30+0x1000], RZ ;  /* 0x001000ff1e003388 */ /* 0x0003e60000000c00 */
[----:B------:R-:W-:-:S05]  /*37a0*/  @!P3 LEA.HI.X R9, R7, R35, R6, 0x6, P1 ;  /* 0x000000230709b211 */ /* 0x000fca00008f3406 */
[----:B------:R-:W-:Y:S01]  /*37b0*/  @!PT LDS RZ, [RZ] ;  /* 0x00000000fffff984 */ /* 0x000fe20000000800 */
[----:B------:R-:W-:Y:S01]  /*37c0*/  @!PT LDS RZ, [RZ] ;  /* 0x00000000fffff984 */ /* 0x000fe20000000800 */
[----:B------:R-:W-:Y:S01]  /*37d0*/  @!PT LDS RZ, [RZ] ;  /* 0x00000000fffff984 */ /* 0x000fe20000000800 */
[----:B------:R1:W-:Y:S01]  /*37e0*/  @!P3 LDGSTS.E.BYPASS.LTC128B.128 [R30+0x1000], desc[UR6][R8.64] ;  /* 0x01000000081ebfae */ /* 0x0003e2000b901d46 */
[----:B-----5:R-:W-:Y:S02]  /*37f0*/  ISETP.GE.AND P2, PT, R5, UR18, PT ;  /* 0x0000001205007c0c */ /* 0x020fe4000bf46270 */
[----:B------:R-:W-:Y:S01]  /*3800*/  IADD3 R5, P5, R10, UR10, RZ ;  /* 0x0000000a0a057c10 */ /* 0x000fe2000ffbe0ff */
[----:B------:R-:W-:Y:S01]  /*3810*/  IMAD.U32 R10, RZ, RZ, UR12 ;  /* 0x0000000cff0a7e24 */ /* 0x000fe2000f8e00ff */
[----:B---3--:R-:W-:-:S04]  /*3820*/  ISETP.GE.AND P1, PT, R12, UR18, PT ;  /* 0x000000120c007c0c */ /* 0x008fc8000bf26270 */
[----:B------:R-:W-:-:S05]  /*3830*/  IADD3.X R10, R23, UR11, R10, P5, !PT ;  /* 0x0000000b170a7c10 */ /* 0x000fca000affe40a */
[C---:B------:R-:W-:Y:S01]  /*3840*/  @!P2 LEA R6, P5, R5.reuse, UR20, 0x1 ;  /* 0x000000140506ac11 */ /* 0x040fe2000f8a08ff */
[----:B------:R1:W-:Y:S03]  /*3850*/  @P2 STS.128 [R30+0x3000], RZ ;  /* 0x003000ff1e002388 */ /* 0x0003e60000000c00 */
[----:B------:R-:W-:-:S05]  /*3860*/  @!P2 LEA.HI.X R7, R5, UR21, R10, 0x1, P5 ;  /* 0x000000150507ac11 */ /* 0x000fca000a8f0c0a */
        /* <DEDUP_REMOVED lines=12> */
.L_x_73:
[----:B------:R-:W-:Y:S05]  /*3930*/  BSYNC B0 ;  /* 0x0000000000007941 */ /* 0x000fea0003800000 */
.L_x_72:
[----:B---3--:R-:W3:Y:S01]  /*3940*/  LDL R14, [R1+0x80] ;  /* 0x00008000010e7983 */ /* 0x008ee20000100800 */
[----:B------:R-:W-:Y:S01]  /*3950*/  MOV R20, 0x7f800000 ;  /* 0x7f80000000147802 */ /* 0x000fe20000000f00 */
[----:B------:R-:W-:Y:S01]  /*3960*/  UIMAD UR10, UR40, UR28, URZ ;  /* 0x0000001c280a72a4 */ /* 0x000fe2000f8e023f */
[----:B------:R-:W-:Y:S01]  /*3970*/  IMAD.MOV.U32 R17, RZ, RZ, 0x7f800000 ;  /* 0x7f800000ff117424 */ /* 0x000fe200078e00ff */
[----:B------:R-:W-:Y:S01]  /*3980*/  @P0 STS.128 [R30+0xc000], RZ ;  /* 0x00c000ff1e000388 */ /* 0x000fe20000000c00 */
[----:B-1----:R-:W-:Y:S01]  /*3990*/  IMAD.WIDE.U32 R6, R13, UR31, R32 ;  /* 0x0000001f0d067c25 */ /* 0x002fe2000f8e0020 */
[----:B------:R-:W-:Y:S01]  /*39a0*/  UIMAD UR10, UR31, UR29, UR10 ;  /* 0x0000001d1f0a72a4 */ /* 0x000fe2000f8e020a */
[----:B------:R-:W-:Y:S01]  /*39b0*/  BSSY B0, `(.L_x_74) ;  /* 0x000003d000007945 */ /* 0x000fe20003800000 */
[----:B------:R-:W-:Y:S01]  /*39c0*/  @P0 STS.128 [R30+0xe000], RZ ;  /* 0x00e000ff1e000388 */ /* 0x000fe20000000c00 */
[----:B------:R-:W-:-:S03]  /*39d0*/  IADD3 R8, P1, R6, UR24, RZ ;  /* 0x0000001806087c10 */ /* 0x000fc6000ff3e0ff */
[----:B------:R-:W-:Y:S01]  /*39e0*/  @P0 STS.128 [R30+0x10000], RZ ;  /* 0x010000ff1e000388 */ /* 0x000fe20000000c00 */
[----:B------:R-:W-:Y:S01]  /*39f0*/  IMAD.U32 R9, RZ, RZ, UR10 ;  /* 0x0000000aff097e24 */ /* 0x000fe2000f8e00ff */
[----:B------:R-:W-:Y:S02]  /*3a00*/  ULDC.64 UR10, c[0x0][0x260] ;  /* 0x00009800000a7ab9 */ /* 0x000fe40000000a00 */
[----:B------:R-:W-:Y:S02]  /*3a10*/  IMAD R6, R24, UR10, RZ ;  /* 0x0000000a18067c24 */ /* 0x000fe4000f8e02ff */
[----:B------:R-:W-:Y:S02]  /*3a20*/  IADD3.X R9, R7, UR35, R9, P1, !PT ;  /* 0x0000002307097c10 */ /* 0x000fe40008ffe409 */
[C---:B------:R-:W-:Y:S02]  /*3a30*/  IMAD R6, R18.reuse, UR11, R6 ;  /* 0x0000000b12067c24 */ /* 0x040fe4000f8e0206 */
[----:B------:R-:W-:-:S05]  /*3a40*/  IMAD.WIDE.U32 R8, R18, UR10, R8 ;  /* 0x0000000a12087c25 */ /* 0x000fca000f8e0008 */
[----:B------:R-:W-:Y:S01]  /*3a50*/  IADD3 R16, R9, R6, RZ ;  /* 0x0000000609107210 */ /* 0x000fe20007ffe0ff */
[C---:B---3--:R-:W-:Y:S01]  /*3a60*/  VIADD R5, R14.reuse, 0x8 ;  /* 0x000000080e057836 */ /* 0x048fe20000000000 */
[C---:B------:R-:W-:Y:S01]  /*3a70*/  ISETP.GE.AND P6, PT, R14.reuse, UR9, PT ;  /* 0x000000090e007c0c */ /* 0x040fe2000bfc6270 */
[----:B------:R-:W-:-:S03]  /*3a80*/  IMAD.SHL.U32 R10, R14, 0x4, RZ ;  /* 0x000000040e0a7824 */ /* 0x000fc600078e00ff */
[----:B------:R-:W-:Y:S02]  /*3a90*/  ISETP.GE.AND P5, PT, R5, UR9, PT ;  /* 0x0000000905007c0c */ /* 0x000fe4000bfa6270 */
[----:B------:R-:W-:Y:S01]  /*3aa0*/  SHF.R.S32.HI R5, RZ, 0x1f, R14 ;  /* 0x0000001fff057819 */ /* 0x000fe2000001140e */
[----:B------:R1:W-:Y:S03]  /*3ab0*/  STL [R1+0x74], R10 ;  /* 0x0000740a01007387 */ /* 0x0003e60000100800 */
[----:B------:R-:W-:-:S05]  /*3ac0*/  SHF.L.U64.HI R12, R14, 0x2, R5 ;  /* 0x000000020e0c7819 */ /* 0x000fca0000010205 */
[----:B------:R3:W-:Y:S04]  /*3ad0*/  STL [R1+0x70], R12 ;  /* 0x0000700c01007387 */ /* 0x0007e80000100800 */
[----:B------:R3:W-:Y:S04]  /*3ae0*/  STL [R1+0x60], R20 ;  /* 0x0000601401007387 */ /* 0x0007e80000100800 */
[----:B------:R3:W-:Y:S01]  /*3af0*/  STL [R1+0x64], R17 ;  /* 0x0000641101007387 */ /* 0x0007e20000100800 */
[----:B-1----:R-:W-:-:S04]  /*3b00*/  IADD3 R10, P1, R10, UR15, RZ ;  /* 0x0000000f0a0a7c10 */ /* 0x002fc8000ff3e0ff */
[----:B------:R-:W-:Y:S01]  /*3b10*/  IADD3.X R11, R12, UR14, RZ, P1, !PT ;  /* 0x0000000e0c0b7c10 */ /* 0x000fe20008ffe4ff */
[----:B------:R-:W-:Y:S08]  /*3b20*/  @P0 BRA `(.L_x_75) ;  /* 0x0000000000940947 */ /* 0x000ff00003800000 */
[----:B---3--:R-:W3:Y:S01]  /*3b30*/  LDL R12, [R1+0x68] ;  /* 0x00006800010c7983 */ /* 0x008ee20000100800 */
        /* <DEDUP_REMOVED lines=17> */
[----:B---3--:R-:W-:Y:S02]  /*3c50*/  ISETP.GE.AND P2, PT, R12, UR9, PT ;  /* 0x000000090c007c0c */ /* 0x008fe4000bf46270 */
[----:B-----5:R-:W-:-:S11]  /*3c60*/  ISETP.GE.AND P0, PT, R19, UR9, PT ;  /* 0x0000000913007c0c */ /* 0x020fd6000bf06270 */
[----:B------:R-:W3:Y:S01]  /*3c70*/  @!P2 LDC.64 R12, c[0x0][0x218] ;  /* 0x00008600ff0cab82 */ /* 0x000ee20000000a00 */
        /* <DEDUP_REMOVED lines=16> */
.L_x_75:
[----:B------:R-:W-:Y:S05]  /*3d80*/  BSYNC B0 ;  /* 0x0000000000007941 */ /* 0x000fea0003800000 */
.L_x_74:
[----:B------:R1:W-:Y:S01]  /*3d90*/  @P4 STS.128 [R30+0xd000], RZ ;  /* 0x00d000ff1e004388 */ /* 0x0003e20000000c00 */
[----:B------:R-:W-:Y:S03]  /*3da0*/  BSSY B0, `(.L_x_76) ;  /* 0x000002b000007945 */ /* 0x000fe60003800000 */
[----:B------:R1:W-:Y:S04]  /*3db0*/  @P4 STS.128 [R30+0xf000], RZ ;  /* 0x00f000ff1e004388 */ /* 0x0003e80000000c00 */
[----:B------:R1:W-:Y:S01]  /*3dc0*/  @P4 STS.128 [R30+0x11000], RZ ;  /* 0x011000ff1e004388 */ /* 0x0003e20000000c00 */
[----:B------:R-:W-:Y:S05]  /*3dd0*/  @P4 BRA `(.L_x_77) ;  /* 0x00000000009c4947 */ /* 0x000fea0003800000 */
[----:B------:R-:W5:Y:S01]  /*3de0*/  LDL R5, [R1+0x68] ;  /* 0x0000680001057983 */ /* 0x000f620000100800 */
[----:B------:R-:W-:-:S03]  /*3df0*/  ULDC UR9, c[0x0][0x2d0] ;  /* 0x0000b40000097ab9 */ /* 0x000fc60000000800 */
[----:B------:R-:W2:Y:S01]  /*3e00*/  LDL R7, [R1+0x6c] ;  /* 0x00006c0001077983 */ /* 0x000ea20000100800 */
[----:B------:R-:W-:Y:S02]  /*3e10*/  ISETP.GE.AND P3, PT, R32, UR9, PT ;  /* 0x0000000920007c0c */ /* 0x000fe4000bf66270 */
[----:B------:R-:W-:-:S05]  /*3e20*/  IADD3 R6, P0, R4, 0x20, RZ ;  /* 0x0000002004067810 */ /* 0x000fca0007f1e0ff */
[----:B------:R-:W-:-:S04]  /*3e30*/  IMAD.X R4, RZ, RZ, R28, P0 ;  /* 0x000000ffff047224 */ /* 0x000fc800000e061c */
[----:B-1-3--:R-:W-:Y:S02]  /*3e40*/  IMAD R12, R4, UR28, RZ ;  /* 0x0000001c040c7c24 */ /* 0x00afe4000f8e02ff */
[----:B------:R-:W1:Y:S01]  /*3e50*/  @!P3 LDC.64 R14, c[0x0][0x218] ;  /* 0x00008600ff0ebb82 */ /* 0x000e620000000a00 */
[----:B------:R-:W-:Y:S01]  /*3e60*/  IMAD.MOV.U32 R4, RZ, RZ, R8 ;  /* 0x000000ffff047224 */ /* 0x000fe200078e0008 */
[----:B------:R3:W-:Y:S01]  /*3e70*/  @P3 STS.128 [R30+0xd000], RZ ;  /* 0x00d000ff1e003388 */ /* 0x0007e20000000c00 */
[C---:B------:R-:W-:Y:S01]  /*3e80*/  IMAD R12, R6.reuse, UR29, R12 ;  /* 0x0000001d060c7c24 */ /* 0x040fe2000f8e020c */
[----:B-----5:R-:W-:Y:S01]  /*3e90*/  ISETP.GE.AND P2, PT, R5, UR9, PT ;  /* 0x0000000905007c0c */ /* 0x020fe2000bf46270 */
[----:B------:R-:W-:Y:S01]  /*3ea0*/  IMAD.MOV.U32 R5, RZ, RZ, R16 ;  /* 0x000000ffff057224 */ /* 0x000fe200078e0010 */
[----:B--2---:R-:W-:Y:S01]  /*3eb0*/  ISETP.GE.AND P0, PT, R7, UR9, PT ;  /* 0x0000000907007c0c */ /* 0x004fe2000bf06270 */
[----:B------:R-:W-:-:S04]  /*3ec0*/  IMAD.WIDE.U32 R4, R6, UR28, R4 ;  /* 0x0000001c06047c25 */ /* 0x000fc8000f8e0004 */
[----:B------:R-:W-:Y:S01]  /*3ed0*/  IMAD.IADD R12, R5, 0x1, R12 ;  /* 0x00000001050c7824 */ /* 0x000fe200078e020c */
[----:B-1----:R-:W-:-:S05]  /*3ee0*/  @!P3 LEA R8, P4, R4, R14, 0x1 ;  /* 0x0000000e0408b211 */ /* 0x002fca00078808ff */
[----:B------:R-:W1:Y:S01]  /*3ef0*/  @!P2 LDC.64 R18, c[0x0][0x218] ;  /* 0x00008600ff12ab82 */ /* 0x000e620000000a00 */
[----:B------:R-:W-:-:S05]  /*3f00*/  @!P3 LEA.HI.X R9, R4, R15, R12, 0x1, P4 ;  /* 0x0000000f0409b211 */ /* 0x000fca00020f0c0c */
[----:B------:R-:W-:Y:S01]  /*3f10*/  @!PT LDS RZ, [RZ] ;  /* 0x00000000fffff984 */ /* 0x000fe20000000800 */
[----:B------:R-:W-:Y:S01]  /*3f20*/  @!PT LDS RZ, [RZ] ;  /* 0x00000000fffff984 */ /* 0x000fe20000000800 */
[----:B------:R-:W-:Y:S01]  /*3f30*/  @!PT LDS RZ, [RZ] ;  /* 0x00000000fffff984 */ /* 0x000fe20000000800 */
[----:B------:R3:W-:Y:S04]  /*3f40*/  @!P3 LDGSTS.E.BYPASS.LTC128B.128 [R30+0xd000], desc[UR6][R8.64] ;  /* 0x0d000000081ebfae */ /* 0x0007e8000b901d46 */
[----:B------:R3:W-:Y:S01]  /*3f50*/  @P2 STS.128 [R30+0xf000], RZ ;  /* 0x00f000ff1e002388 */ /* 0x0007e20000000c00 */
[----:B-1----:R-:W-:-:S04]  /*3f60*/  @!P2 LEA R6, P1, R4, R18, 0x1 ;  /* 0x000000120406a211 */ /* 0x002fc800078208ff */
        /* <DEDUP_REMOVED lines=8> */
[----:B---3--:R-:W-:-:S04]  /*3ff0*/  LEA R6, P0, R4, UR10, 0x1 ;  /* 0x0000000a04067c11 */ /* 0x008fc8000f8008ff */
[----:B------:R-:W-:-:S05]  /*4000*/  LEA.HI.X R7, R4, UR11, R12, 0x1, P0 ;  /* 0x0000000b04077c11 */ /* 0x000fca00080f0c0c */
[----:B------:R-:W-:Y:S01]  /*4010*/  @!PT LDS RZ, [RZ] ;  /* 0x00000000fffff984 */ /* 0x000fe20000000800 */
[----:B------:R-:W-:Y:S01]  /*4020*/  @!PT LDS RZ, [RZ] ;  /* 0x00000000fffff984 */ /* 0x000fe20000000800 */
[----:B------:R-:W-:Y:S01]  /*4030*/  @!PT LDS RZ, [RZ] ;  /* 0x00000000fffff984 */ /* 0x000fe20000000800 */
[----:B------:R1:W-:Y:S04]  /*4040*/  LDGSTS.E.BYPASS.LTC128B.128 [R30+0x11000], desc[UR6][R6.64+0x100] ;  /* 0x11000100061e7fae */ /* 0x0003e8000b901d46 */
.L_x_77:
[----:B------:R-:W-:Y:S05]  /*4050*/  BSYNC B0 ;  /* 0x0000000000007941 */ /* 0x000fea0003800000 */
.L_x_76:
[----:B------:R-:W-:Y:S01]  /*4060*/  IMAD.MOV.U32 R5, RZ, RZ, R20 ;  /* 0x000000ffff057224 */ /* 0x000fe200078e0014 */
[----:B-1-3--:R-:W3:Y:S01]  /*4070*/  LDL R12, [R1+0x4] ;  /* 0x00000400010c7983 */ /* 0x00aee20000100800 */
[----:B------:R-:W-:-:S03]  /*4080*/  IMAD.MOV.U32 R4, RZ, RZ, R17 ;  /* 0x000000ffff047224 */ /* 0x000fc600078e0011 */
[----:B------:R-:W0:Y:S01]  /*4090*/  LDGDEPBAR ;  /* 0x00000000000079af */ /* 0x000e220000000000 */
[----:B------:R-:W-:Y:S01]  /*40a0*/  LEA.HI R9, R27, R29, RZ, 0x7 ;  /* 0x0000001d1b097211 */ /* 0x000fe200078f38ff */
[----:B------:R-:W-:Y:S01]  /*40b0*/  IMAD.MOV.U32 R240, RZ, RZ, 0x20 ;  /* 0x00000020fff07424 */ /* 0x000fe200078e00ff */
[----:B------:R-:W-:Y:S01]  /*40c0*/  UIADD3 UR20, UR31, UR13, URZ ;  /* 0x0000000d1f147290 */ /* 0x000fe2000fffe03f */
[----:B------:R-:W5:Y:S01]  /*40d0*/  @!P6 LDG.E R5, desc[UR6][R10.64] ;  /* 0x000000060a05e981 */ /* 0x000f62000c1e1900 */
[----:B------:R-:W-:Y:S02]  /*40e0*/  CS2R R142, SRZ ;  /* 0x00000000008e7805 */ /* 0x000fe4000001ff00 */
[----:B------:R-:W-:Y:S02]  /*40f0*/  CS2R R140, SRZ ;  /* 0x00000000008c7805 */ /* 0x000fe4000001ff00 */
[----:B------:R-:W-:Y:S01]  /*4100*/  CS2R R146, SRZ ;  /* 0x0000000000927805 */ /* 0x000fe2000001ff00 */
[----:B------:R-:W5:Y:S01]  /*4110*/  @!P5 LDG.E R4, desc[UR6][R10.64+0x20] ;  /* 0x000020060a04d981 */ /* 0x000f62000c1e1900 */
        /* <DEDUP_REMOVED lines=14> */
[----:B------:R-:W-:Y:S01]  /*4200*/  CS2R R108, SRZ ;  /* 0x00000000006c7805 */ /* 0x000fe2000001ff00 */
[----:B------:R-:W-:-:S04]  /*4210*/  DEPBAR.LE SB0, 0x1 ;  /* 0x000080400000791a */ /* 0x000fc80000000000 */
[----:B------:R-:W-:Y:S01]  /*4220*/  BAR.SYNC.DEFER_BLOCKING 0x0 ;  /* 0x0000000000007b1d */ /* 0x000fe20000010000 */
        /* <DEDUP_REMOVED lines=21> */
[----:B--2---:R-:W-:Y:S02]  /*4380*/  CS2R R36, SRZ ;  /* 0x0000000000247805 */ /* 0x004fe4000001ff00 */
[----:B----4-:R-:W-:Y:S01]  /*4390*/  CS2R R30, SRZ ;  /* 0x00000000001e7805 */ /* 0x010fe2000001ff00 */
[----:B------:R-:W1:Y:S01]  /*43a0*/  LDSM.16.M88.4 R164, [R252] ;  /* 0x00000000fca4783b */ /* 0x000e620000000200 */
[----:B------:R-:W-:-:S02]  /*43b0*/  CS2R R34, SRZ ;  /* 0x0000000000227805 */ /* 0x000fc4000001ff00 */
[----:B------:R-:W-:Y:S02]  /*43c0*/  CS2R R32, SRZ ;  /* 0x0000000000207805 */ /* 0x000fe4000001ff00 */
[----:B------:R-:W-:Y:S01]  /*43d0*/  CS2R R22, SRZ ;  /* 0x0000000000167805 */ /* 0x000fe2000001ff00 */
[----:B------:R-:W2:Y:S01]  /*43e0*/  LDSM.16.M88.4 R168, [R252+0x800] ;  /* 0x00080000fca8783b */ /* 0x000ea20000000200 */
[----:B------:R-:W-:Y:S01]  /*43f0*/  ULDC UR23, c[0x0][0x2d0] ;  /* 0x0000b40000177ab9 */ /* 0x000fe20000000800 */
[----:B------:R-:W-:Y:S01]  /*4400*/  ULDC UR24, c[0x0][0x398] ;  /* 0x0000e60000187ab9 */ /* 0x000fe20000000800 */
[----:B------:R-:W-:Y:S01]  /*4410*/  ULDC UR26, c[0x0][0x2dc] ;  /* 0x0000b700001a7ab9 */ /* 0x000fe20000000800 */
[----:B------:R-:W4:Y:S01]  /*4420*/  LDSM.16.M88.4 R196, [R252+0x2000] ;  /* 0x00200000fcc4783b */ /* 0x000f220000000200 */
[----:B------:R-:W-:Y:S01]  /*4430*/  UIADD3 UR22, UR31, 0x40, URZ ;  /* 0x000000401f167890 */ /* 0x000fe2000fffe03f */
[----:B------:R-:W-:Y:S02]  /*4440*/  ULDC UR18, c[0x0][0x2ec] ;  /* 0x0000bb0000127ab9 */ /* 0x000fe40000000800 */
[----:B------:R-:W1:Y:S04]  /*4450*/  LDSM.16.M88.4 R200, [R252+0x2800] ;  /* 0x00280000fcc8783b */ /* 0x000e680000000200 */
[----:B------:R-:W1:Y:S04]  /*4460*/  LDSM.16.M88.4 R228, [R252+0x4000] ;  /* 0x00400000fce4783b */ /* 0x000e680000000200 */
[----:B------:R-:W1:Y:S01]  /*4470*/  LDSM.16.M88.4 R232, [R252+0x4800] ;  /* 0x00480000fce8783b */ /* 0x000e620000000200 */
[----:B------:R-:W-:Y:S01]  /*4480*/  UIADD3 UR21, -UR5, 0x40, UR20 ;  /* 0x0000004005157890 */ /* 0x000fe2000fffe114 */
[----:B------:R-:W-:Y:S01]  /*4490*/  CS2R R20, SRZ ;  /* 0x0000000000147805 */ /* 0x000fe2000001ff00 */
[----:B------:R-:W-:-:S02]  /*44a0*/  UMOV UR11, UR60 ;  /* 0x0000003c000b7c82 */ /* 0x000fc40008000000 */
[----:B------:R-:W-:Y:S01]  /*44b0*/  UIADD3 UR21, UR21, -UR42, URZ ;  /* 0x8000002a15157290 */ /* 0x000fe2000fffe03f */
[----:B---3--:R-:W3:Y:S04]  /*44c0*/  LDSM.16.M88.4 R156, [R12] ;  /* 0x000000000c9c783b */ /* 0x008ee80000000200 */
[----:B------:R-:W1:Y:S04]  /*44d0*/  LDSM.16.M88.4 R160, [R12+0x800] ;  /* 0x000800000ca0783b */ /* 0x000e680000000200 */
[----:B-----5:R5:W-:Y:S04]  /*44e0*/  @!P6 STL [R1+0x60], R5 ;  /* 0x000060050100e387 */ /* 0x020be80000100800 */
[----:B------:R2:W-:Y:S04]  /*44f0*/  @!P5 STL [R1+0x64], R4 ;  /* 0x000064040100d387 */ /* 0x0005e80000100800 */
[----:B------:R1:W1:Y:S04]  /*4500*/  LDSM.16.M88.4 R188, [R12+0x2000] ;  /* 0x002000000cbc783b */ /* 0x0002680000000200 */
[----:B------:R1:W1:Y:S04]  /*4510*/  LDSM.16.M88.4 R192, [R12+0x2800] ;  /* 0x002800000cc0783b */ /* 0x0002680000000200 */
[----:B------:R1:W1:Y:S04]  /*4520*/  LDSM.16.M88.4 R220, [R12+0x4000] ;  /* 0x004000000cdc783b */ /* 0x0002680000000200 */
[----:B------:R1:W1:Y:S01]  /*4530*/  LDSM.16.M88.4 R224, [R12+0x4800] ;  /* 0x004800000ce0783b */ /* 0x0002620000000200 */
[----:B-----5:R-:W-:-:S02]  /*4540*/  LEA.HI R5, R27, R29, RZ, 0x4 ;  /* 0x0000001d1b057211 */ /* 0x020fc400078f20ff */
[----:B--2---:R-:W-:Y:S02]  /*4550*/  LOP3.LUT R4, R25, 0xfffffff8, RZ, 0xc0, !PT ;  /* 0xfffffff819047812 */ /* 0x004fe400078ec0ff */
[----:B------:R-:W-:-:S03]  /*4560*/  SHF.R.S32.HI R6, RZ, 0x4, R5 ;  /* 0x00000004ff067819 */ /* 0x000fc60000011405 */
[----:B------:R-:W-:Y:S01]  /*4570*/  IMAD.IADD R4, R29, 0x1, -R4 ;  /* 0x000000011d047824 */ /* 0x000fe200078e0a04 */
[----:B------:R-:W-:-:S03]  /*4580*/  LEA.HI R5, R5, R6, RZ, 0x1 ;  /* 0x0000000605057211 */ /* 0x000fc600078f08ff */
[----:B------:R-:W-:Y:S01]  /*4590*/  IMAD.SHL.U32 R8, R4, 0x40, RZ ;  /* 0x0000004004087824 */ /* 0x000fe200078e00ff */
[----:B------:R-:W-:-:S04]  /*45a0*/  LOP3.LUT R7, R5, 0xfffffffe, RZ, 0xc0, !PT ;  /* 0xfffffffe05077812 */ /* 0x000fc800078ec0ff */
[----:B------:R-:W-:Y:S01]  /*45b0*/  LOP3.LUT R5, R8, 0x1c0, RZ, 0xc0, !PT ;  /* 0x000001c008057812 */ /* 0x000fe200078ec0ff */
[----:B------:R-:W-:Y:S01]  /*45c0*/  IMAD.IADD R6, R6, 0x1, -R7 ;  /* 0x0000000106067824 */ /* 0x000fe200078e0a07 */
[----:B------:R-:W-:Y:S02]  /*45d0*/  SHF.R.S32.HI R8, RZ, 0x7, R9 ;  /* 0x00000007ff087819 */ /* 0x000fe40000011409 */
[----:B------:R-:W-:Y:S01]  /*45e0*/  LOP3.LUT R7, R5, 0x8, R25, 0xf8, !PT ;  /* 0x0000000805077812 */ /* 0x000fe200078ef819 */
[----:B------:R-:W-:Y:S01]  /*45f0*/  IMAD.SHL.U32 R6, R6, 0x200, RZ ;  /* 0x0000020006067824 */ /* 0x000fe200078e00ff */
[----:B------:R-:W-:Y:S02]  /*4600*/  SHF.R.U32.HI R5, RZ, 0x3, R5 ;  /* 0x00000003ff057819 */ /* 0x000fe40000011605 */
[----:B------:R-:W-:Y:S02]  /*4610*/  LOP3.LUT P0, RZ, R4, 0x2, RZ, 0xc0, !PT ;  /* 0x0000000204ff7812 */ /* 0x000fe4000780c0ff */
[----:B------:R-:W-:Y:S01]  /*4620*/  LOP3.LUT R4, R7, R5, RZ, 0x3c, !PT ;  /* 0x0000000507047212 */ /* 0x000fe200078e3cff */
[----:B------:R-:W-:Y:S01]  /*4630*/  IMAD R5, R8, 0x800, R6 ;  /* 0x0000080008057824 */ /* 0x000fe200078e0206 */
[----:B------:R-:W-:-:S03]  /*4640*/  SEL R240, R240, 0xffffffe0, !P0 ;  /* 0xffffffe0f0f07807 */ /* 0x000fc60004000000 */
[----:B------:R-:W-:Y:S02]  /*4650*/  IMAD.IADD R4, R5, 0x1, R4 ;  /* 0x0000000105047824 */ /* 0x000fe400078e0204 */
[----:B------:R-:W-:-:S03]  /*4660*/  IMAD.IADD R240, R240, 0x1, R252 ;  /* 0x00000001f0f07824 */ /* 0x000fc600078e02fc */
[----:B------:R-:W-:Y:S02]  /*4670*/  LEA R13, R4, UR4, 0x1 ;  /* 0x00000004040d7c11 */ /* 0x000fe4000f8e08ff */
[----:B------:R2:W1:Y:S04]  /*4680*/  LDSM.16.M88.4 R172, [R240] ;  /* 0x00000000f0ac783b */ /* 0x0004680000000200 */
        /* <DEDUP_REMOVED lines=10> */
[----:B------:R2:W1:Y:S04]  /*4730*/  LDSM.16.M88.4 R216, [R13+0x16800] ;  /* 0x016800000dd8783b */ /* 0x0004680000000200 */
[----:B------:R2:W-:Y:S01]  /*4740*/  STL [R1], R13 ;  /* 0x0000000d01007387 */ /* 0x0005e20000100800 */
[----:B------:R-:W-:-:S02]  /*4750*/  CS2R R28, SRZ ;  /* 0x00000000001c7805 */ /* 0x000fc4000001ff00 */
[----:B------:R-:W-:Y:S02]  /*4760*/  CS2R R26, SRZ ;  /* 0x00000000001a7805 */ /* 0x000fe4000001ff00 */
[----:B---34-:R-:W-:-:S07]  /*4770*/  CS2R R24, SRZ ;  /* 0x0000000000187805 */ /* 0x018fce000001ff00 */
.L_x_82:
[----:B---3--:R-:W3:Y:S01]  /*4780*/  LDL R80, [R1] ;  /* 0x0000000001507983 */ /* 0x008ee20000100800 */
[----:B------:R-:W-:Y:S01]  /*4790*/  USHF.L.U32 UR10, UR8, 0x6, URZ ;  /* 0x00000006080a7899 */ /* 0x000fe2000800063f */
[----:B------:R-:W-:Y:S02]  /*47a0*/  UMOV UR9, UR60 ;  /* 0x0000003c00097c82 */ /* 0x000fe40008000000 */
[----:B------:R-:W4:Y:S01]  /*47b0*/  LDL R249, [R1+0x8] ;  /* 0x0000080001f97983 */ /* 0x000f220000100800 */
[----:B------:R-:W-:Y:S03]  /*47c0*/  UISETP.GE.AND UP0, UPT, UR10, UR21, UPT ;  /* 0x000000150a00728c */ /* 0x000fe6000bf06270 */
[----:B------:R-:W2:Y:S04]  /*47d0*/  LDL R79, [R1+0x4] ;  /* 0x00000400014f7983 */ /* 0x000ea80000100800 */
[----:B------:R-:W2:Y:S04]  /*47e0*/  LDL R248, [R1+0xc] ;  /* 0x00000c0001f87983 */ /* 0x000ea80000100800 */
[----:B------:R-:W2:Y:S04]  /*47f0*/  LDL R247, [R1+0x18] ;  /* 0x0000180001f77983 */ /* 0x000ea80000100800 */
[----:B------:R-:W2:Y:S04]  /*4800*/  LDL R78, [R1+0x10] ;  /* 0x00001000014e7983 */ /* 0x000ea80000100800 */
[----:B------:R-:W2:Y:S04]  /*4810*/  LDL R246, [R1+0x14] ;  /* 0x0000140001f67983 */ /* 0x000ea80000100800 */
[----:B------:R-:W0:Y:S04]  /*4820*/  LDGDEPBAR ;  /* 0x00000000000079af */ /* 0x000e280000000000 */
[----:B------:R-:W2:Y:S04]  /*4830*/  LDL R77, [R1+0x74] ;  /* 0x00007400014d7983 */ /* 0x000ea80000100800 */
[----:B------:R-:W2:Y:S01]  /*4840*/  LDL R76, [R1+0x70] ;  /* 0x00007000014c7983 */ /* 0x000ea20000100800 */
[----:B------:R-:W-:Y:S04]  /*4850*/  DEPBAR.LE SB0, 0x0 ;  /* 0x000080000000791a */ /* 0x000fe80000000000 */
[----:B------:R-:W-:Y:S06]  /*4860*/  BAR.SYNC.DEFER_BLOCKING 0x0 ;  /* 0x0000000000007b1d */ /* 0x000fec0000010000 */
[----:B---3--:R-:W-:Y:S04]  /*4870*/  LDSM.16.M88.4 R8, [R80+0xc000] ;  /* 0x00c000005008783b */ /* 0x008fe80000000200 */
[----:B----4-:R-:W3:Y:S04]  /*4880*/  LDSM.16.M88.4 R16, [R249] ;  /* 0x00000000f910783b */ /* 0x010ee80000000200 */
[----:B------:R-:W1:Y:S04]  /*4890*/  LDSM.16.M88.4 R68, [R80+0xc800] ;  /* 0x00c800005044783b */ /* 0x000e680000000200 */
[----:B--2---:R-:W-:Y:S01]  /*48a0*/  LDSM.16.M88.4 R72, [R248] ;  /* 0x00000000f848783b */ /* 0x004fe20000000200 */
[C---:B---3--:R-:W-:Y:S06]  /*48b0*/  HMMA.16816.F32 R4, R16.reuse, R8, RZ ;  /* 0x000000081004723c */ /* 0x048fec00000018ff */
[C---:B------:R-:W-:Y:S06]  /*48c0*/  HMMA.16816.F32 R8, R16.reuse, R10, RZ ;  /* 0x0000000a1008723c */ /* 0x040fec00000018ff */
[C---:B-1----:R-:W-:Y:S06]  /*48d0*/  HMMA.16816.F32 R12, R16.reuse, R68, RZ ;  /* 0x00000044100c723c */ /* 0x042fec00000018ff */
[----:B------:R-:W-:Y:S01]  /*48e0*/  HMMA.16816.F32 R16, R16, R70, RZ ;  /* 0x000000461010723c */ /* 0x000fe200000018ff */
[----:B------:R-:W1:Y:S05]  /*48f0*/  LDSM.16.M88.4 R68, [R79+-0x6000] ;  /* 0xffa000004f44783b */ /* 0x000e6a0000000200 */
[C---:B-1----:R-:W-:Y:S06]  /*4900*/  HMMA.16816.F32 R4, R72.reuse, R68, R4 ;  /* 0x000000444804723c */ /* 0x042fec0000001804 */
[C---:B------:R-:W-:Y:S01]  /*4910*/  HMMA.16816.F32 R8, R72.reuse, R70, R8 ;  /* 0x000000464808723c */ /* 0x040fe20000001808 */
[----:B------:R-:W1:Y:S05]  /*4920*/  LDSM.16.M88.4 R68, [R79+-0x5800] ;  /* 0xffa800004f44783b */ /* 0x000e6a0000000200 */
[C---:B-1----:R-:W-:Y:S06]  /*4930*/  HMMA.16816.F32 R12, R72.reuse, R68, R12 ;  /* 0x00000044480c723c */ /* 0x042fec000000180c */
[----:B------:R-:W-:Y:S01]  /*4940*/  HMMA.16816.F32 R16, R72, R70, R16 ;  /* 0x000000464810723c */ /* 0x000fe20000001810 */
[----:B------:R-:W-:Y:S04]  /*4950*/  LDSM.16.M88.4 R68, [R247] ;  /* 0x00000000f744783b */ /* 0x000fe80000000200 */
[----:B------:R-:W1:Y:S02]  /*4960*/  LDSM.16.M88.4 R72, [R252+-0x6000] ;  /* 0xffa00000fc48783b */ /* 0x000e640000000200 */
[C---:B-1----:R-:W-:Y:S06]  /*4970*/  HMMA.16816.F32 R4, R68.reuse, R72, R4 ;  /* 0x000000484404723c */ /* 0x042fec0000001804 */
[C---:B------:R-:W-:Y:S01]  /*4980*/  HMMA.16816.F32 R8, R68.reuse, R74, R8 ;  /* 0x0000004a4408723c */ /* 0x040fe20000001808 */
[----:B------:R-:W1:Y:S05]  /*4990*/  LDSM.16.M88.4 R72, [R252+-0x5800] ;  /* 0xffa80000fc48783b */ /* 0x000e6a0000000200 */
[C---:B-1----:R-:W-:Y:S06]  /*49a0*/  HMMA.16816.F32 R12, R68.reuse, R72, R12 ;  /* 0x00000048440c723c */ /* 0x042fec000000180c */
[----:B------:R-:W-:Y:S01]  /*49b0*/  HMMA.16816.F32 R16, R68, R74, R16 ;  /* 0x0000004a4410723c */ /* 0x000fe20000001810 */
[----:B------:R-:W-:Y:S04]  /*49c0*/  LDSM.16.M88.4 R68, [R246] ;  /* 0x00000000f644783b */ /* 0x000fe80000000200 */
[----:B------:R-:W1:Y:S02]  /*49d0*/  LDSM.16.M88.4 R72, [R78] ;  /* 0x000000004e48783b */ /* 0x000e640000000200 */
[C---:B-1----:R-:W-:Y:S06]  /*49e0*/  HMMA.16816.F32 R4, R68.reuse, R72, R4 ;  /* 0x000000484404723c */ /* 0x042fec0000001804 */
[C---:B------:R-:W-:Y:S01]  /*49f0*/  HMMA.16816.F32 R8, R68.reuse, R74, R8 ;  /* 0x0000004a4408723c */ /* 0x040fe20000001808 */
[----:B------:R-:W1:Y:S05]  /*4a00*/  LDSM.16.M88.4 R72, [R78+0x800] ;  /* 0x000800004e48783b */ /* 0x000e6a0000000200 */
[C---:B-1----:R-:W-:Y:S06]  /*4a10*/  HMMA.16816.F32 R12, R68.reuse, R72, R12 ;  /* 0x00000048440c723c */ /* 0x042fec000000180c */
[----:B------:R-:W-:Y:S01]  /*4a20*/  HMMA.16816.F32 R16, R68, R74, R16 ;  /* 0x0000004a4410723c */ /* 0x000fe20000001810 */
[----:B------:R-:W-:Y:S04]  /*4a30*/  LDSM.16.M88.4 R68, [R249+0x2000] ;  /* 0x00200000f944783b */ /* 0x000fe80000000200 */
[----:B------:R-:W1:Y:S02]  /*4a40*/  LDSM.16.M88.4 R72, [R80+0xe000] ;  /* 0x00e000005048783b */ /* 0x000e640000000200 */
[C---:B-1----:R-:W-:Y:S06]  /*4a50*/  HMMA.16816.F32 R4, R68.reuse, R72, R4 ;  /* 0x000000484404723c */ /* 0x042fec0000001804 */
[C---:B------:R-:W-:Y:S01]  /*4a60*/  HMMA.16816.F32 R8, R68.reuse, R74, R8 ;  /* 0x0000004a4408723c */ /* 0x040fe20000001808 */
[----:B------:R-:W1:Y:S05]  /*4a70*/  LDSM.16.M88.4 R72, [R80+0xe800] ;  /* 0x00e800005048783b */ /* 0x000e6a0000000200 */
[C---:B-1----:R-:W-:Y:S06]  /*4a80*/  HMMA.16816.F32 R12, R68.reuse, R72, R12 ;  /* 0x00000048440c723c */ /* 0x042fec000000180c */
[----:B------:R-:W-:Y:S01]  /*4a90*/  HMMA.16816.F32 R16, R68, R74, R16 ;  /* 0x0000004a4410723c */ /* 0x000fe20000001810 */
[----:B------:R-:W-:Y:S04]  /*4aa0*/  LDSM.16.M88.4 R68, [R248+0x2000] ;  /* 0x00200000f844783b */ /* 0x000fe80000000200 */
[----:B------:R-:W1:Y:S02]  /*4ab0*/  LDSM.16.M88.4 R72, [R79+-0x4000] ;  /* 0xffc000004f48783b */ /* 0x000e640000000200 */
[C---:B-1----:R-:W-:Y:S06]  /*4ac0*/  HMMA.16816.F32 R4, R68.reuse, R72, R4 ;  /* 0x000000484404723c */ /* 0x042fec0000001804 */
[C---:B------:R-:W-:Y:S01]  /*4ad0*/  HMMA.16816.F32 R8, R68.reuse, R74, R8 ;  /* 0x0000004a4408723c */ /* 0x040fe20000001808 */
[----:B------:R-:W1:Y:S05]  /*4ae0*/  LDSM.16.M88.4 R72, [R79+-0x3800] ;  /* 0xffc800004f48783b */ /* 0x000e6a0000000200 */
        /* <DEDUP_REMOVED lines=43> */
[----:B------:R-:W-:Y:S05]  /*4da0*/  HMMA.16816.F32 R16, R68, R74, R16 ;  /* 0x0000004a4410723c */ /* 0x000fea0000001810 */
[----:B------:R-:W-:Y:S06]  /*4db0*/  IADD3 R72, P0, R77, UR17, RZ ;  /* 0x000000114d487c10 */ /* 0x000fec000ff1e0ff */
[----:B------:R-:W-:Y:S02]  /*4dc0*/  IADD3.X R73, R76, UR16, RZ, P0, !PT ;  /* 0x000000104c497c10 */ /* 0x000fe400087fe4ff */
[----:B------:R-:W-:Y:S03]  /*4dd0*/  PLOP3.LUT P0, PT, PT, PT, UP0, 0x80, 0x0 ;  /* 0x000000000000781c */ /* 0x000fe60003f0f008 */
[----:B-----5:R1:W5:Y:S04]  /*4de0*/  LDG.E R81, desc[UR6][R72.64] ;  /* 0x0000000648517981 */ /* 0x020368000c1e1900 */
[----:B------:R1:W5:Y:S06]  /*4df0*/  LDG.E R80, desc[UR6][R72.64+0x20] ;  /* 0x0000200648507981 */ /* 0x00036c000c1e1900 */
[----:B------:R-:W-:Y:S05]  /*4e00*/  @!P0 BRA `(.L_x_78) ;  /* 0x0000000000248947 */ /* 0x000fea0003800000 */
[----:B------:R-:W-:Y:S01]  /*4e10*/  UIADD3 UR12, UR11, UR20, -UR5 ;  /* 0x000000140b0c7290 */ /* 0x000fe2000fffe805 */
[----:B------:R-:W-:Y:S01]  /*4e20*/  IMAD.U32 R68, RZ, RZ, UR22 ;  /* 0x00000016ff447e24 */ /* 0x000fe2000f8e00ff */
[----:B------:R-:W-:Y:S04]  /*4e30*/  UIADD3 UR9, UR10, 0x40, URZ ;  /* 0x000000400a097890 */ /* 0x000fe8000fffe03f */
[----:B------:R-:W-:Y:S01]  /*4e40*/  ISETP.LT.AND P0, PT, R68, UR5, PT ;  /* 0x0000000544007c0c */ /* 0x000fe2000bf01270 */
[----:B------:R-:W-:Y:S03]  /*4e50*/  UISETP.GE.AND UP0, UPT, UR9, UR12, UPT ;  /* 0x0000000c0900728c */ /* 0x000fe6000bf06270 */
[----:B------:R-:W-:Y:S03]  /*4e60*/  UMOV UR9, UR11 ;  /* 0x0000000b00097c82 */ /* 0x000fe60008000000 */
[----:B------:R-:W-:Y:S11]  /*4e70*/  PLOP3.LUT P1, PT, PT, PT, UP0, 0x80, 0x0 ;  /* 0x000000000000781c */ /* 0x000ff60003f2f008 */
[----:B------:R-:W-:Y:S02]  /*4e80*/  @!UPT UIADD3 URZ, URZ, URZ, URZ ;  /* 0x0000003f3f3ff290 */ /* 0x000fe4000fffe03f */
[----:B------:R-:W-:Y:S05]  /*4e90*/  @!P1 BRA P0, `(.L_x_79) ;  /* 0x0000000400209947 */ /* 0x000fea0000000000 */
.L_x_78:
[----:B------:R-:W2:Y:S01]  /*4ea0*/  LDL R70, [R1+0x80] ;  /* 0x0000800001467983 */ /* 0x000ea20000100800 */
[----:B------:R-:W-:Y:S01]  /*4eb0*/  UIADD3 UR12, UR5, 0x1, -UR13 ;  /* 0x00000001050c7890 */ /* 0x000fe2000fffe80d */
[----:B------:R-:W-:Y:S01]  /*4ec0*/  IMAD.U32 R68, RZ, RZ, UR30 ;  /* 0x0000001eff447e24 */ /* 0x000fe2000f8e00ff */
[----:B------:R-:W-:Y:S01]  /*4ed0*/  UIADD3 UR11, -UR9, UR5, -UR13 ;  /* 0x00000005090b7290 */ /* 0x000fe2000fffe90d */
[----:B------:R-:W3:Y:S02]  /*4ee0*/  LDL R69, [R1+0x84] ;  /* 0x0000840001457983 */ /* 0x000ee40000100800 */
[----:B---3--:R-:W-:Y:S02]  /*4ef0*/  IMAD R68, R68, 0x40, R69 ;  /* 0x0000004044447824 */ /* 0x008fe400078e0245 */
[----:B--2---:R-:W-:Y:S01]  /*4f00*/  VIADD R78, R70, UR10 ;  /* 0x0000000a464e7c36 */ /* 0x004fe20008000000 */
[----:B------:R-:W-:Y:S01]  /*4f10*/  UIADD3 UR10, UR12, UR24, URZ ;  /* 0x000000180c0a7290 */ /* 0x000fe2000fffe03f */
[C---:B------:R-:W-:Y:S02]  /*4f20*/  VIADD R77, R68.reuse, 0x1 ;  /* 0x00000001444d7836 */ /* 0x040fe40000000000 */
[----:B------:R-:W-:Y:S01]  /*4f30*/  VIADD R76, R68, 0x8 ;  /* 0x00000008444c7836 */ /* 0x000fe20000000000 */
[----:B------:R-:W-:Y:S01]  /*4f40*/  VIADDMNMX R70, R78, UR11, RZ, !PT ;  /* 0x0000000b4e467c46 */ /* 0x000fe2000f8001ff */
[C---:B------:R-:W-:Y:S02]  /*4f50*/  VIADD R75, R68.reuse, 0x9 ;  /* 0x00000009444b7836 */ /* 0x040fe40000000000 */
[----:B------:R-:W-:Y:S01]  /*4f60*/  IMAD.U32 R69, RZ, RZ, UR10 ;  /* 0x0000000aff457e24 */ /* 0x000fe2000f8e00ff */
[CC--:B------:R-:W-:Y:S01]  /*4f70*/  ISETP.GE.AND P1, PT, R68.reuse, R70.reuse, PT ;  /* 0x000000464400720c */ /* 0x0c0fe20003f26270 */
[C---:B------:R-:W-:Y:S01]  /*4f80*/  VIADD R74, R68.reuse, 0x10 ;  /* 0x00000010444a7836 */ /* 0x040fe20000000000 */
[-C--:B------:R-:W-:Y:S01]  /*4f90*/  ISETP.GE.AND P0, PT, R77, R70.reuse, PT ;  /* 0x000000464d00720c */ /* 0x080fe20003f06270 */
[----:B-1----:R-:W-:Y:S01]  /*4fa0*/  VIADD R73, R68, 0x11 ;  /* 0x0000001144497836 */ /* 0x002fe20000000000 */
[----:B------:R-:W-:Y:S01]  /*4fb0*/  VIADDMNMX R69, R78, R69, UR5, PT ;  /* 0x000000054e457e46 */ /* 0x000fe2000b800145 */
[----:B------:R-:W-:Y:S01]  /*4fc0*/  VIADD R72, R68, 0x18 ;  /* 0x0000001844487836 */ /* 0x000fe20000000000 */
[-C--:B------:R-:W-:Y:S01]  /*4fd0*/  ISETP.GE.AND P6, PT, R76, R70.reuse, PT ;  /* 0x000000464c00720c */ /* 0x080fe20003fc6270 */
[C---:B------:R-:W-:Y:S01]  /*4fe0*/  VIADD R71, R68.reuse, 0x19 ;  /* 0x0000001944477836 */ /* 0x040fe20000000000 */
[-C--:B------:R-:W-:Y:S02]  /*4ff0*/  ISETP.GE.OR P1, PT, R68, R69.reuse, !P1 ;  /* 0x000000454400720c */ /* 0x080fe40004f26670 */
[-C--:B------:R-:W-:Y:S02]  /*5000*/  ISETP.GE.AND P5, PT, R75, R70.reuse, PT ;  /* 0x000000464b00720c */ /* 0x080fe40003fa6270 */
[----:B------:R-:W-:Y:S02]  /*5010*/  FSEL R4, R4, -INF , !P1 ;  /* 0xff80000004047808 */ /* 0x000fe40004800000 */
[-C--:B------:R-:W-:Y:S02]  /*5020*/  ISETP.GE.AND P4, PT, R74, R70.reuse, PT ;  /* 0x000000464a00720c */ /* 0x080fe40003f86270 */
[-C--:B------:R-:W-:Y:S02]  /*5030*/  ISETP.GE.AND P3, PT, R73, R70.reuse, PT ;  /* 0x000000464900720c */ /* 0x080fe40003f66270 */
[-C--:B------:R-:W-:Y:S02]  /*5040*/  ISETP.GE.AND P2, PT, R72, R70.reuse, PT ;  /* 0x000000464800720c */ /* 0x080fe40003f46270 */
[----:B------:R-:W-:Y:S01]  /*5050*/  ISETP.GE.AND P1, PT, R71, R70, PT ;  /* 0x000000464700720c */ /* 0x000fe20003f26270 */
[----:B------:R-:W-:Y:S01]  /*5060*/  VIADD R70, R78, 0x8 ;  /* 0x000000084e467836 */ /* 0x000fe20000000000 */
[-C--:B------:R-:W-:Y:S02]  /*5070*/  ISETP.GE.OR P0, PT, R77, R69.reuse, !P0 ;  /* 0x000000454d00720c */ /* 0x080fe40004706670 */
[-C--:B------:R-:W-:Y:S02]  /*5080*/  ISETP.GE.OR P6, PT, R76, R69.reuse, !P6 ;  /* 0x000000454c00720c */ /* 0x080fe400077c6670 */
[-C--:B------:R-:W-:Y:S02]  /*5090*/  ISETP.GE.OR P5, PT, R75, R69.reuse, !P5 ;  /* 0x000000454b00720c */ /* 0x080fe40006fa6670 */
[-C--:B------:R-:W-:Y:S02]  /*50a0*/  ISETP.GE.OR P4, PT, R74, R69.reuse, !P4 ;  /* 0x000000454a00720c */ /* 0x080fe40006786670 */
[-C--:B------:R-:W-:Y:S02]  /*50b0*/  ISETP.GE.OR P3, PT, R73, R69.reuse, !P3 ;  /* 0x000000454900720c */ /* 0x080fe40005f66670 */
[-C--:B------:R-:W-:Y:S02]  /*50c0*/  ISETP.GE.OR P2, PT, R72, R69.reuse, !P2 ;  /* 0x000000454800720c */ /* 0x080fe40005746670 */
[----:B------:R-:W-:Y:S01]  /*50d0*/  ISETP.GE.OR P1, PT, R71, R69, !P1 ;  /* 0x000000454700720c */ /* 0x000fe20004f26670 */
[----:B------:R-:W-:Y:S01]  /*50e0*/  IMAD.U32 R69, RZ, RZ, UR24 ;  /* 0x00000018ff457e24 */ /* 0x000fe2000f8e00ff */
[----:B------:R-:W-:Y:S02]  /*50f0*/  FSEL R5, R5, -INF , !P0 ;  /* 0xff80000005057808 */ /* 0x000fe40004000000 */
[----:B------:R-:W-:Y:S02]  /*5100*/  FSEL R8, R8, -INF , !P6 ;  /* 0xff80000008087808 */ /* 0x000fe40007000000 */
[C---:B------:R-:W-:Y:S02]  /*5110*/  IADD3 R69, R70.reuse, UR12, R69 ;  /* 0x0000000c46457c10 */ /* 0x040fe4000fffe045 */
[----:B------:R-:W-:Y:S01]  /*5120*/  VIADDMNMX R70, R70, UR11, RZ, !PT ;  /* 0x0000000b46467c46 */ /* 0x000fe2000f8001ff */
[----:B------:R-:W-:Y:S01]  /*5130*/  UMOV UR11, UR9 ;  /* 0x00000009000b7c82 */ /* 0x000fe20008000000 */
[----:B------:R-:W-:Y:S02]  /*5140*/  VIMNMX R69, R69, UR5, PT ;  /* 0x0000000545457c48 */ /* 0x000fe4000bfe0100 */
[CC--:B------:R-:W-:Y:S02]  /*5150*/  ISETP.GE.AND P0, PT, R68.reuse, R70.reuse, PT ;  /* 0x000000464400720c */ /* 0x0c0fe40003f06270 */
[----:B------:R-:W-:Y:S02]  /*5160*/  FSEL R9, R9, -INF , !P5 ;  /* 0xff80000009097808 */ /* 0x000fe40006800000 */
[-C--:B------:R-:W-:Y:S02]  /*5170*/  ISETP.GE.OR P0, PT, R68, R69.reuse, !P0 ;  /* 0x000000454400720c */ /* 0x080fe40004706670 */
[----:B------:R-:W-:Y:S02]  /*5180*/  FSEL R12, R12, -INF , !P4 ;  /* 0xff8000000c0c7808 */ /* 0x000fe40006000000 */
[----:B------:R-:W-:Y:S02]  /*5190*/  FSEL R13, R13, -INF , !P3 ;  /* 0xff8000000d0d7808 */ /* 0x000fe40005800000 */
[----:B------:R-:W-:Y:S02]  /*51a0*/  FSEL R16, R16, -INF , !P2 ;  /* 0xff80000010107808 */ /* 0x000fe40005000000 */
[----:B------:R-:W-:Y:S02]  /*51b0*/  FSEL R17, R17, -INF , !P1 ;  /* 0xff80000011117808 */ /* 0x000fe40004800000 */
[----:B------:R-:W-:Y:S02]  /*51c0*/  FSEL R6, R6, -INF , !P0 ;  /* 0xff80000006067808 */ /* 0x000fe40004000000 */
[-C--:B------:R-:W-:Y:S02]  /*51d0*/  ISETP.GE.AND P6, PT, R77, R70.reuse, PT ;  /* 0x000000464d00720c */ /* 0x080fe40003fc6270 */
[-C--:B------:R-:W-:Y:S02]  /*51e0*/  ISETP.GE.AND P5, PT, R76, R70.reuse, PT ;  /* 0x000000464c00720c */ /* 0x080fe40003fa6270 */
[-C--:B------:R-:W-:Y:S02]  /*51f0*/  ISETP.GE.AND P4, PT, R75, R70.reuse, PT ;  /* 0x000000464b00720c */ /* 0x080fe40003f86270 */
[-C--:B------:R-:W-:Y:S02]  /*5200*/  ISETP.GE.AND P3, PT, R74, R70.reuse, PT ;  /* 0x000000464a00720c */ /* 0x080fe40003f66270 */
[-C--:B------:R-:W-:Y:S02]  /*5210*/  ISETP.GE.AND P2, PT, R73, R70.reuse, PT ;  /* 0x000000464900720c */ /* 0x080fe40003f46270 */
[-C--:B------:R-:W-:Y:S02]  /*5220*/  ISETP.GE.AND P1, PT, R72, R70.reuse, PT ;  /* 0x000000464800720c */ /* 0x080fe40003f26270 */
[----:B------:R-:W-:Y:S02]  /*5230*/  ISETP.GE.AND P0, PT, R71, R70, PT ;  /* 0x000000464700720c */ /* 0x000fe40003f06270 */
[-C--:B------:R-:W-:Y:S02]  /*5240*/  ISETP.GE.OR P6, PT, R77, R69.reuse, !P6 ;  /* 0x000000454d00720c */ /* 0x080fe400077c6670 */
[-C--:B------:R-:W-:Y:S02]  /*5250*/  ISETP.GE.OR P5, PT, R76, R69.reuse, !P5 ;  /* 0x000000454c00720c */ /* 0x080fe40006fa6670 */
[-C--:B------:R-:W-:Y:S02]  /*5260*/  ISETP.GE.OR P4, PT, R75, R69.reuse, !P4 ;  /* 0x000000454b00720c */ /* 0x080fe40006786670 */
[-C--:B------:R-:W-:Y:S02]  /*5270*/  ISETP.GE.OR P3, PT, R74, R69.reuse, !P3 ;  /* 0x000000454a00720c */ /* 0x080fe40005f66670 */
[-C--:B------:R-:W-:Y:S02]  /*5280*/  ISETP.GE.OR P2, PT, R73, R69.reuse, !P2 ;  /* 0x000000454900720c */ /* 0x080fe40005746670 */
[-C--:B------:R-:W-:Y:S02]  /*5290*/  ISETP.GE.OR P1, PT, R72, R69.reuse, !P1 ;  /* 0x000000454800720c */ /* 0x080fe40004f26670 */
[----:B------:R-:W-:Y:S02]  /*52a0*/  ISETP.GE.OR P0, PT, R71, R69, !P0 ;  /* 0x000000454700720c */ /* 0x000fe40004706670 */
[----:B------:R-:W-:Y:S02]  /*52b0*/  FSEL R7, R7, -INF , !P6 ;  /* 0xff80000007077808 */ /* 0x000fe40007000000 */
[----:B------:R-:W-:Y:S02]  /*52c0*/  FSEL R10, R10, -INF , !P5 ;  /* 0xff8000000a0a7808 */ /* 0x000fe40006800000 */
[----:B------:R-:W-:Y:S02]  /*52d0*/  FSEL R11, R11, -INF , !P4 ;  /* 0xff8000000b0b7808 */ /* 0x000fe40006000000 */
[----:B------:R-:W-:Y:S02]  /*52e0*/  FSEL R14, R14, -INF , !P3 ;  /* 0xff8000000e0e7808 */ /* 0x000fe40005800000 */
[----:B------:R-:W-:Y:S02]  /*52f0*/  FSEL R15, R15, -INF , !P2 ;  /* 0xff8000000f0f7808 */ /* 0x000fe40005000000 */
[----:B------:R-:W-:Y:S02]  /*5300*/  FSEL R18, R18, -INF , !P1 ;  /* 0xff80000012127808 */ /* 0x000fe40004800000 */
[----:B------:R-:W-:Y:S07]  /*5310*/  FSEL R19, R19, -INF , !P0 ;  /* 0xff80000013137808 */ /* 0x000fee0004000000 */
.L_x_79:
[----:B------:R-:W2:Y:S01]  /*5320*/  LDL R69, [R1+0x60] ;  /* 0x0000600001457983 */ /* 0x000ea20000100800 */
[----:B------:R-:W-:Y:S04]  /*5330*/  UISETP.GT.AND UP2, UPT, UR8, UR19, UPT ;  /* 0x000000130800728c */ /* 0x000fe8000bf44270 */
[----:B------:R-:W3:Y:S05]  /*5340*/  LDL R70, [R1+0x64] ;  /* 0x0000640001467983 */ /* 0x000eea0000100800 */
[----:B------:R-:W4:Y:S05]  /*5350*/  LDL R245, [R1+0x50] ;  /* 0x0000500001f57983 */ /* 0x000f2a0000100800 */
[----:B------:R-:W4:Y:S05]  /*5360*/  LDL R244, [R1+0x5c] ;  /* 0x00005c0001f47983 */ /* 0x000f2a0000100800 */
[----:B------:R-:W4:Y:S05]  /*5370*/  LDL R99, [R1+0x54] ;  /* 0x0000540001637983 */ /* 0x000f2a0000100800 */
[----:B------:R-:W4:Y:S01]  /*5380*/  LDL R98, [R1+0x58] ;  /* 0x0000580001627983 */ /* 0x000f220000100800 */
[C---:B--2---:R-:W-:Y:S01]  /*5390*/  FMUL.FTZ R68, R69.reuse, 1.4426950216293334961 ;  /* 0x3fb8aa3b45447820 */ /* 0x044fe20000410000 */
[----:B------:R-:W-:Y:S01]  /*53a0*/  FSETP.NEU.FTZ.AND P0, PT, R69, -INF , PT ;  /* 0xff8000004500780b */ /* 0x000fe20003f1d000 */
[----:B---3--:R-:W-:Y:S03]  /*53b0*/  FMUL.FTZ R69, R70, 1.4426950216293334961 ;  /* 0x3fb8aa3b46457820 */ /* 0x008fe60000410000 */
[----:B------:R-:W-:Y:S02]  /*53c0*/  FSEL R68, R68, RZ, P0 ;  /* 0x000000ff44447208 */ /* 0x000fe40000000000 */
[----:B------:R-:W-:Y:S03]  /*53d0*/  FSETP.NEU.FTZ.AND P0, PT, R70, -INF , PT ;  /* 0xff8000004600780b */ /* 0x000fe60003f1d000 */
[--C-:B------:R-:W-:Y:S01]  /*53e0*/  FFMA.FTZ R4, R4, UR18, -R68.reuse ;  /* 0x0000001204047c23 */ /* 0x100fe20008010844 */
[--C-:B------:R-:W-:Y:S01]  /*53f0*/  FFMA.FTZ R5, R5, UR18, -R68.reuse ;  /* 0x0000001205057c23 */ /* 0x100fe20008010844 */
[--C-:B------:R-:W-:Y:S01]  /*5400*/  FFMA.FTZ R8, R8, UR18, -R68.reuse ;  /* 0x0000001208087c23 */ /* 0x100fe20008010844 */
[--C-:B------:R-:W-:Y:S01]  /*5410*/  FFMA.FTZ R9, R9, UR18, -R68.reuse ;  /* 0x0000001209097c23 */ /* 0x100fe20008010844 */
[----:B------:R2:W-:Y:S01]  /*5420*/  MUFU.EX2 R91, R4 ;  /* 0x00000004005b7308 */ /* 0x0005e20000000800 */
[--C-:B------:R-:W-:Y:S01]  /*5430*/  FFMA.FTZ R12, R12, UR18, -R68.reuse ;  /* 0x000000120c0c7c23 */ /* 0x100fe20008010844 */
[--C-:B------:R-:W-:Y:S01]  /*5440*/  FFMA.FTZ R13, R13, UR18, -R68.reuse ;  /* 0x000000120d0d7c23 */ /* 0x100fe20008010844 */
[--C-:B------:R-:W-:Y:S01]  /*5450*/  FFMA.FTZ R16, R16, UR18, -R68.reuse ;  /* 0x0000001210107c23 */ /* 0x100fe20008010844 */
[----:B------:R-:W-:Y:S06]  /*5460*/  FFMA.FTZ R68, R17, UR18, -R68 ;  /* 0x0000001211447c23 */ /* 0x000fec0008010844 */
[----:B------:R-:W3:Y:S10]  /*5470*/  MUFU.EX2 R88, R5 ;  /* 0x0000000500587308 */ /* 0x000ef40000000800 */
[----:B------:R-:W-:Y:S01]  /*5480*/  MUFU.EX2 R89, R8 ;  /* 0x0000000800597308 */ /* 0x000fe20000000800 */
[----:B--2---:R-:W-:Y:S02]  /*5490*/  FSEL R4, R69, RZ, P0 ;  /* 0x000000ff45047208 */ /* 0x004fe40000000000 */
[----:B------:R-:W-:Y:S03]  /*54a0*/  PLOP3.LUT P0, PT, PT, PT, UP2, 0x80, 0x0 ;  /* 0x000000000000781c */ /* 0x000fe60003f0f028 */
        /* <DEDUP_REMOVED lines=9> */
[----:B------:R-:W2:Y:S10]  /*5540*/  MUFU.EX2 R83, R7 ;  /* 0x0000000700537308 */ /* 0x000eb40000000800 */
[----:B------:R-:W1:Y:S01]  /*5550*/  MUFU.EX2 R87, R9 ;  /* 0x0000000900577308 */ /* 0x000e620000000800 */
[----:B---3--:R-:W-:Y:S05]  /*5560*/  F2FP.F16.F32.PACK_AB R6, R88, R91 ;  /* 0x0000005b5806723e */ /* 0x008fea00000000ff */
[----:B----4-:R3:W-:Y:S04]  /*5570*/  STS [R245+0x14000], R6 ;  /* 0x01400006f5007388 */ /* 0x0107e80000000800 */
[----:B------:R1:W-:Y:S01]  /*5580*/  MUFU.EX2 R86, R4 ;  /* 0x0000000400567308 */ /* 0x0003e20000000800 */
[----:B--2---:R-:W-:Y:S05]  /*5590*/  F2FP.F16.F32.PACK_AB R5, R83, R85 ;  /* 0x000000555305723e */ /* 0x004fea00000000ff */
[----:B------:R2:W-:Y:S04]  /*55a0*/  STS [R245+0x14400], R5 ;  /* 0x01440005f5007388 */ /* 0x0005e80000000800 */
[----:B------:R-:W-:Y:S10]  /*55b0*/  MUFU.EX2 R84, R10 ;  /* 0x0000000a00547308 */ /* 0x000ff40000000800 */
[----:B------:R-:W4:Y:S01]  /*55c0*/  MUFU.EX2 R82, R11 ;  /* 0x0000000b00527308 */ /* 0x000f220000000800 */
[----:B-1----:R-:W-:Y:S05]  /*55d0*/  F2FP.F16.F32.PACK_AB R4, R87, R89 ;  /* 0x000000595704723e */ /* 0x002fea00000000ff */
[----:B------:R1:W-:Y:S04]  /*55e0*/  STS [R244+0x14000], R4 ;  /* 0x01400004f4007388 */ /* 0x0003e80000000800 */
[----:B------:R-:W-:Y:S10]  /*55f0*/  MUFU.EX2 R97, R12 ;  /* 0x0000000c00617308 */ /* 0x000ff40000000800 */
[----:B------:R-:W3:Y:S01]  /*5600*/  MUFU.EX2 R96, R13 ;  /* 0x0000000d00607308 */ /* 0x000ee20000000800 */
[----:B----4-:R-:W-:Y:S05]  /*5610*/  F2FP.F16.F32.PACK_AB R8, R82, R84 ;  /* 0x000000545208723e */ /* 0x010fea00000000ff */
[----:B------:R-:W-:Y:S04]  /*5620*/  STS [R244+0x14400], R8 ;  /* 0x01440008f4007388 */ /* 0x000fe80000000800 */
[----:B------:R-:W-:Y:S10]  /*5630*/  MUFU.EX2 R94, R14 ;  /* 0x0000000e005e7308 */ /* 0x000ff40000000800 */
[----:B------:R-:W4:Y:S01]  /*5640*/  MUFU.EX2 R93, R15 ;  /* 0x0000000f005d7308 */ /* 0x000f220000000800 */
[----:B---3--:R-:W-:Y:S05]  /*5650*/  F2FP.F16.F32.PACK_AB R7, R96, R97 ;  /* 0x000000616007723e */ /* 0x008fea00000000ff */
[----:B------:R-:W-:Y:S04]  /*5660*/  STS [R99+0x14000], R7 ;  /* 0x0140000763007388 */ /* 0x000fe80000000800 */
[----:B------:R-:W-:Y:S10]  /*5670*/  MUFU.EX2 R95, R16 ;  /* 0x00000010005f7308 */ /* 0x000ff40000000800 */
[----:B------:R-:W2:Y:S01]  /*5680*/  MUFU.EX2 R92, R68 ;  /* 0x00000044005c7308 */ /* 0x000ea20000000800 */
[----:B----4-:R-:W-:Y:S05]  /*5690*/  F2FP.F16.F32.PACK_AB R6, R93, R94 ;  /* 0x0000005e5d06723e */ /* 0x010fea00000000ff */
[----:B------:R-:W-:Y:S04]  /*56a0*/  STS [R99+0x14400], R6 ;  /* 0x0144000663007388 */ /* 0x000fe80000000800 */
[----:B------:R-:W1:Y:S01]  /*56b0*/  MUFU.EX2 R90, R18 ;  /* 0x00000012005a7308 */ /* 0x000e620000000800 */
[----:B--2---:R-:W-:Y:S05]  /*56c0*/  F2FP.F16.F32.PACK_AB R5, R92, R95 ;  /* 0x0000005f5c05723e */ /* 0x004fea00000000ff */
[----:B------:R-:W-:Y:S01]  /*56d0*/  STS [R98+0x14000], R5 ;  /* 0x0140000562007388 */ /* 0x000fe20000000800 */
[----:B-1----:R-:W-:Y:S05]  /*56e0*/  F2FP.F16.F32.PACK_AB R4, R86, R90 ;  /* 0x0000005a5604723e */ /* 0x002fea00000000ff */
[----:B------:R-:W-:Y:S05]  /*56f0*/  STS [R98+0x14400], R4 ;  /* 0x0144000462007388 */ /* 0x000fea0000000800 */
[----:B------:R-:W1:Y:S05]  /*5700*/  LDSM.16.M88.4 R16, [R249+0x6000] ;  /* 0x00600000f910783b */ /* 0x000e6a0000000200 */
[----:B------:R-:W2:Y:S05]  /*5710*/  LDSM.16.M88.4 R68, [R248+0x6000] ;  /* 0x00600000f844783b */ /* 0x000eaa0000000200 */
[----:B------:R-:W3:Y:S05]  /*5720*/  LDSM.16.M88.4 R72, [R247+0x6000] ;  /* 0x00600000f748783b */ /* 0x000eea0000000200 */
[----:B------:R-:W4:Y:S01]  /*5730*/  LDSM.16.M88.4 R76, [R246+0x6000] ;  /* 0x00600000f64c783b */ /* 0x000f220000000200 */
[C---:B-1----:R-:W-:Y:S06]  /*5740*/  HMMA.16816.F32 R4, R16.reuse, R148, RZ ;  /* 0x000000941004723c */ /* 0x042fec00000018ff */
[C---:B------:R-:W-:Y:S06]  /*5750*/  HMMA.16816.F32 R8, R16.reuse, R150, RZ ;  /* 0x000000961008723c */ /* 0x040fec00000018ff */
[C---:B------:R-:W-:Y:S06]  /*5760*/  HMMA.16816.F32 R12, R16.reuse, R152, RZ ;  /* 0x00000098100c723c */ /* 0x040fec00000018ff */
[----:B------:R-:W-:Y:S06]  /*5770*/  HMMA.16816.F32 R16, R16, R154, RZ ;  /* 0x0000009a1010723c */ /* 0x000fec00000018ff */
[C---:B--2---:R-:W-:Y:S06]  /*5780*/  HMMA.16816.F32 R4, R68.reuse, R156, R4 ;  /* 0x0000009c4404723c */ /* 0x044fec0000001804 */
        /* <DEDUP_REMOVED lines=8> */
[----:B------:R-:W2:Y:S05]  /*5810*/  LDSM.16.M88.4 R72, [R248+0x8000] ;  /* 0x00800000f848783b */ /* 0x000eaa0000000200 */
[C---:B----4-:R-:W-:Y:S06]  /*5820*/  HMMA.16816.F32 R4, R76.reuse, R172, R4 ;  /* 0x000000ac4c04723c */ /* 0x050fec0000001804 */
[C---:B------:R-:W-:Y:S06]  /*5830*/  HMMA.16816.F32 R8, R76.reuse, R174, R8 ;  /* 0x000000ae4c08723c */ /* 0x040fec0000001808 */
[C---:B------:R-:W-:Y:S06]  /*5840*/  HMMA.16816.F32 R12, R76.reuse, R176, R12 ;  /* 0x000000b04c0c723c */ /* 0x040fec000000180c */
[----:B------:R-:W-:Y:S01]  /*5850*/  HMMA.16816.F32 R16, R76, R178, R16 ;  /* 0x000000b24c10723c */ /* 0x000fe20000001810 */
[----:B------:R-:W3:Y:S05]  /*5860*/  LDSM.16.M88.4 R76, [R247+0x8000] ;  /* 0x00800000f74c783b */ /* 0x000eea0000000200 */
[C---:B-1----:R-:W-:Y:S06]  /*5870*/  HMMA.16816.F32 R4, R68.reuse, R180, R4 ;  /* 0x000000b44404723c */ /* 0x042fec0000001804 */
[C---:B------:R-:W-:Y:S06]  /*5880*/  HMMA.16816.F32 R8, R68.reuse, R182, R8 ;  /* 0x000000b64408723c */ /* 0x040fec0000001808 */
[C---:B------:R-:W-:Y:S06]  /*5890*/  HMMA.16816.F32 R12, R68.reuse, R184, R12 ;  /* 0x000000b8440c723c */ /* 0x040fec000000180c */
[----:B------:R-:W-:Y:S01]  /*58a0*/  HMMA.16816.F32 R16, R68, R186, R16 ;  /* 0x000000ba4410723c */ /* 0x000fe20000001810 */
[----:B------:R-:W1:Y:S05]  /*58b0*/  LDSM.16.M88.4 R68, [R246+0x8000] ;  /* 0x00800000f644783b */ /* 0x000e6a0000000200 */
[C---:B--2---:R-:W-:Y:S06]  /*58c0*/  HMMA.16816.F32 R4, R72.reuse, R188, R4 ;  /* 0x000000bc4804723c */ /* 0x044fec0000001804 */
[C---:B------:R-:W-:Y:S06]  /*58d0*/  HMMA.16816.F32 R8, R72.reuse, R190, R8 ;  /* 0x000000be4808723c */ /* 0x040fec0000001808 */
[C---:B------:R-:W-:Y:S06]  /*58e0*/  HMMA.16816.F32 R12, R72.reuse, R192, R12 ;  /* 0x000000c0480c723c */ /* 0x040fec000000180c */
[----:B------:R-:W-:Y:S01]  /*58f0*/  HMMA.16816.F32 R16, R72, R194, R16 ;  /* 0x000000c24810723c */ /* 0x000fe20000001810 */
[----:B------:R-:W2:Y:S05]  /*5900*/  LDSM.16.M88.4 R72, [R249+0xa000] ;  /* 0x00a00000f948783b */ /* 0x000eaa0000000200 */
[C---:B---3--:R-:W-:Y:S06]  /*5910*/  HMMA.16816.F32 R4, R76.reuse, R196, R4 ;  /* 0x000000c44c04723c */ /* 0x048fec0000001804 */
        /* <DEDUP_REMOVED lines=17> */
[----:B------:R-:W-:Y:S06]  /*5a30*/  HMMA.16816.F32 R16, R76, R226, R16 ;  /* 0x000000e24c10723c */ /* 0x000fec0000001810 */
[C---:B-1----:R-:W-:Y:S06]  /*5a40*/  HMMA.16816.F32 R4, R68.reuse, R228, R4 ;  /* 0x000000e44404723c */ /* 0x042fec0000001804 */
[C---:B------:R-:W-:Y:S06]  /*5a50*/  HMMA.16816.F32 R8, R68.reuse, R230, R8 ;  /* 0x000000e64408723c */ /* 0x040fec0000001808 */
[C---:B------:R-:W-:Y:S06]  /*5a60*/  HMMA.16816.F32 R12, R68.reuse, R232, R12 ;  /* 0x000000e8440c723c */ /* 0x040fec000000180c */
[----:B------:R-:W-:Y:S06]  /*5a70*/  HMMA.16816.F32 R16, R68, R234, R16 ;  /* 0x000000ea4410723c */ /* 0x000fec0000001810 */
[C---:B--2---:R-:W-:Y:S06]  /*5a80*/  HMMA.16816.F32 R4, R72.reuse, R236, R4 ;  /* 0x000000ec4804723c */ /* 0x044fec0000001804 */
[C---:B------:R-:W-:Y:S06]  /*5a90*/  HMMA.16816.F32 R8, R72.reuse, R238, R8 ;  /* 0x000000ee4808723c */ /* 0x040fec0000001808 */
[C---:B------:R-:W-:Y:S06]  /*5aa0*/  HMMA.16816.F32 R12, R72.reuse, R240, R12 ;  /* 0x000000f0480c723c */ /* 0x040fec000000180c */
[----:B------:R-:W-:Y:S06]  /*5ab0*/  HMMA.16816.F32 R16, R72, R242, R16 ;  /* 0x000000f24810723c */ /* 0x000fec0000001810 */
[C---:B-----5:R-:W-:Y:S01]  /*5ac0*/  FADD.FTZ R4, -R81.reuse, R4 ;  /* 0x0000000451047221 */ /* 0x060fe20000010100 */
[----:B------:R-:W-:Y:S01]  /*5ad0*/  FADD.FTZ R5, -R81, R5 ;  /* 0x0000000551057221 */ /* 0x000fe20000010100 */
[C---:B------:R-:W-:Y:S03]  /*5ae0*/  FADD.FTZ R6, -R80.reuse, R6 ;  /* 0x0000000650067221 */ /* 0x040fe60000010100 */
[----:B------:R-:W-:Y:S01]  /*5af0*/  FADD.FTZ R7, -R80, R7 ;  /* 0x0000000750077221 */ /* 0x000fe20000010100 */
[----:B------:R-:W-:Y:S01]  /*5b00*/  FMUL.FTZ R69, R91, R4 ;  /* 0x000000045b457220 */ /* 0x000fe20000410000 */
[----:B------:R-:W-:Y:S01]  /*5b10*/  FMUL.FTZ R68, R88, R5 ;  /* 0x0000000558447220 */ /* 0x000fe20000410000 */
[----:B------:R-:W-:Y:S01]  /*5b20*/  FMUL.FTZ R4, R85, R6 ;  /* 0x0000000655047220 */ /* 0x000fe20000410000 */
[----:B------:R-:W-:Y:S01]  /*5b30*/  FMUL.FTZ R5, R83, R7 ;  /* 0x0000000753057220 */ /* 0x000fe20000410000 */
[C---:B------:R-:W-:Y:S01]  /*5b40*/  FADD.FTZ R8, -R81.reuse, R8 ;  /* 0x0000000851087221 */ /* 0x040fe20000010100 */
[----:B------:R-:W-:Y:S01]  /*5b50*/  FADD.FTZ R9, -R81, R9 ;  /* 0x0000000951097221 */ /* 0x000fe20000010100 */
[----:B------:R-:W-:Y:S01]  /*5b60*/  F2FP.F16.F32.PACK_AB R6, R68, R69 ;  /* 0x000000454406723e */ /* 0x000fe200000000ff */
[C---:B------:R-:W-:Y:S01]  /*5b70*/  FADD.FTZ R10, -R80.reuse, R10 ;  /* 0x0000000a500a7221 */ /* 0x040fe20000010100 */
[----:B------:R-:W-:Y:S01]  /*5b80*/  F2FP.F16.F32.PACK_AB R5, R5, R4 ;  /* 0x000000040505723e */ /* 0x000fe200000000ff */
[----:B------:R-:W-:Y:S01]  /*5b90*/  FMUL.FTZ R70, R89, R8 ;  /* 0x0000000859467220 */ /* 0x000fe20000410000 */
[----:B------:R-:W-:Y:S01]  /*5ba0*/  FMUL.FTZ R9, R87, R9 ;  /* 0x0000000957097220 */ /* 0x000fe20000410000 */
[----:B------:R1:W-:Y:S01]  /*5bb0*/  STS [R245+0x12000], R6 ;  /* 0x01200006f5007388 */ /* 0x0003e20000000800 */
[----:B------:R-:W-:Y:S01]  /*5bc0*/  FADD.FTZ R11, -R80, R11 ;  /* 0x0000000b500b7221 */ /* 0x000fe20000010100 */
[----:B------:R-:W-:Y:S01]  /*5bd0*/  FMUL.FTZ R10, R84, R10 ;  /* 0x0000000a540a7220 */ /* 0x000fe20000410000 */
[----:B------:R-:W-:Y:S02]  /*5be0*/  FADD.FTZ R12, -R81, R12 ;  /* 0x0000000c510c7221 */ /* 0x000fe40000010100 */
[----:B------:R2:W-:Y:S01]  /*5bf0*/  STS [R245+0x12400], R5 ;  /* 0x01240005f5007388 */ /* 0x0005e20000000800 */
[----:B------:R-:W-:Y:S01]  /*5c00*/  F2FP.F16.F32.PACK_AB R4, R9, R70 ;  /* 0x000000460904723e */ /* 0x000fe200000000ff */
[----:B------:R-:W-:Y:S01]  /*5c10*/  FMUL.FTZ R8, R82, R11 ;  /* 0x0000000b52087220 */ /* 0x000fe20000410000 */
[----:B------:R-:W-:Y:S01]  /*5c20*/  FADD.FTZ R13, -R81, R13 ;  /* 0x0000000d510d7221 */ /* 0x000fe20000010100 */
[C---:B------:R-:W-:Y:S01]  /*5c30*/  FADD.FTZ R14, -R80.reuse, R14 ;  /* 0x0000000e500e7221 */ /* 0x040fe20000010100 */
[----:B------:R-:W-:Y:S01]  /*5c40*/  FADD.FTZ R15, -R80, R15 ;  /* 0x0000000f500f7221 */ /* 0x000fe20000010100 */
[----:B------:R3:W-:Y:S01]  /*5c50*/  STS [R244+0x12000], R4 ;  /* 0x01200004f4007388 */ /* 0x0007e20000000800 */
[----:B------:R-:W-:Y:S01]  /*5c60*/  FMUL.FTZ R12, R97, R12 ;  /* 0x0000000c610c7220 */ /* 0x000fe20000410000 */
[----:B------:R-:W-:Y:S01]  /*5c70*/  FMUL.FTZ R7, R96, R13 ;  /* 0x0000000d60077220 */ /* 0x000fe20000410000 */
[----:B------:R-:W-:Y:S01]  /*5c80*/  F2FP.F16.F32.PACK_AB R8, R8, R10 ;  /* 0x0000000a0808723e */ /* 0x000fe200000000ff */
[C---:B------:R-:W-:Y:S01]  /*5c90*/  FADD.FTZ R16, -R81.reuse, R16 ;  /* 0x0000001051107221 */ /* 0x040fe20000010100 */
[----:B------:R-:W-:Y:S01]  /*5ca0*/  FADD.FTZ R17, -R81, R17 ;  /* 0x0000001151117221 */ /* 0x000fe20000010100 */
[----:B------:R-:W-:Y:S01]  /*5cb0*/  FMUL.FTZ R14, R94, R14 ;  /* 0x0000000e5e0e7220 */ /* 0x000fe20000410000 */
[----:B------:R-:W-:Y:S01]  /*5cc0*/  FMUL.FTZ R15, R93, R15 ;  /* 0x0000000f5d0f7220 */ /* 0x000fe20000410000 */
[----:B------:R-:W-:Y:S01]  /*5cd0*/  F2FP.F16.F32.PACK_AB R7, R7, R12 ;  /* 0x0000000c0707723e */ /* 0x000fe200000000ff */
[----:B------:R-:W-:Y:S01]  /*5ce0*/  STS [R244+0x12400], R8 ;  /* 0x01240008f4007388 */ /* 0x000fe20000000800 */
[C---:B------:R-:W-:Y:S01]  /*5cf0*/  FADD.FTZ R18, -R80.reuse, R18 ;  /* 0x0000001250127221 */ /* 0x040fe20000010100 */
[----:B------:R-:W-:Y:S01]  /*5d00*/  FADD.FTZ R19, -R80, R19 ;  /* 0x0000001350137221 */ /* 0x000fe20000010100 */
[----:B------:R-:W-:Y:S02]  /*5d10*/  FMUL.FTZ R16, R95, R16 ;  /* 0x000000105f107220 */ /* 0x000fe40000410000 */
[----:B------:R-:W-:Y:S01]  /*5d20*/  STS [R99+0x12000], R7 ;  /* 0x0120000763007388 */ /* 0x000fe20000000800 */
[----:B------:R-:W-:Y:S01]  /*5d30*/  FMUL.FTZ R18, R90, R18 ;  /* 0x000000125a127220 */ /* 0x000fe20000410000 */
[----:B-1----:R-:W-:Y:S01]  /*5d40*/  F2FP.F16.F32.PACK_AB R6, R15, R14 ;  /* 0x0000000e0f06723e */ /* 0x002fe200000000ff */
[----:B------:R-:W-:Y:S01]  /*5d50*/  FMUL.FTZ R19, R86, R19 ;  /* 0x0000001356137220 */ /* 0x000fe20000410000 */
[----:B--2---:R-:W-:Y:S03]  /*5d60*/  FMUL.FTZ R5, R92, R17 ;  /* 0x000000115c057220 */ /* 0x004fe60000410000 */
[----:B------:R-:W-:Y:S02]  /*5d70*/  STS [R99+0x12400], R6 ;  /* 0x0124000663007388 */ /* 0x000fe40000000800 */
[----:B------:R-:W-:Y:S02]  /*5d80*/  F2FP.F16.F32.PACK_AB R5, R5, R16 ;  /* 0x000000100505723e */ /* 0x000fe400000000ff */
[----:B---3--:R-:W-:Y:S03]  /*5d90*/  F2FP.F16.F32.PACK_AB R4, R19, R18 ;  /* 0x000000121304723e */ /* 0x008fe600000000ff */
[----:B------:R-:W-:Y:S05]  /*5da0*/  STS [R98+0x12000], R5 ;  /* 0x0120000562007388 */ /* 0x000fea0000000800 */
[----:B------:R-:W-:Y:S01]  /*5db0*/  STS [R98+0x12400], R4 ;  /* 0x0124000462007388 */ /* 0x000fe20000000800 */
[----:B------:R-:W-:Y:S06]  /*5dc0*/  BAR.SYNC.DEFER_BLOCKING 0x0 ;  /* 0x0000000000007b1d */ /* 0x000fec0000010000 */
[----:B------:R-:W-:Y:S05]  /*5dd0*/  LDSM.16.MT88.4 R4, [R3+0x14000] ;  /* 0x014000000304783b */ /* 0x000fea0000004200 */
[----:B------:R-:W1:Y:S05]  /*5de0*/  LDSM.16.MT88.4 R8, [R0+0x6000] ;  /* 0x006000000008783b */ /* 0x000e6a0000004200 */
[----:B------:R-:W2:Y:S05]  /*5df0*/  LDSM.16.MT88.4 R12, [R2+0x14000] ;  /* 0x01400000020c783b */ /* 0x000eaa0000004200 */
[----:B------:R-:W3:Y:S05]  /*5e00*/  LDSM.16.MT88.4 R16, [R0+0x8000] ;  /* 0x008000000010783b */ /* 0x000eea0000004200 */
[----:B------:R-:W4:Y:S05]  /*5e10*/  LDSM.16.MT88.4 R68, [R0+0xa000] ;  /* 0x00a000000044783b */ /* 0x000f2a0000004200 */
[----:B------:R-:W-:Y:S05]  /*5e20*/  LDSM.16.MT88.4 R72, [R3+0x14800] ;  /* 0x014800000348783b */ /* 0x000fea0000004200 */
[----:B------:R-:W4:Y:S05]  /*5e30*/  LDSM.16.MT88.4 R76, [R0+0x6800] ;  /* 0x00680000004c783b */ /* 0x000f2a0000004200 */
[----:B------:R-:W4:Y:S05]  /*5e40*/  LDSM.16.MT88.4 R80, [R2+0x14800] ;  /* 0x014800000250783b */ /* 0x000f2a0000004200 */
[----:B------:R-:W4:Y:S01]  /*5e50*/  LDSM.16.MT88.4 R84, [R0+0x8800] ;  /* 0x008800000054783b */ /* 0x000f220000004200 */
[-C--:B-1----:R-:W-:Y:S04]  /*5e60*/  HMMA.16816.F32 R20, R4, R8.reuse, R20 ;  /* 0x000000080414723c */ /* 0x082fe80000001814 */
[----:B------:R1:W5:Y:S05]  /*5e70*/  LDL R244, [R1+0x68] ;  /* 0x0000680001f47983 */ /* 0x00036a0000100800 */
[----:B------:R-:W-:Y:S01]  /*5e80*/  LDSM.16.MT88.4 R88, [R0+0x7800] ;  /* 0x007800000058783b */ /* 0x000fe20000004200 */
[C---:B--2---:R-:W-:Y:S04]  /*5e90*/  HMMA.16816.F32 R24, R12.reuse, R8, R24 ;  /* 0x000000080c18723c */ /* 0x044fe80000001818 */
[----:B------:R-:W-:Y:S02]  /*5ea0*/  LDSM.16.MT88.4 R92, [R2+0x15800] ;  /* 0x01580000025c783b */ /* 0x000fe40000004200 */
[-C--:B------:R-:W-:Y:S06]  /*5eb0*/  HMMA.16816.F32 R28, R12, R10.reuse, R28 ;  /* 0x0000000a0c1c723c */ /* 0x080fec000000181c */
[C---:B------:R-:W-:Y:S01]  /*5ec0*/  HMMA.16816.F32 R32, R4.reuse, R10, R32 ;  /* 0x0000000a0420723c */ /* 0x040fe20000001820 */
[----:B------:R-:W2:Y:S05]  /*5ed0*/  LDSM.16.MT88.4 R8, [R0+0xa800] ;  /* 0x00a800000008783b */ /* 0x000eaa0000004200 */
[-C--:B---3--:R-:W-:Y:S06]  /*5ee0*/  HMMA.16816.F32 R36, R4, R16.reuse, R36 ;  /* 0x000000100424723c */ /* 0x088fec0000001824 */
[C---:B------:R-:W-:Y:S06]  /*5ef0*/  HMMA.16816.F32 R40, R12.reuse, R16, R40 ;  /* 0x000000100c28723c */ /* 0x040fec0000001828 */
[-C--:B------:R-:W-:Y:S06]  /*5f00*/  HMMA.16816.F32 R44, R12, R18.reuse, R44 ;  /* 0x000000120c2c723c */ /* 0x080fec000000182c */
[C---:B------:R-:W-:Y:S01]  /*5f10*/  HMMA.16816.F32 R48, R4.reuse, R18, R48 ;  /* 0x000000120430723c */ /* 0x040fe20000001830 */
[----:B------:R-:W-:Y:S05]  /*5f20*/  LDSM.16.MT88.4 R16, [R2+0x15000] ;  /* 0x015000000210783b */ /* 0x000fea0000004200 */
[-C--:B----4-:R-:W-:Y:S06]  /*5f30*/  HMMA.16816.F32 R52, R4, R68.reuse, R52 ;  /* 0x000000440434723c */ /* 0x090fec0000001834 */
[C---:B------:R-:W-:Y:S06]  /*5f40*/  HMMA.16816.F32 R56, R12.reuse, R68, R56 ;  /* 0x000000440c38723c */ /* 0x040fec0000001838 */
[-C--:B------:R-:W-:Y:S01]  /*5f50*/  HMMA.16816.F32 R60, R12, R70.reuse, R60 ;  /* 0x000000460c3c723c */ /* 0x080fe2000000183c */
[----:B------:R-:W-:Y:S05]  /*5f60*/  LDSM.16.MT88.4 R12, [R0+0x7000] ;  /* 0x00700000000c783b */ /* 0x000fea0000004200 */
[----:B------:R-:W-:Y:S01]  /*5f70*/  HMMA.16816.F32 R64, R4, R70, R64 ;  /* 0x000000460440723c */ /* 0x000fe20000001840 */
[----:B------:R-:W3:Y:S05]  /*5f80*/  LDSM.16.MT88.4 R4, [R3+0x15000] ;  /* 0x015000000304783b */ /* 0x000eea0000004200 */
[-C--:B------:R-:W-:Y:S01]  /*5f90*/  HMMA.16816.F32 R20, R72, R76.reuse, R20 ;  /* 0x0000004c4814723c */ /* 0x080fe20000001814 */
[----:B------:R-:W4:Y:S05]  /*5fa0*/  LDSM.16.MT88.4 R68, [R0+0x9000] ;  /* 0x009000000044783b */ /* 0x000f2a0000004200 */
[C---:B------:R-:W-:Y:S06]  /*5fb0*/  HMMA.16816.F32 R24, R80.reuse, R76, R24 ;  /* 0x0000004c5018723c */ /* 0x040fec0000001818 */
[-C--:B------:R-:W-:Y:S06]  /*5fc0*/  HMMA.16816.F32 R28, R80, R78.reuse, R28 ;  /* 0x0000004e501c723c */ /* 0x080fec000000181c */
[C---:B------:R-:W-:Y:S01]  /*5fd0*/  HMMA.16816.F32 R32, R72.reuse, R78, R32 ;  /* 0x0000004e4820723c */ /* 0x040fe20000001820 */
[----:B------:R-:W1:Y:S05]  /*5fe0*/  LDSM.16.MT88.4 R76, [R0+0xb000] ;  /* 0x00b00000004c783b */ /* 0x000e6a0000004200 */
[-C--:B------:R-:W-:Y:S06]  /*5ff0*/  HMMA.16816.F32 R36, R72, R84.reuse, R36 ;  /* 0x000000544824723c */ /* 0x080fec0000001824 */
[C---:B------:R-:W-:Y:S06]  /*6000*/  HMMA.16816.F32 R40, R80.reuse, R84, R40 ;  /* 0x000000545028723c */ /* 0x040fec0000001828 */
[-C--:B------:R-:W-:Y:S06]  /*6010*/  HMMA.16816.F32 R44, R80, R86.reuse, R44 ;  /* 0x00000056502c723c */ /* 0x080fec000000182c */
[C---:B------:R-:W-:Y:S01]  /*6020*/  HMMA.16816.F32 R48, R72.reuse, R86, R48 ;  /* 0x000000564830723c */ /* 0x040fe20000001830 */
[----:B------:R-:W1:Y:S05]  /*6030*/  LDSM.16.MT88.4 R84, [R3+0x15800] ;  /* 0x015800000354783b */ /* 0x000e6a0000004200 */
[-C--:B--2---:R-:W-:Y:S06]  /*6040*/  HMMA.16816.F32 R52, R72, R8.reuse, R52 ;  /* 0x000000084834723c */ /* 0x084fec0000001834 */
[C---:B------:R-:W-:Y:S06]  /*6050*/  HMMA.16816.F32 R56, R80.reuse, R8, R56 ;  /* 0x000000085038723c */ /* 0x040fec0000001838 */
[-C--:B------:R-:W-:Y:S01]  /*6060*/  HMMA.16816.F32 R60, R80, R10.reuse, R60 ;  /* 0x0000000a503c723c */ /* 0x080fe2000000183c */
[----:B------:R-:W2:Y:S05]  /*6070*/  LDSM.16.MT88.4 R80, [R0+0x9800] ;  /* 0x009800000050783b */ /* 0x000eaa0000004200 */
[----:B------:R-:W-:Y:S01]  /*6080*/  HMMA.16816.F32 R64, R72, R10, R64 ;  /* 0x0000000a4840723c */ /* 0x000fe20000001840 */
[----:B------:R-:W2:Y:S05]  /*6090*/  LDSM.16.MT88.4 R8, [R0+0xb800] ;  /* 0x00b800000008783b */ /* 0x000eaa0000004200 */
[-C--:B---3--:R-:W-:Y:S01]  /*60a0*/  HMMA.16816.F32 R20, R4, R12.reuse, R20 ;  /* 0x0000000c0414723c */ /* 0x088fe20000001814 */
[----:B------:R-:W-:Y:S05]  /*60b0*/  BAR.SYNC.DEFER_BLOCKING 0x0 ;  /* 0x0000000000007b1d */ /* 0x000fea0000010000 */
[C---:B------:R-:W-:Y:S06]  /*60c0*/  HMMA.16816.F32 R24, R16.reuse, R12, R24 ;  /* 0x0000000c1018723c */ /* 0x040fec0000001818 */
[-C--:B------:R-:W-:Y:S06]  /*60d0*/  HMMA.16816.F32 R28, R16, R14.reuse, R28 ;  /* 0x0000000e101c723c */ /* 0x080fec000000181c */
[C---:B------:R-:W-:Y:S06]  /*60e0*/  HMMA.16816.F32 R32, R4.reuse, R14, R32 ;  /* 0x0000000e0420723c */ /* 0x040fec0000001820 */
[-C--:B----4-:R-:W-:Y:S06]  /*60f0*/  HMMA.16816.F32 R36, R4, R68.reuse, R36 ;  /* 0x000000440424723c */ /* 0x090fec0000001824 */
[C---:B------:R-:W-:Y:S06]  /*6100*/  HMMA.16816.F32 R40, R16.reuse, R68, R40 ;  /* 0x000000441028723c */ /* 0x040fec0000001828 */
[-C--:B------:R-:W-:Y:S06]  /*6110*/  HMMA.16816.F32 R44, R16, R70.reuse, R44 ;  /* 0x00000046102c723c */ /* 0x080fec000000182c */
[C---:B------:R-:W-:Y:S06]  /*6120*/  HMMA.16816.F32 R48, R4.reuse, R70, R48 ;  /* 0x000000460430723c */ /* 0x040fec0000001830 */
[-C--:B-1----:R-:W-:Y:S06]  /*6130*/  HMMA.16816.F32 R52, R4, R76.reuse, R52 ;  /* 0x0000004c0434723c */ /* 0x082fec0000001834 */
[C---:B------:R-:W-:Y:S06]  /*6140*/  HMMA.16816.F32 R56, R16.reuse, R76, R56 ;  /* 0x0000004c1038723c */ /* 0x040fec0000001838 */
[-C--:B------:R-:W-:Y:S06]  /*6150*/  HMMA.16816.F32 R60, R16, R78.reuse, R60 ;  /* 0x0000004e103c723c */ /* 0x080fec000000183c */
[----:B------:R-:W-:Y:S06]  /*6160*/  HMMA.16816.F32 R64, R4, R78, R64 ;  /* 0x0000004e0440723c */ /* 0x000fec0000001840 */
[-C--:B------:R-:W-:Y:S06]  /*6170*/  HMMA.16816.F32 R20, R84, R88.reuse, R20 ;  /* 0x000000585414723c */ /* 0x080fec0000001814 */
[C---:B------:R-:W-:Y:S06]  /*6180*/  HMMA.16816.F32 R24, R92.reuse, R88, R24 ;  /* 0x000000585c18723c */ /* 0x040fec0000001818 */
[-C--:B------:R-:W-:Y:S06]  /*6190*/  HMMA.16816.F32 R28, R92, R90.reuse, R28 ;  /* 0x0000005a5c1c723c */ /* 0x080fec000000181c */
[C---:B------:R-:W-:Y:S06]  /*61a0*/  HMMA.16816.F32 R32, R84.reuse, R90, R32 ;  /* 0x0000005a5420723c */ /* 0x040fec0000001820 */
[-C--:B--2---:R-:W-:Y:S06]  /*61b0*/  HMMA.16816.F32 R36, R84, R80.reuse, R36 ;  /* 0x000000505424723c */ /* 0x084fec0000001824 */
        /* <DEDUP_REMOVED lines=63> */
.L_x_80:
        /* <DEDUP_REMOVED lines=16> */
[----:B------:R1:W-:Y:S04]  /*66b0*/  STL.64 [R1+0xc0], R32 ;  /* 0x0000c02001007387 */ /* 0x0003e80000100a00 */
[----:B------:R-:W-:Y:S04]  /*66c0*/  STL [R1+0xb8], R30 ;  /* 0x0000b81e01007387 */ /* 0x000fe80000100800 */
[----:B------:R4:W-:Y:S04]  /*66d0*/  STL.64 [R1+0xb0], R28 ;  /* 0x0000b01c01007387 */ /* 0x0009e80000100a00 */
[----:B------:R4:W-:Y:S04]  /*66e0*/  STL.64 [R1+0xa8], R22 ;  /* 0x0000a81601007387 */ /* 0x0009e80000100a00 */
[----:B------:R-:W-:Y:S04]  /*66f0*/  STL.64 [R1+0xa0], R26 ;  /* 0x0000a01a01007387 */ /* 0x000fe80000100a00 */
[----:B------:R-:W-:Y:S04]  /*6700*/  STL.64 [R1+0x98], R24 ;  /* 0x0000981801007387 */ /* 0x000fe80000100a00 */
[----:B------:R4:W-:Y:S01]  /*6710*/  STL.64 [R1+0x90], R20 ;  /* 0x0000901401007387 */ /* 0x0009e20000100a00 */
[----:B-1----:R-:W-:Y:S03]  /*6720*/  IMAD.MOV.U32 R33, RZ, RZ, R43 ;  /* 0x000000ffff217224 */ /* 0x002fe600078e002b */
[----:B------:R-:W-:Y:S04]  /*6730*/  LDSM.16.MT88.4 R244, [R0+0x10000] ;  /* 0x0100000000f4783b */ /* 0x000fe80000004200 */
[----:B------:R-:W-:Y:S04]  /*6740*/  LDSM.16.MT88.4 R36, [R0+0xe800] ;  /* 0x00e800000024783b */ /* 0x000fe80000004200 */
[----:B----4-:R-:W4:Y:S01]  /*6750*/  LDL R29, [R1+0x74] ;  /* 0x00007400011d7983 */ /* 0x010f220000100800 */
[----:B------:R-:W1:Y:S03]  /*6760*/  LDC R23, c[0x0][0x270] ;  /* 0x00009c00ff177b82 */ /* 0x000e660000000800 */
[----:B------:R-:W4:Y:S01]  /*6770*/  LDL R20, [R1+0x20] ;  /* 0x0000200001147983 */ /* 0x000f220000100800 */
[----:B-1----:R-:W-:Y:S03]  /*6780*/  IMAD R30, R23, UR26, RZ ;  /* 0x0000001a171e7c24 */ /* 0x002fe6000f8e02ff */
        /* <DEDUP_REMOVED lines=13> */
[-C--:B------:R-:W-:Y:S01]  /*6860*/  HMMA.16816.F32 R84, R96, R244.reuse, RZ ;  /* 0x000000f46054723c */ /* 0x080fe200000018ff */
[----:B----4-:R-:W-:Y:S05]  /*6870*/  @P0 IADD3 R28, P2, R29, UR15, RZ ;  /* 0x0000000f1d1c0c10 */ /* 0x010fea000ff5e0ff */
[C---:B------:R-:W-:Y:S01]  /*6880*/  HMMA.16816.F32 R88, R92.reuse, R244, RZ ;  /* 0x000000f45c58723c */ /* 0x040fe200000018ff */
[----:B------:R-:W-:Y:S05]  /*6890*/  @UP2 UMOV UR15, UR10 ;  /* 0x0000000a000f2c82 */ /* 0x000fea0008000000 */
        /* <DEDUP_REMOVED lines=12> */
[----:B------:R-:W-:Y:S05]  /*6960*/  LDSM.16.M88.4 R36, [R20+0x1000] ;  /* 0x001000001424783b */ /* 0x000fea0000000200 */
        /* <DEDUP_REMOVED lines=17> */
[----:B------:R-:W3:Y:S05]  /*6a80*/  LDL R32, [R1+0x64] ;  /* 0x0000640001207983 */ /* 0x000eea0000100800 */
[-C--:B------:R-:W-:Y:S06]  /*6a90*/  HMMA.16816.F32 R76, R36, R246.reuse, R76 ;  /* 0x000000f6244c723c */ /* 0x080fec000000184c */
        /* <DEDUP_REMOVED lines=8> */
[----:B------:R4:W2:Y:S04]  /*6b20*/  LDSM.16.M88.4 R36, [R20+0x1000] ;  /* 0x001000001424783b */ /* 0x0008a80000000200 */
[----:B----4-:R-:W4:Y:S01]  /*6b30*/  LDL.LU.64 R20, [R1+0x30] ;  /* 0x0000300001147983 */ /* 0x010f220000300a00 */
[-C--:B-1----:R-:W-:Y:S06]  /*6b40*/  HMMA.16816.F32 R4, R244, R40.reuse, R4 ;  /* 0x00000028f404723c */ /* 0x082fec0000001804 */
[C---:B--2---:R-:W-:Y:S06]  /*6b50*/  HMMA.16816.F32 R8, R36.reuse, R40, R8 ;  /* 0x000000282408723c */ /* 0x044fec0000001808 */
[-C--:B------:R-:W-:Y:S06]  /*6b60*/  HMMA.16816.F32 R12, R36, R42.reuse, R12 ;  /* 0x0000002a240c723c */ /* 0x080fec000000180c */
[C---:B------:R-:W-:Y:S01]  /*6b70*/  HMMA.16816.F32 R16, R244.reuse, R42, R16 ;  /* 0x0000002af410723c */ /* 0x040fe20000001810 */
[----:B------:R-:W5:Y:S04]  /*6b80*/  LDL.LU.64 R42, [R1+0xe0] ;  /* 0x0000e000012a7983 */ /* 0x000f680000300a00 */
[----:B------:R-:W5:Y:S01]  /*6b90*/  LDL.LU.64 R40, [R1+0xd8] ;  /* 0x0000d80001287983 */ /* 0x000f620000300a00 */
[-C--:B------:R-:W-:Y:S06]  /*6ba0*/  HMMA.16816.F32 R68, R244, R248.reuse, R68 ;  /* 0x000000f8f444723c */ /* 0x080fec0000001844 */
[C---:B------:R-:W-:Y:S01]  /*6bb0*/  HMMA.16816.F32 R72, R36.reuse, R248, R72 ;  /* 0x000000f82448723c */ /* 0x040fe20000001848 */
[----:B------:R-:W2:Y:S05]  /*6bc0*/  LDL R249, [R1+0x70] ;  /* 0x0000700001f97983 */ /* 0x000eaa0000100800 */
[-C--:B------:R-:W-:Y:S05]  /*6bd0*/  HMMA.16816.F32 R76, R36, R250.reuse, R76 ;  /* 0x000000fa244c723c */ /* 0x080fea000000184c */
[C---:B------:R-:W-:Y:S01]  /*6be0*/  IMAD.SHL.U32 R248, R30.reuse, 0x8, RZ ;  /* 0x000000081ef87824 */ /* 0x040fe200078e00ff */
[C---:B------:R-:W-:Y:S06]  /*6bf0*/  HMMA.16816.F32 R80, R244.reuse, R250, R80 ;  /* 0x000000faf450723c */ /* 0x040fec0000001850 */
[-C--:B------:R-:W-:Y:S05]  /*6c00*/  HMMA.16816.F32 R84, R244, R24.reuse, R84 ;  /* 0x00000018f454723c */ /* 0x080fea0000001854 */
[C---:B------:R-:W-:Y:S01]  /*6c10*/  IMAD.U32 R250, R30.reuse, -0x40, RZ ;  /* 0xffffffc01efa7824 */ /* 0x040fe200078e00ff */
[C---:B------:R-:W-:Y:S06]  /*6c20*/  HMMA.16816.F32 R88, R36.reuse, R24, R88 ;  /* 0x000000182458723c */ /* 0x040fec0000001858 */
[-C--:B------:R-:W-:Y:S05]  /*6c30*/  HMMA.16816.F32 R92, R36, R26.reuse, R92 ;  /* 0x0000001a245c723c */ /* 0x080fea000000185c */
[----:B------:R-:W-:Y:S01]  /*6c40*/  IMAD.MOV.U32 R25, RZ, RZ, R33 ;  /* 0x000000ffff197224 */ /* 0x000fe200078e0021 */
[----:B------:R-:W-:Y:S05]  /*6c50*/  HMMA.16816.F32 R96, R244, R26, R96 ;  /* 0x0000001af460723c */ /* 0x000fea0000001860 */
[----:B------:R-:W-:Y:S01]  /*6c60*/  IMAD R24, R30, 0x18, RZ ;  /* 0x000000181e187824 */ /* 0x000fe200078e02ff */
[C---:B----4-:R-:W-:Y:S05]  /*6c70*/  LEA R251, P1, R250.reuse, R20, 0x2 ;  /* 0x00000014fafb7211 */ /* 0x050fea00078210ff */
[----:B------:R-:W-:Y:S01]  /*6c80*/  LEA.HI.X.SX32 R250, R250, R21, 0x2, P1 ;  /* 0x00000015fafa7211 */ /* 0x000fe200008f16ff */
[----:B------:R-:W-:Y:S04]  /*6c90*/  IMAD.MOV.U32 R20, RZ, RZ, R251 ;  /* 0x000000ffff147224 */ /* 0x000fe800078e00fb */
[----:B------:R-:W-:Y:S05]  /*6ca0*/  IMAD.MOV.U32 R21, RZ, RZ, R250 ;  /* 0x000000ffff157224 */ /* 0x000fea00078e00fa */
[----:B------:R-:W-:Y:S01]  /*6cb0*/  STL.64 [R1+0x30], R20 ;  /* 0x0000301401007387 */ /* 0x000fe20000100a00 */
[----:B--2---:R-:W-:Y:S01]  /*6cc0*/  @P0 IADD3.X R29, R249, UR14, RZ, P2, !PT ;  /* 0x0000000ef91d0c10 */ /* 0x004fe200097fe4ff */
[----:B------:R-:W-:Y:S01]  /*6cd0*/  IMAD.SHL.U32 R249, R30, 0x10, RZ ;  /* 0x000000101ef97824 */ /* 0x000fe200078e00ff */
[CC--:B------:R-:W-:Y:S01]  /*6ce0*/  LEA R250, P2, R248.reuse, R20.reuse, 0x2 ;  /* 0x00000014f8fa7211 */ /* 0x0c0fe200078410ff */
[----:B------:R-:W-:Y:S02]  /*6cf0*/  @UP2 UMOV UR14, UR9 ;  /* 0x00000009000e2c82 */ /* 0x000fe40008000000 */
[----:B---3--:R-:W2:Y:S01]  /*6d00*/  @P0 LDG.E R32, desc[UR6][R28.64+-0xe0] ;  /* 0xffff20061c200981 */ /* 0x008ea2000c1e1900 */
[-C--:B------:R-:W-:Y:S03]  /*6d10*/  LEA.HI.X.SX32 R251, R248, R21.reuse, 0x2, P2 ;  /* 0x00000015f8fb7211 */ /* 0x080fe600010f16ff */
[----:B------:R1:W3:Y:S04]  /*6d20*/  @P0 LDG.E R22, desc[UR6][R28.64+-0x100] ;  /* 0xffff00061c160981 */ /* 0x0002e8000c1e1900 */
[----:B------:R4:W-:Y:S04]  /*6d30*/  REDG.E.ADD.F32.FTZ.RN.STRONG.GPU desc[UR6][R20.64], R4 ;  /* 0x00000004140079a6 */ /* 0x0009e8000c10f386 */
[----:B------:R4:W-:Y:S01]  /*6d40*/  REDG.E.ADD.F32.FTZ.RN.STRONG.GPU desc[UR6][R250.64], R5 ;  /* 0x00000005fa0079a6 */ /* 0x0009e2000c10f386 */
[----:B-1----:R-:W-:Y:S02]  /*6d50*/  IMAD.SHL.U32 R28, R30, 0x20, RZ ;  /* 0x000000201e1c7824 */ /* 0x002fe400078e00ff */
[----:B------:R-:W-:Y:S01]  /*6d60*/  IMAD R29, R23, UR26, RZ ;  /* 0x0000001a171d7c24 */ /* 0x000fe2000f8e02ff */
[CC--:B----4-:R-:W-:Y:S03]  /*6d70*/  LEA R4, P2, R24.reuse, R20.reuse, 0x2 ;  /* 0x0000001418047211 */ /* 0x0d0fe600078410ff */
[----:B------:R-:W-:Y:S01]  /*6d80*/  IMAD.SHL.U32 R29, R29, 0x20, RZ ;  /* 0x000000201d1d7824 */ /* 0x000fe200078e00ff */
[-C--:B------:R-:W-:Y:S01]  /*6d90*/  LEA.HI.X.SX32 R5, R24, R21.reuse, 0x2, P2 ;  /* 0x0000001518057211 */ /* 0x080fe200010f16ff */
[----:B------:R-:W-:Y:S01]  /*6da0*/  IMAD R24, R30, 0x30, RZ ;  /* 0x000000301e187824 */ /* 0x000fe200078e02ff */
[----:B--2---:R1:W-:Y:S04]  /*6db0*/  @P0 STL [R1+0x64], R32 ;  /* 0x0000642001000387 */ /* 0x0043e80000100800 */
[----:B------:R2:W5:Y:S04]  /*6dc0*/  LDL.LU.64 R38, [R1+0xd0] ;  /* 0x0000d00001267983 */ /* 0x0005680000300a00 */
[----:B------:R2:W5:Y:S01]  /*6dd0*/  LDL.LU.64 R36, [R1+0xc8] ;  /* 0x0000c80001247983 */ /* 0x0005620000300a00 */
[CC--:B-1----:R-:W-:Y:S04]  /*6de0*/  LEA R32, P1, R249.reuse, R20.reuse, 0x2 ;  /* 0x00000014f9207211 */ /* 0x0c2fe800078210ff */
[-C--:B------:R-:W-:Y:S02]  /*6df0*/  LEA.HI.X.SX32 R33, R249, R21.reuse, 0x2, P1 ;  /* 0x00000015f9217211 */ /* 0x080fe400008f16ff */
[-C--:B------:R-:W-:Y:S03]  /*6e00*/  LEA R28, P1, R28, R20.reuse, 0x2 ;  /* 0x000000141c1c7211 */ /* 0x080fe600078210ff */
[----:B------:R1:W-:Y:S01]  /*6e10*/  REDG.E.ADD.F32.FTZ.RN.STRONG.GPU desc[UR6][R32.64], R6 ;  /* 0x00000006200079a6 */ /* 0x0003e2000c10f386 */
[-C--:B------:R-:W-:Y:S03]  /*6e20*/  LEA.HI.X.SX32 R29, R29, R21.reuse, 0x2, P1 ;  /* 0x000000151d1d7211 */ /* 0x080fe600008f16ff */
[----:B------:R4:W-:Y:S04]  /*6e30*/  REDG.E.ADD.F32.FTZ.RN.STRONG.GPU desc[UR6][R4.64], R7 ;  /* 0x00000007040079a6 */ /* 0x0009e8000c10f386 */
[----:B------:R-:W-:Y:S04]  /*6e40*/  REDG.E.ADD.F32.FTZ.RN.STRONG.GPU desc[UR6][R28.64], R8 ;  /* 0x000000081c0079a6 */ /* 0x000fe8000c10f386 */
[----:B-1----:R2:W5:Y:S01]  /*6e50*/  LDL.LU.64 R32, [R1+0xc0] ;  /* 0x0000c00001207983 */ /* 0x0025620000300a00 */
[----:B------:R-:W1:Y:S03]  /*6e60*/  LDC R6, c[0x0][0x270] ;  /* 0x00009c00ff067b82 */ /* 0x000e660000000800 */
[----:B---3--:R3:W-:Y:S05]  /*6e70*/  @P0 STL [R1+0x60], R22 ;  /* 0x0000601601000387 */ /* 0x0087ea0000100800 */
[----:B----4-:R-:W4:Y:S01]  /*6e80*/  LDC R7, c[0x0][0x270] ;  /* 0x00009c00ff077b82 */ /* 0x010f220000000800 */
[C---:B-1----:R-:W-:Y:S02]  /*6e90*/  IMAD R23, R6.reuse, UR26, RZ ;  /* 0x0000001a06177c24 */ /* 0x042fe4000f8e02ff */
[----:B------:R-:W-:Y:S01]  /*6ea0*/  IMAD R5, R6, UR26, RZ ;  /* 0x0000001a06057c24 */ /* 0x000fe2000f8e02ff */
[-C--:B------:R-:W-:Y:S01]  /*6eb0*/  LEA R6, P2, R24, R20.reuse, 0x2 ;  /* 0x0000001418067211 */ /* 0x080fe200078410ff */
[----:B---3--:R-:W-:Y:S02]  /*6ec0*/  IMAD R22, R30, 0x28, RZ ;  /* 0x000000281e167824 */ /* 0x008fe400078e02ff */
[----:B------:R-:W-:Y:S01]  /*6ed0*/  IMAD R23, R23, 0x28, RZ ;  /* 0x0000002817177824 */ /* 0x000fe200078e02ff */
[----:B------:R2:W5:Y:S01]  /*6ee0*/  LDL.LU R30, [R1+0xb8] ;  /* 0x0000b800011e7983 */ /* 0x0005620000300800 */
[----:B------:R-:W-:Y:S01]  /*6ef0*/  IMAD R5, R5, 0x38, RZ ;  /* 0x0000003805057824 */ /* 0x000fe200078e02ff */
[-C--:B------:R-:W-:Y:S02]  /*6f00*/  LEA R22, P3, R22, R20.reuse, 0x2 ;  /* 0x0000001416167211 */ /* 0x080fe400078610ff */
[----:B------:R2:W5:Y:S02]  /*6f10*/  LDL.LU.64 R28, [R1+0xb0] ;  /* 0x0000b000011c7983 */ /* 0x0005640000300a00 */
[-C--:B------:R-:W-:Y:S02]  /*6f20*/  LEA.HI.X.SX32 R23, R23, R21.reuse, 0x2, P3 ;  /* 0x0000001517177211 */ /* 0x080fe400018f16ff */
[-C--:B------:R-:W-:Y:S01]  /*6f30*/  LEA R4, P1, R5, R20.reuse, 0x2 ;  /* 0x0000001405047211 */ /* 0x080fe200078210ff */
[----:B----4-:R-:W-:Y:S01]  /*6f40*/  IMAD R5, R7, UR26, RZ ;  /* 0x0000001a07057c24 */ /* 0x010fe2000f8e02ff */
[-C--:B------:R-:W-:Y:S01]  /*6f50*/  LEA.HI.X.SX32 R7, R24, R21.reuse, 0x2, P2 ;  /* 0x0000001518077211 */ /* 0x080fe200010f16ff */
[----:B------:R1:W-:Y:S01]  /*6f60*/  REDG.E.ADD.F32.FTZ.RN.STRONG.GPU desc[UR6][R22.64], R9 ;  /* 0x00000009160079a6 */ /* 0x0003e2000c10f386 */
[----:B------:R-:W-:Y:S02]  /*6f70*/  VIADD R24, R249, 0x20 ;  /* 0x00000020f9187836 */ /* 0x000fe40000000000 */
[----:B------:R-:W-:Y:S01]  /*6f80*/  IMAD R5, R5, 0x38, RZ ;  /* 0x0000003805057824 */ /* 0x000fe200078e02ff */
[----:B------:R3:W-:Y:S04]  /*6f90*/  REDG.E.ADD.F32.FTZ.RN.STRONG.GPU desc[UR6][R6.64], R10 ;  /* 0x0000000a060079a6 */ /* 0x0007e8000c10f386 */
[-C--:B------:R-:W-:Y:S05]  /*6fa0*/  LEA.HI.X.SX32 R5, R5, R21.reuse, 0x2, P1 ;  /* 0x0000001505057211 */ /* 0x080fea00008f16ff */
[----:B------:R4:W-:Y:S04]  /*6fb0*/  REDG.E.ADD.F32.FTZ.RN.STRONG.GPU desc[UR6][R4.64], R11 ;  /* 0x0000000b040079a6 */ /* 0x0009e8000c10f386 */
[----:B------:R2:W-:Y:S04]  /*6fc0*/  REDG.E.ADD.F32.FTZ.RN.STRONG.GPU desc[UR6][R20.64+0x80], R16 ;  /* 0x00008010140079a6 */ /* 0x0005e8000c10f386 */
[----:B------:R2:W-:Y:S04]  /*6fd0*/  REDG.E.ADD.F32.FTZ.RN.STRONG.GPU desc[UR6][R250.64+0x80], R17 ;  /* 0x00008011fa0079a6 */ /* 0x0005e8000c10f386 */
[----:B-1----:R1:W5:Y:S04]  /*6fe0*/  LDL.LU.64 R22, [R1+0xa8] ;  /* 0x0000a80001167983 */ /* 0x0023680000300a00 */
[----:B------:R-:W2:Y:S01]  /*6ff0*/  LDL.64 R8, [R1+0x48] ;  /* 0x0000480001087983 */ /* 0x000ea20000100a00 */
[C---:B---3--:R-:W-:Y:S03]  /*7000*/  IMAD.IADD R7, R248.reuse, 0x1, R24 ;  /* 0x00000001f8077824 */ /* 0x048fe600078e0218 */
[----:B------:R-:W3:Y:S04]  /*7010*/  LDL R6, [R1+0x2c] ;  /* 0x00002c0001067983 */ /* 0x000ee80000100800 */
[----:B------:R-:W3:Y:S01]  /*7020*/  LDL R10, [R1+0x6c] ;  /* 0x00006c00010a7983 */ /* 0x000ee20000100800 */
[----:B----4-:R-:W-:Y:S02]  /*7030*/  VIADD R5, R249, 0x20 ;  /* 0x00000020f9057836 */ /* 0x010fe40000000000 */
[C---:B------:R-:W-:Y:S01]  /*7040*/  IMAD.IADD R4, R248.reuse, 0x1, R7 ;  /* 0x00000001f8047824 */ /* 0x040fe200078e0207 */
[----:B------:R1:W5:Y:S01]  /*7050*/  LDL.LU.64 R26, [R1+0xa0] ;  /* 0x0000a000011a7983 */ /* 0x0003620000300a00 */
[----:B------:R-:W-:Y:S03]  /*7060*/  IMAD.MOV.U32 R11, RZ, RZ, R25 ;  /* 0x000000ffff0b7224 */ /* 0x000fe600078e0019 */
[----:B------:R1:W5:Y:S01]  /*7070*/  LDL.LU.64 R24, [R1+0x98] ;  /* 0x0000980001187983 */ /* 0x0003620000300a00 */
[----:B--2---:R-:W-:Y:S01]  /*7080*/  IMAD.MOV.U32 R246, RZ, RZ, R8 ;  /* 0x000000fffff67224 */ /* 0x004fe200078e0008 */
[CC--:B------:R-:W-:Y:S01]  /*7090*/  LEA R8, P1, R5.reuse, R20.reuse, 0x2 ;  /* 0x0000001405087211 */ /* 0x0c0fe200078210ff */
[----:B------:R-:W-:Y:S02]  /*70a0*/  IMAD.MOV.U32 R247, RZ, RZ, R9 ;  /* 0x000000fffff77224 */ /* 0x000fe400078e0009 */
[----:B---3--:R-:W-:Y:S01]  /*70b0*/  IMAD.MOV.U32 R245, RZ, RZ, R6 ;  /* 0x000000fffff57224 */ /* 0x008fe200078e0006 */
[-C--:B------:R-:W-:Y:S01]  /*70c0*/  LEA.HI.X.SX32 R9, R5, R21.reuse, 0x2, P1 ;  /* 0x0000001505097211 */ /* 0x080fe200008f16ff */
[----:B------:R-:W-:Y:S01]  /*70d0*/  IMAD.IADD R5, R248, 0x1, R4 ;  /* 0x00000001f8057824 */ /* 0x000fe200078e0204 */
[CC--:B------:R-:W-:Y:S01]  /*70e0*/  LEA R6, P2, R7.reuse, R20.reuse, 0x2 ;  /* 0x0000001407067211 */ /* 0x0c0fe200078410ff */
[----:B------:R-:W-:Y:S01]  /*70f0*/  IMAD.MOV.U32 R244, RZ, RZ, R246 ;  /* 0x000000fffff47224 */ /* 0x000fe200078e00f6 */
[CC--:B------:R-:W-:Y:S01]  /*7100*/  LEA R16, P1, R4.reuse, R20.reuse, 0x2 ;  /* 0x0000001404107211 */ /* 0x0c0fe200078210ff */
[----:B------:R2:W-:Y:S01]  /*7110*/  REDG.E.ADD.F32.FTZ.RN.STRONG.GPU desc[UR6][R8.64], R18 ;  /* 0x00000012080079a6 */ /* 0x0005e2000c10f386 */
[-C--:B------:R-:W-:Y:S01]  /*7120*/  LEA.HI.X.SX32 R7, R7, R21.reuse, 0x2, P2 ;  /* 0x0000001507077211 */ /* 0x080fe200010f16ff */
[----:B------:R-:W-:Y:S01]  /*7130*/  IMAD.MOV.U32 R246, RZ, RZ, R11 ;  /* 0x000000fffff67224 */ /* 0x000fe200078e000b */
[-C--:B------:R-:W-:Y:S01]  /*7140*/  LEA.HI.X.SX32 R17, R4, R21.reuse, 0x2, P1 ;  /* 0x0000001504117211 */ /* 0x080fe200008f16ff */
[----:B------:R-:W-:Y:S02]  /*7150*/  IMAD.IADD R4, R248, 0x1, R5 ;  /* 0x00000001f8047824 */ /* 0x000fe400078e0205 */
[----:B------:R3:W-:Y:S04]  /*7160*/  REDG.E.ADD.F32.FTZ.RN.STRONG.GPU desc[UR6][R6.64], R19 ;  /* 0x00000013060079a6 */ /* 0x0007e8000c10f386 */
[----:B------:R-:W-:Y:S01]  /*7170*/  REDG.E.ADD.F32.FTZ.RN.STRONG.GPU desc[UR6][R16.64], R12 ;  /* 0x0000000c100079a6 */ /* 0x000fe2000c10f386 */
[----:B--2---:R-:W-:Y:S01]  /*7180*/  IMAD.MOV.U32 R18, RZ, RZ, R245 ;  /* 0x000000ffff127224 */ /* 0x004fe200078e00f5 */
[-C--:B------:R-:W-:Y:S01]  /*7190*/  LEA R8, P2, R4, R20.reuse, 0x2 ;  /* 0x0000001404087211 */ /* 0x080fe200078410ff */
[----:B------:R-:W-:Y:S02]  /*71a0*/  IMAD.MOV.U32 R245, RZ, RZ, R247 ;  /* 0x000000fffff57224 */ /* 0x000fe400078e00f7 */
[----:B------:R-:W-:Y:S01]  /*71b0*/  IMAD.MOV.U32 R247, RZ, RZ, R10 ;  /* 0x000000fffff77224 */ /* 0x000fe200078e000a */
[CC--:B------:R-:W-:Y:S01]  /*71c0*/  LEA R10, P1, R5.reuse, R20.reuse, 0x2 ;  /* 0x00000014050a7211 */ /* 0x0c0fe200078210ff */
[----:B---3--:R-:W-:Y:S01]  /*71d0*/  IMAD.IADD R7, R248, 0x1, R4 ;  /* 0x00000001f8077824 */ /* 0x008fe200078e0204 */
[-C--:B------:R-:W-:Y:S02]  /*71e0*/  LEA.HI.X.SX32 R9, R4, R21.reuse, 0x2, P2 ;  /* 0x0000001504097211 */ /* 0x080fe400010f16ff */
[-C--:B------:R-:W-:Y:S01]  /*71f0*/  LEA.HI.X.SX32 R11, R5, R21.reuse, 0x2, P1 ;  /* 0x00000015050b7211 */ /* 0x080fe200008f16ff */
[----:B------:R-:W-:Y:S01]  /*7200*/  VIADD R5, R249, 0x40 ;  /* 0x00000040f9057836 */ /* 0x000fe20000000000 */
[CC--:B------:R-:W-:Y:S03]  /*7210*/  LEA R6, P1, R7.reuse, R20.reuse, 0x2 ;  /* 0x0000001407067211 */ /* 0x0c0fe600078210ff */
[----:B------:R2:W-:Y:S01]  /*7220*/  REDG.E.ADD.F32.FTZ.RN.STRONG.GPU desc[UR6][R10.64], R13 ;  /* 0x0000000d0a0079a6 */ /* 0x0005e2000c10f386 */
[-C--:B------:R-:W-:Y:S03]  /*7230*/  LEA.HI.X.SX32 R7, R7, R21.reuse, 0x2, P1 ;  /* 0x0000001507077211 */ /* 0x080fe600008f16ff */
[----:B------:R3:W-:Y:S04]  /*7240*/  REDG.E.ADD.F32.FTZ.RN.STRONG.GPU desc[UR6][R8.64], R14 ;  /* 0x0000000e080079a6 */ /* 0x0007e8000c10f386 */
[----:B------:R4:W-:Y:S04]  /*7250*/  REDG.E.ADD.F32.FTZ.RN.STRONG.GPU desc[UR6][R6.64], R15 ;  /* 0x0000000f060079a6 */ /* 0x0009e8000c10f386 */
[----:B------:R-:W-:Y:S04]  /*7260*/  REDG.E.ADD.F32.FTZ.RN.STRONG.GPU desc[UR6][R20.64+0x100], R68 ;  /* 0x00010044140079a6 */ /* 0x000fe8000c10f386 */
[----:B------:R-:W-:Y:S01]  /*7270*/  REDG.E.ADD.F32.FTZ.RN.STRONG.GPU desc[UR6][R250.64+0x100], R69 ;  /* 0x00010045fa0079a6 */ /* 0x000fe2000c10f386 */
[C---:B--2---:R-:W-:Y:S01]  /*7280*/  IMAD.IADD R10, R248.reuse, 0x1, R5 ;  /* 0x00000001f80a7824 */ /* 0x044fe200078e0205 */
[CC--:B---3--:R-:W-:Y:S03]  /*7290*/  LEA R8, P1, R5.reuse, R20.reuse, 0x2 ;  /* 0x0000001405087211 */ /* 0x0c8fe600078210ff */
[----:B------:R-:W-:Y:S01]  /*72a0*/  IMAD.IADD R4, R248, 0x1, R10 ;  /* 0x00000001f8047824 */ /* 0x000fe200078e020a */
[-C--:B----4-:R-:W-:Y:S02]  /*72b0*/  LEA R6, P2, R10, R20.reuse, 0x2 ;  /* 0x000000140a067211 */ /* 0x090fe400078410ff */
[-C--:B------:R-:W-:Y:S01]  /*72c0*/  LEA.HI.X.SX32 R9, R5, R21.reuse, 0x2, P1 ;  /* 0x0000001505097211 */ /* 0x080fe200008f16ff */
[----:B------:R-:W-:Y:S01]  /*72d0*/  IMAD.IADD R5, R248, 0x1, R4 ;  /* 0x00000001f8057824 */ /* 0x000fe200078e0204 */
[-C--:B------:R-:W-:Y:S02]  /*72e0*/  LEA.HI.X.SX32 R7, R10, R21.reuse, 0x2, P2 ;  /* 0x000000150a077211 */ /* 0x080fe400010f16ff */
[CC--:B------:R-:W-:Y:S01]  /*72f0*/  LEA R12, P1, R4.reuse, R20.reuse, 0x2 ;  /* 0x00000014040c7211 */ /* 0x0c0fe200078210ff */
[----:B------:R2:W-:Y:S03]  /*7300*/  REDG.E.ADD.F32.FTZ.RN.STRONG.GPU desc[UR6][R8.64], R70 ;  /* 0x00000046080079a6 */ /* 0x0005e6000c10f386 */
[-C--:B------:R-:W-:Y:S01]  /*7310*/  LEA.HI.X.SX32 R13, R4, R21.reuse, 0x2, P1 ;  /* 0x00000015040d7211 */ /* 0x080fe200008f16ff */
[----:B------:R3:W-:Y:S01]  /*7320*/  REDG.E.ADD.F32.FTZ.RN.STRONG.GPU desc[UR6][R6.64], R71 ;  /* 0x00000047060079a6 */ /* 0x0007e2000c10f386 */
[----:B------:R-:W-:Y:S01]  /*7330*/  IMAD.IADD R4, R248, 0x1, R5 ;  /* 0x00000001f8047824 */ /* 0x000fe200078e0205 */
[CC--:B------:R-:W-:Y:S02]  /*7340*/  LEA R10, P1, R5.reuse, R20.reuse, 0x2 ;  /* 0x00000014050a7211 */ /* 0x0c0fe400078210ff */
[----:B------:R-:W-:Y:S02]  /*7350*/  REDG.E.ADD.F32.FTZ.RN.STRONG.GPU desc[UR6][R12.64], R72 ;  /* 0x000000480c0079a6 */ /* 0x000fe4000c10f386 */
[-C--:B------:R-:W-:Y:S01]  /*7360*/  LEA.HI.X.SX32 R11, R5, R21.reuse, 0x2, P1 ;  /* 0x00000015050b7211 */ /* 0x080fe200008f16ff */
[----:B------:R-:W-:Y:S01]  /*7370*/  VIADD R5, R249, 0x60 ;  /* 0x00000060f9057836 */ /* 0x000fe20000000000 */
[----:B------:R-:W-:Y:S04]  /*7380*/  LDSM.16.MT88.4 R68, [R0+0x4000] ;  /* 0x004000000044783b */ /* 0x000fe80000004200 */
[----:B------:R-:W-:Y:S01]  /*7390*/  REDG.E.ADD.F32.FTZ.RN.STRONG.GPU desc[UR6][R10.64], R73 ;  /* 0x000000490a0079a6 */ /* 0x000fe2000c10f386 */
[-C--:B--2---:R-:W-:Y:S01]  /*73a0*/  LEA R8, P2, R4, R20.reuse, 0x2 ;  /* 0x0000001404087211 */ /* 0x084fe200078410ff */
[----:B---3--:R-:W-:Y:S03]  /*73b0*/  IMAD.IADD R7, R248, 0x1, R4 ;  /* 0x00000001f8077824 */ /* 0x008fe600078e0204 */
[-C--:B------:R-:W-:Y:S02]  /*73c0*/  LEA.HI.X.SX32 R9, R4, R21.reuse, 0x2, P2 ;  /* 0x0000001504097211 */ /* 0x080fe400010f16ff */
[CC--:B------:R-:W-:Y:S03]  /*73d0*/  LEA R6, P1, R7.reuse, R20.reuse, 0x2 ;  /* 0x0000001407067211 */ /* 0x0c0fe600078210ff */
[----:B------:R2:W-:Y:S01]  /*73e0*/  REDG.E.ADD.F32.FTZ.RN.STRONG.GPU desc[UR6][R8.64], R74 ;  /* 0x0000004a080079a6 */ /* 0x0005e2000c10f386 */
[-C--:B------:R-:W-:Y:S05]  /*73f0*/  LEA.HI.X.SX32 R7, R7, R21.reuse, 0x2, P1 ;  /* 0x0000001507077211 */ /* 0x080fea00008f16ff */
[----:B------:R3:W-:Y:S04]  /*7400*/  REDG.E.ADD.F32.FTZ.RN.STRONG.GPU desc[UR6][R6.64], R75 ;  /* 0x0000004b060079a6 */ /* 0x0007e8000c10f386 */
[----:B------:R-:W-:Y:S04]  /*7410*/  REDG.E.ADD.F32.FTZ.RN.STRONG.GPU desc[UR6][R20.64+0x180], R80 ;  /* 0x00018050140079a6 */ /* 0x000fe8000c10f386 */
[----:B------:R-:W-:Y:S04]  /*7420*/  REDG.E.ADD.F32.FTZ.RN.STRONG.GPU desc[UR6][R250.64+0x180], R81 ;  /* 0x00018051fa0079a6 */ /* 0x000fe8000c10f386 */
[----:B------:R-:W-:Y:S01]  /*7430*/  LDSM.16.MT88.4 R72, [R3+0x12800] ;  /* 0x012800000348783b */ /* 0x000fe20000004200 */
[C---:B--2---:R-:W-:Y:S04]  /*7440*/  IMAD.IADD R8, R248.reuse, 0x1, R5 ;  /* 0x00000001f8087824 */ /* 0x044fe800078e0205 */
[----:B------:R-:W-:Y:S01]  /*7450*/  IMAD.IADD R4, R248, 0x1, R8 ;  /* 0x00000001f8047824 */ /* 0x000fe200078e0208 */
[CC--:B------:R-:W-:Y:S02]  /*7460*/  LEA R12, P2, R8.reuse, R20.reuse, 0x2 ;  /* 0x00000014080c7211 */ /* 0x0c0fe400078410ff */
[CC--:B---3--:R-:W-:Y:S02]  /*7470*/  LEA R6, P1, R5.reuse, R20.reuse, 0x2 ;  /* 0x0000001405067211 */ /* 0x0c8fe400078210ff */
[-C--:B------:R-:W-:Y:S02]  /*7480*/  LEA.HI.X.SX32 R13, R8, R21.reuse, 0x2, P2 ;  /* 0x00000015080d7211 */ /* 0x080fe400010f16ff */
        /* <DEDUP_REMOVED lines=192> */
.L_x_81:
[----:B------:R-:W-:Y:S02]  /*8090*/  UISETP.GT.AND UP0, UPT, UR8, UR19, UPT ;  /* 0x000000130800728c */ /* 0x000fe4000bf04270 */
[----:B------:R-:W-:Y:S04]  /*80a0*/  UIADD3 UR8, UR8, -0x1, URZ ;  /* 0xffffffff08087890 */ /* 0x000fe8000fffe03f */
[----:B------:R-:W-:Y:S11]  /*80b0*/  PLOP3.LUT P0, PT, PT, PT, UP0, 0x80, 0x0 ;  /* 0x000000000000781c */ /* 0x000ff60003f0f008 */
[----:B------:R-:W-:Y:S02]  /*80c0*/  @!UPT UIADD3 URZ, URZ, URZ, URZ ;  /* 0x0000003f3f3ff290 */ /* 0x000fe4000fffe03f */
        /* <DEDUP_REMOVED lines=172> */
.L_x_83:
        /* <DEDUP_REMOVED lines=20> */
.L_x_84:
        /* <DEDUP_REMOVED lines=53> */
.L_x_86:
[----:B------:R-:W-:Y:S05]  /*9020*/  BSYNC B0 ;  /* 0x0000000000007941 */ /* 0x000fea0003800000 */
.L_x_85:
        /* <DEDUP_REMOVED lines=20> */
.L_x_88:
[----:B------:R-:W-:Y:S05]  /*9170*/  BSYNC B0 ;  /* 0x0000000000007941 */ /* 0x000fea0003800000 */
.L_x_87:
[----:B--2---:R2:W2:Y:S01]  /*9180*/  LDS.128 R20, [R96+0x12000] ;  /* 0x0120000060147984 */ /* 0x0044a20000000c00 */
[----:B------:R-:W-:Y:S01]  /*9190*/  UIMAD UR5, UR12, UR10, URZ ;  /* 0x0000000a0c0572a4 */ /* 0x000fe2000f8e023f */
[----:B-1----:R-:W-:Y:S01]  /*91a0*/  IMAD.U32 R6, RZ, RZ, UR10 ;  /* 0x0000000aff067e24 */ /* 0x002fe2000f8e00ff */
[----:B------:R-:W-:Y:S01]  /*91b0*/  USHF.R.S32.HI UR13, URZ, 0x1f, UR56 ;  /* 0x0000001f3f0d7899 */ /* 0x000fe20008011438 */
[----:B------:R1:W1:Y:S01]  /*91c0*/  LDS.128 R16, [R96+0x14000] ;  /* 0x0140000060107984 */ /* 0x0002620000000c00 */
[----:B------:R-:W-:Y:S01]  /*91d0*/  UIMAD UR5, UR31, UR11, UR5 ;  /* 0x0000000b1f0572a4 */ /* 0x000fe2000f8e0205 */
[----:B------:R-:W-:Y:S01]  /*91e0*/  IMAD.WIDE.U32 R6, R6, UR31, R8 ;  /* 0x0000001f06067c25 */ /* 0x000fe2000f8e0008 */
[----:B------:R-:W-:Y:S01]  /*91f0*/  ULDC.64 UR8, c[0x0][0x470] ;  /* 0x00011c0000087ab9 */ /* 0x000fe20000000a00 */
[----:B------:R1:W1:Y:S01]  /*9200*/  LDS.128 R12, [R96+0x16000] ;  /* 0x01600000600c7984 */ /* 0x0002620000000c00 */
[----:B------:R-:W-:Y:S02]  /*9210*/  BSSY B0, `(.L_x_89) ;  /* 0x000001a000007945 */ /* 0x000fe40003800000 */
        /* <DEDUP_REMOVED lines=25> */
.L_x_90:
[----:B------:R-:W-:Y:S05]  /*93b0*/  BSYNC B0 ;  /* 0x0000000000007941 */ /* 0x000fea0003800000 */
.L_x_89:
[----:B------:R-:W-:Y:S05]  /*93c0*/  @P3 BRA `(.L_x_61) ;  /* 0x0000000000483947 */ /* 0x000fea0003800000 */
[----:B------:R-:W-:Y:S01]  /*93d0*/  IADD3 R4, P0, R4, 0x20, RZ ;  /* 0x0000002004047810 */ /* 0x000fe20007f1e0ff */
[----:B------:R-:W-:Y:S01]  /*93e0*/  ULDC UR5, c[0x0][0x2d0] ;  /* 0x0000b40000057ab9 */ /* 0x000fe20000000800 */
[----:B--2---:R-:W-:Y:S01]  /*93f0*/  MOV R7, R5 ;  /* 0x0000000500077202 */ /* 0x004fe20000000f00 */
[----:B------:R-:W-:Y:S01]  /*9400*/  ULDC.64 UR8, c[0x0][0x3f8] ;  /* 0x0000fe0000087ab9 */ /* 0x000fe20000000a00 */
[----:B------:R-:W-:Y:S01]  /*9410*/  ISETP.GE.AND P2, PT, R244, UR5, PT ;  /* 0x00000005f4007c0c */ /* 0x000fe2000bf46270 */
[----:B------:R-:W-:Y:S01]  /*9420*/  IMAD.X R6, RZ, RZ, R52, P0 ;  /* 0x000000ffff067224 */ /* 0x000fe200000e0634 */
[----:B------:R-:W-:Y:S02]  /*9430*/  ISETP.GE.AND P1, PT, R246, UR5, PT ;  /* 0x00000005f6007c0c */ /* 0x000fe4000bf26270 */
        /* <DEDUP_REMOVED lines=8> */
[----:B------:R2:W-:Y:S04]  /*94c0*/  @!P2 STG.E.128 desc[UR6][R4.64], R48 ;  /* 0x000000300400a986 */ /* 0x0005e8000c101d06 */
[----:B------:R2:W-:Y:S04]  /*94d0*/  @!P1 STG.E.128 desc[UR6][R4.64+0x80], R44 ;  /* 0x0000802c04009986 */ /* 0x0005e8000c101d06 */
[----:B------:R2:W-:Y:S02]  /*94e0*/  @!P0 STG.E.128 desc[UR6][R4.64+0x100], R40 ;  /* 0x0001002804008986 */ /* 0x0005e4000c101d06 */
.L_x_61:
[----:B------:R-:W-:Y:S05]  /*94f0*/  BSYNC B1 ;  /* 0x0000000000017941 */ /* 0x000fea0003800000 */
.L_x_47:
[----:B-12---:R-:W2:Y:S01]  /*9500*/  LDL R4, [R1+0x88] ;  /* 0x0000880001047983 */ /* 0x006ea20000100800 */
[----:B------:R-:W-:Y:S02]  /*9510*/  ULDC UR5, c[0x0][0xc] ;  /* 0x0000030000057ab9 */ /* 0x000fe40000000800 */
[----:B------:R-:W-:Y:S01]  /*9520*/  UIADD3 UR30, UR5, UR30, URZ ;  /* 0x0000001e051e7290 */ /* 0x000fe2000fffe03f */
[----:B--2---:R-:W-:-:S13]  /*9530*/  R2UR UR8, R4 ;  /* 0x00000000040872ca */ /* 0x004fda00000e0000 */
[----:B------:R-:W-:-:S06]  /*9540*/  UISETP.GE.AND UP0, UPT, UR30, UR8, UPT ;  /* 0x000000081e00728c */ /* 0x000fcc000bf06270 */
[----:B------:R-:W-:-:S13]  /*9550*/  PLOP3.LUT P0, PT, PT, PT, UP0, 0x80, 0x0 ;  /* 0x000000000000781c */ /* 0x000fda0003f0f008 */
[----:B------:R-:W-:Y:S05]  /*9560*/  @P0 BRA `(.L_x_91) ;  /* 0x0000000000040947 */ /* 0x000fea0003800000 */
[----:B------:R-:W-:Y:S05]  /*9570*/  BRA `(.L_x_92) ;  /* 0xffffff7400a07947 */ /* 0x000fea000383ffff */
.L_x_91:
[----:B------:R-:W-:Y:S05]  /*9580*/  EXIT ;  /* 0x000000000000794d */ /* 0x000fea0003800000 */
.L_x_93:
        /* <DEDUP_REMOVED lines=15> */
.L_x_1583:


//--------------------- .text._ZN5flash44flash_bwd_dq_dk_dv_loop_seqk_parallel_kernelI23Flash_bwd_kernel_traitsILi192ELi64ELi64ELi8ELi4ELi2ELi2ELb1ELb1EN7cutlass6half_tE19Flash_kernel_traitsILi192ELi64ELi64ELi8ES3_EELb0ELb0ELb0ELb0ELb0ELb1ELb0EEEvNS_16Flash_bwd_paramsE --------------------------
	.section	.text._ZN5flash44flash_bwd_dq_dk_dv_loop_seqk_parallel_kernelI23Flash_bwd_kernel_traitsILi192ELi64ELi64ELi8ELi4ELi2ELi2ELb1ELb1EN7cutlass6half_tE19Flash_kernel_traitsILi192ELi64ELi64ELi8ES3_EELb0ELb0ELb0ELb0ELb0ELb1ELb0EEEvNS_16Flash_bwd_paramsE,"ax",@progbits
	.align	128
        .global         _ZN5flash44flash_bwd_dq_dk_dv_loop_seqk_parallel_kernelI23Flash_bwd_kernel_traitsILi192ELi64ELi64ELi8ELi4ELi2ELi2ELb1ELb1EN7cutlass6half_tE19Flash_kernel_traitsILi192ELi64ELi64ELi8ES3_EELb0ELb0ELb0ELb0ELb0ELb1ELb0EEEvNS_16Flash_bwd_paramsE
        .type           _ZN5flash44flash_bwd_dq_dk_dv_loop_seqk_parallel_kernelI23Flash_bwd_kernel_traitsILi192ELi64ELi64ELi8ELi4ELi2ELi2ELb1ELb1EN7cutlass6half_tE19Flash_kernel_traitsILi192ELi64ELi64ELi8ES3_EELb0ELb0ELb0ELb0ELb0ELb1ELb0EEEvNS_16Flash_bwd_paramsE,@function
        .size           _ZN5flash44flash_bwd_dq_dk_dv_loop_seqk_parallel_kernelI23Flash_bwd_kernel_traitsILi192ELi64ELi64ELi8ELi4ELi2ELi2ELb1ELb1EN7cutlass6half_tE19Flash_kernel_traitsILi192ELi64ELi64ELi8ES3_EELb0ELb0ELb0ELb0ELb0ELb1ELb0EEEvNS_16Flash_bwd_paramsE,(.L_x_1584 - _ZN5flash44flash_bwd_dq_dk_dv_loop_seqk_parallel_kernelI23Flash_bwd_kernel_traitsILi192ELi64ELi64ELi8ELi4ELi2ELi2ELb1ELb1EN7cutlass6half_tE19Flash_kernel_traitsILi192ELi64ELi64ELi8ES3_EELb0ELb0ELb0ELb0ELb0ELb1ELb0EEEvNS_16Flash_bwd_paramsE)
        .other          _ZN5flash44flash_bwd_dq_dk_dv_loop_seqk_parallel_kernelI23Flash_bwd_kernel_traitsILi192ELi64ELi64ELi8ELi4ELi2ELi2ELb1ELb1EN7cutlass6half_tE19Flash_kernel_traitsILi192ELi64ELi64ELi8ES3_EELb0ELb0ELb0ELb0ELb0ELb1ELb0EEEvNS_16Flash_bwd_paramsE,@"STO_CUDA_ENTRY STV_DEFAULT"
_ZN5flash44flash_bwd_dq_dk_dv_loop_seqk_parallel_kernelI23Flash_bwd_kernel_traitsILi192ELi64ELi64ELi8ELi4ELi2ELi2ELb1ELb1EN7cutlass6half_tE19Flash_kernel_traitsILi192ELi64ELi64ELi8ES3_EELb0ELb0ELb0ELb0ELb0ELb1ELb0EEEvNS_16Flash_bwd_paramsE:
.text._ZN5flash44flash_bwd_dq_dk_dv_loop_seqk_parallel_kernelI23Flash_bwd_kernel_traitsILi192ELi64ELi64ELi8ELi4ELi2ELi2ELb1ELb1EN7cutlass6half_tE19Flash_kernel_traitsILi192ELi64ELi64ELi8ES3_EELb0ELb0ELb0ELb0ELb0ELb1ELb0EEEvNS_16Flash_bwd_paramsE:
        /* <DEDUP_REMOVED lines=20> */
[----:B---3--:R-:W-:-:S02]  /*0140*/  USHF.R.S32.HI UR4, URZ, 0x1f, UR54 ;  /* 0x0000001f3f047899 */ /* 0x008fc40008011436 */
[----:B------:R-:W-:Y:S01]  /*0150*/  USHF.R.S32.HI UR61, URZ, 0x1f, UR54 ;  /* 0x0000001f3f3d7899 */ /* 0x000fe20008011436 */
        /* <DEDUP_REMOVED lines=13> */
[----:B------:R-:W-:Y:S02]  /*0230*/  SHF.R.S32.HI R4, RZ, 0x4, R5 ;  /* 0x00000004ff047819 */ /* 0x000fe40000011405 */
[----:B------:R-:W-:-:S02]  /*0240*/  LOP3.LUT R0, R15, 0xfffffff8, RZ, 0xc0, !PT ;  /* 0xfffffff80f007812 */ /* 0x000fc400078ec0ff */
[--C-:B------:R-:W-:Y:S02]  /*0250*/  SHF.R.S32.HI R9, RZ, 0x2, R21.reuse ;  /* 0x00000002ff097819 */ /* 0x100fe40000011415 */
[----:B------:R-:W-:Y:S01]  /*0260*/  SHF.R.S32.HI R2, RZ, 0x1f, R21 ;  /* 0x0000001fff027819 */ /* 0x000fe20000011415 */
[----:B------:R-:W-:Y:S01]  /*0270*/  IMAD.IADD R0, R17, 0x1, -R0 ;  /* 0x0000000111007824 */ /* 0x000fe200078e0a00 */
[----:B------:R-:W-:Y:S02]  /*0280*/  SHF.R.S32.HI R6, RZ, 0x3, R15 ;  /* 0x00000003ff067819 */ /* 0x000fe4000001140f */
[C---:B------:R-:W-:Y:S01]  /*0290*/  LEA.HI R3, R5.reuse, R4, RZ, 0x1 ;  /* 0x0000000405037211 */ /* 0x040fe200078f08ff */
[----:B------:R-:W-:Y:S01]  /*02a0*/  IMAD.SHL.U32 R8, R0, 0x8, RZ ;  /* 0x0000000800087824 */ /* 0x000fe200078e00ff */
[----:B------:R-:W-:Y:S01]  /*02b0*/  LEA.HI R2, R2, R9, RZ, 0x3 ;  /* 0x0000000902027211 */ /* 0x000fe200078f18ff */
[----:B------:R-:W-:Y:S01]  /*02c0*/  IMAD.SHL.U32 R6, R6, 0x40, RZ ;  /* 0x0000004006067824 */ /* 0x000fe200078e00ff */
[----:B------:R-:W-:-:S02]  /*02d0*/  LOP3.LUT R7, R5, 0xfffffff0, RZ, 0xc0, !PT ;  /* 0xfffffff005077812 */ /* 0x000fc400078ec0ff */
[----:B------:R-:W-:Y:S02]  /*02e0*/  LOP3.LUT R5, R3, 0xfffffffe, RZ, 0xc0, !PT ;  /* 0xfffffffe03057812 */ /* 0x000fe400078ec0ff */
[----:B------:R-:W-:Y:S02]  /*02f0*/  LOP3.LUT R3, R2, 0xfffffff8, RZ, 0xc0, !PT ;  /* 0xfffffff802037812 */ /* 0x000fe400078ec0ff */
        /* <DEDUP_REMOVED lines=12> */
[----:B------:R-:W-:-:S02]  /*03c0*/  SHF.R.S32.HI R3, RZ, 0x1f, R5 ;  /* 0x0000001fff037819 */ /* 0x000fc40000011405 */
[----:B------:R-:W-:Y:S02]  /*03d0*/  LEA.HI R9, R18, R17, RZ, 0x7 ;  /* 0x0000001112097211 */ /* 0x000fe400078f38ff */
[----:B------:R-:W-:Y:S02]  /*03e0*/  LOP3.LUT R0, R0, 0x1c0, RZ, 0xc0, !PT ;  /* 0x000001c000007812 */ /* 0x000fe400078ec0ff */
[----:B------:R-:W-:Y:S02]  /*03f0*/  LEA.HI R14, R3, R5, RZ, 0x3 ;  /* 0x00000005030e7211 */ /* 0x000fe400078f18ff */
[----:B------:R-:W-:Y:S02]  /*0400*/  SHF.R.S32.HI R9, RZ, 0x7, R9 ;  /* 0x00000007ff097819 */ /* 0x000fe40000011409 */
[----:B------:R-:W-:Y:S02]  /*0410*/  LOP3.LUT R3, R0, 0x8, R15, 0xf8, !PT ;  /* 0x0000000800037812 */ /* 0x000fe400078ef80f */
[----:B------:R-:W-:-:S02]  /*0420*/  SHF.R.U32.HI R11, RZ, 0x3, R0 ;  /* 0x00000003ff0b7819 */ /* 0x000fc40000011600 */
[----:B------:R-:W-:Y:S02]  /*0430*/  LOP3.LUT R7, R0, 0x10, R2, 0xf8, !PT ;  /* 0x0000001000077812 */ /* 0x000fe400078ef802 */
[----:B------:R-:W-:Y:S01]  /*0440*/  LOP3.LUT R2, R3, R11, RZ, 0x3c, !PT ;  /* 0x0000000b03027212 */ /* 0x000fe200078e3cff */
[----:B------:R-:W-:Y:S01]  /*0450*/  IMAD R3, R9, 0x800, R12 ;  /* 0x0000080009037824 */ /* 0x000fe200078e020c */
[----:B------:R-:W-:Y:S02]  /*0460*/  LOP3.LUT R0, R6, 0x1, RZ, 0xc0, !PT ;  /* 0x0000000106007812 */ /* 0x000fe400078ec0ff */
[----:B------:R-:W-:Y:S01]  /*0470*/  LOP3.LUT R4, R14, 0xfffffff8, RZ, 0xc0, !PT ;  /* 0xfffffff80e047812 */ /* 0x000fe200078ec0ff */
[----:B------:R-:W-:Y:S01]  /*0480*/  IMAD.IADD R20, R3, 0x1, R2 ;  /* 0x0000000103147824 */ /* 0x000fe200078e0202 */
[----:B------:R-:W-:Y:S01]  /*0490*/  LOP3.LUT R2, R21, 0x7ffffffc, RZ, 0xc0, !PT ;  /* 0x7ffffffc15027812 */ /* 0x000fe200078ec0ff */
[----:B------:R-:W-:Y:S01]  /*04a0*/  IMAD.SHL.U32 R3, R6, 0x40, RZ ;  /* 0x0000004006037824 */ /* 0x000fe200078e00ff */
[----:B------:R-:W-:Y:S01]  /*04b0*/  ISETP.NE.U32.AND P0, PT, R0, 0x1, PT ;  /* 0x000000010000780c */ /* 0x000fe20003f05070 */
[----:B------:R-:W-:Y:S01]  /*04c0*/  IMAD.IADD R8, R5, 0x1, -R4 ;  /* 0x0000000105087824 */ /* 0x000fe200078e0a04 */
[----:B------:R-:W-:Y:S01]  /*04d0*/  LEA.HI R0, R18, R17, RZ, 0x6 ;  /* 0x0000001112007211 */ /* 0x000fe200078f30ff */
[----:B------:R-:W-:Y:S01]  /*04e0*/  IMAD.SHL.U32 R4, R9, 0x20, RZ ;  /* 0x0000002009047824 */ /* 0x000fe200078e00ff */
[----:B------:R-:W-:Y:S01]  /*04f0*/  LOP3.LUT R15, R7, 0x8, R15, 0xf8, !PT ;  /* 0x00000008070f7812 */ /* 0x000fe200078ef80f */
[C---:B------:R-:W-:Y:S01]  /*0500*/  IMAD.IADD R7, R17.reuse, 0x1, -R2 ;  /* 0x0000000111077824 */ /* 0x040fe200078e0a02 */
[----:B------:R-:W-:Y:S01]  /*0510*/  SHF.R.S32.HI R0, RZ, 0x6, R0 ;  /* 0x00000006ff007819 */ /* 0x000fe20000011400 */
[----:B------:R-:W-:Y:S01]  /*0520*/  IMAD.SHL.U32 R2, R17, 0x2, RZ ;  /* 0x0000000211027824 */ /* 0x000fe200078e00ff */
[----:B------:R-:W-:Y:S01]  /*0530*/  LOP3.LUT R3, R3, 0x1c0, RZ, 0xc0, !PT ;  /* 0x000001c003037812 */ /* 0x000fe200078ec0ff */
[----:B------:R-:W-:Y:S01]  /*0540*/  IMAD.SHL.U32 R9, R14, 0x40, RZ ;  /* 0x000000400e097824 */ /* 0x000fe200078e00ff */
[----:B------:R-:W-:Y:S01]  /*0550*/  R2P PR, R6, 0x6 ;  /* 0x0000000606007804 */ /* 0x000fe20000000000 */
[----:B------:R-:W-:Y:S01]  /*0560*/  IMAD R17, R0, 0x200, R10 ;  /* 0x0000020000117824 */ /* 0x000fe200078e020a */
[----:B------:R-:W-:Y:S01]  /*0570*/  LOP3.LUT R5, R4, 0x6, R2, 0xf8, !PT ;  /* 0x0000000604057812 */ /* 0x000fe200078ef802 */
[----:B------:R-:W-:Y:S01]  /*0580*/  IMAD.SHL.U32 R0, R0, 0x8, RZ ;  /* 0x0000000800007824 */ /* 0x000fe200078e00ff */
[----:B------:R-:W-:Y:S01]  /*0590*/  SHF.R.U32.HI R2, RZ, 0x3, R3 ;  /* 0x00000003ff027819 */ /* 0x000fe20000011603 */
[----:B------:R-:W-:Y:S01]  /*05a0*/  IMAD.SHL.U32 R6, R13, 0x20, RZ ;  /* 0x000000200d067824 */ /* 0x000fe200078e00ff */
[----:B------:R-:W-:Y:S01]  /*05b0*/  LOP3.LUT R9, R9, 0xfffffe00, RZ, 0xc0, !PT ;  /* 0xfffffe0009097812 */ /* 0x000fe200078ec0ff */
[----:B------:R1:W-:Y:S01]  /*05c0*/  STL [R1+0x70], R5 ;  /* 0x0000700501007387 */ /* 0x0003e20000100800 */
[----:B------:R-:W-:-:S02]  /*05d0*/  LOP3.LUT R0, R0, 0x18, RZ, 0xc0, !PT ;  /* 0x0000001800007812 */ /* 0x000fc400078ec0ff */
[----:B------:R-:W-:Y:S02]  /*05e0*/  LOP3.LUT P6, RZ, R8, 0x2, RZ, 0xc0, !PT ;  /* 0x0000000208ff7812 */ /* 0x000fe400078cc0ff */
[----:B------:R-:W-:Y:S02]  /*05f0*/  LOP3.LUT R10, R0, 0x20, R6, 0xf8, !PT ;  /* 0x00000020000a7812 */ /* 0x000fe400078ef806 */
[----:B------:R-:W-:Y:S02]  /*0600*/  LOP3.LUT P5, RZ, R8, 0x4, RZ, 0xc0, !PT ;  /* 0x0000000408ff7812 */ /* 0x000fe400078ac0ff */
[----:B-1----:R-:W-:Y:S01]  /*0610*/  LOP3.LUT R5, R3, 0x20, R4, 0xf8, !PT ;  /* 0x0000002003057812 */ /* 0x002fe200078ef804 */
[----:B------:R-:W-:Y:S01]  /*0620*/  IMAD.SHL.U32 R4, R7, 0x2, RZ ;  /* 0x0000000207047824 */ /* 0x000fe200078e00ff */
[----:B------:R-:W-:Y:S02]  /*0630*/  LOP3.LUT R7, R2, R3, R0, 0x1e, !PT ;  /* 0x0000000302077212 */ /* 0x000fe400078e1e00 */
[----:B------:R-:W-:Y:S01]  /*0640*/  LOP3.LUT R5, R5, R2, RZ, 0x3c, !PT ;  /* 0x0000000205057212 */ /* 0x000fe200078e3cff */
[----:B------:R-:W-:Y:S01]  /*0650*/  IMAD R0, R16, 0x400, R4 ;  /* 0x0000040010007824 */ /* 0x000fe200078e0204 */
[----:B------:R-:W-:Y:S01]  /*0660*/  LOP3.LUT R3, R12, R15, R11, 0xf6, !PT ;  /* 0x0000000f0c037212 */ /* 0x000fe200078ef60b */
[----:B------:R-:W-:-:S02]  /*0670*/  IMAD.SHL.U32 R2, R8, 0x40, RZ ;  /* 0x0000004008027824 */ /* 0x000fc400078e00ff */
[----:B------:R-:W-:Y:S01]  /*0680*/  IMAD.IADD R11, R0, 0x1, R7 ;  /* 0x00000001000b7824 */ /* 0x000fe200078e0207 */
[----:B------:R-:W-:Y:S01]  /*0690*/  LEA R3, R3, UR5, 0x1 ;  /* 0x0000000503037c11 */ /* 0x000fe2000f8e08ff */
[----:B------:R-:W-:Y:S01]  /*06a0*/  IMAD R6, R19, 0x400, R4 ;  /* 0x0000040013067824 */ /* 0x000fe200078e0204 */
[----:B------:R-:W-:Y:S01]  /*06b0*/  LOP3.LUT R0, R2, 0x1c0, RZ, 0xc0, !PT ;  /* 0x000001c002007812 */ /* 0x000fe200078ec0ff */
[----:B------:R-:W-:Y:S01]  /*06c0*/  IMAD.SHL.U32 R4, R13, 0x8, RZ ;  /* 0x000000080d047824 */ /* 0x000fe200078e00ff */
[----:B------:R-:W-:Y:S01]  /*06d0*/  LEA R13, R17, UR5, 0x1 ;  /* 0x00000005110d7c11 */ /* 0x000fe2000f8e08ff */
[----:B------:R-:W-:Y:S01]  /*06e0*/  IMAD.IADD R12, R6, 0x1, R5 ;  /* 0x00000001060c7824 */ /* 0x000fe200078e0205 */
[----:B------:R-:W-:Y:S01]  /*06f0*/  SHF.R.U32.HI R2, RZ, 0x3, R0 ;  /* 0x00000003ff027819 */ /* 0x000fe20000011600 */
[----:B------:R-:W-:Y:S01]  /*0700*/  IMAD.U32 R5, RZ, RZ, UR4 ;  /* 0x00000004ff057e24 */ /* 0x000fe2000f8e00ff */
[----:B------:R-:W-:Y:S01]  /*0710*/  ULEA UR4, UR6, UR7, 0x18 ;  /* 0x0000000706047291 */ /* 0x000fe2000f8ec03f */
[----:B------:R-:W-:Y:S01]  /*0720*/  LOP3.LUT R4, R0, 0x8, R4, 0xf8, !PT ;  /* 0x0000000800047812 */ /* 0x000fe200078ef804 */
[----:B------:R-:W-:Y:S01]  /*0730*/  USHF.R.S32.HI UR6, URZ, 0x1f, UR43 ;  /* 0x0000001f3f067899 */ /* 0x000fe2000801142b */
[----:B------:R-:W-:Y:S01]  /*0740*/  LOP3.LUT R0, R2, R10, R0, 0x1e, !PT ;  /* 0x0000000a02007212 */ /* 0x000fe200078e1e00 */
[--C-:B------:R-:W-:Y:S01]  /*0750*/  IMAD R7, R19, 0x400, R9.reuse ;  /* 0x0000040013077824 */ /* 0x100fe200078e0209 */
[----:B------:R-:W-:Y:S01]  /*0760*/  LOP3.LUT R2, R4, R2, RZ, 0x3c, !PT ;  /* 0x0000000204027212 */ /* 0x000fe200078e3cff */
[----:B------:R-:W-:Y:S01]  /*0770*/  IMAD R8, R16, 0x400, R9 ;  /* 0x0000040010087824 */ /* 0x000fe200078e0209 */
[----:B------:R-:W-:Y:S01]  /*0780*/  LOP3.LUT R9, R0, R9, RZ, 0xfc, !PT ;  /* 0x0000000900097212 */ /* 0x000fe200078efcff */
[----:B------:R-:W-:Y:S01]  /*0790*/  IMAD.U32 R0, RZ, RZ, UR6 ;  /* 0x00000006ff007e24 */ /* 0x000fe2000f8e00ff */
[----:B------:R-:W-:Y:S01]  /*07a0*/  USHF.R.S32.HI UR7, URZ, 0x1f, UR54 ;  /* 0x0000001f3f077899 */ /* 0x000fe20008011436 */
[----:B------:R-:W-:Y:S01]  /*07b0*/  IMAD.MOV.U32 R6, RZ, RZ, 0x20 ;  /* 0x00000020ff067424 */ /* 0x000fe200078e00ff */
[----:B------:R-:W-:Y:S01]  /*07c0*/  UIADD3 UR6, UR5, 0x12000, URZ ;  /* 0x0001200005067890 */ /* 0x000fe2000fffe03f */
[----:B------:R-:W-:Y:S01]  /*07d0*/  IMAD.IADD R7, R7, 0x1, R2 ;  /* 0x0000000107077824 */ /* 0x000fe200078e0202 */
[----:B------:R1:W-:Y:S01]  /*07e0*/  STL [R1+0x2c], R13 ;  /* 0x00002c0d01007387 */ /* 0x0003e20000100800 */
[----:B------:R-:W-:Y:S01]  /*07f0*/  IMAD.IADD R8, R2, 0x1, R8 ;  /* 0x0000000102087824 */ /* 0x000fe200078e0208 */
[----:B------:R-:W-:Y:S01]  /*0800*/  LEA R14, R12, UR5, 0x1 ;  /* 0x000000050c0e7c11 */ /* 0x000fe2000f8e08ff */
[----:B------:R-:W-:Y:S01]  /*0810*/  IMAD.U32 R2, RZ, RZ, UR7 ;  /* 0x00000007ff027e24 */ /* 0x000fe2000f8e00ff */
[----:B------:R-:W-:Y:S01]  /*0820*/  SEL R2, R6, 0xffffffe0, !P4 ;  /* 0xffffffe006027807 */ /* 0x000fe20006000000 */
[----:B------:R-:W-:Y:S01]  /*0830*/  IMAD.MOV.U32 R5, RZ, RZ, 0x40 ;  /* 0x00000040ff057424 */ /* 0x000fe200078e00ff */
[----:B------:R-:W-:Y:S01]  /*0840*/  LEA R0, R20, UR6, 0x1 ;  /* 0x0000000614007c11 */ /* 0x000fe2000f8e08ff */
[----:B------:R-:W-:Y:S01]  /*0850*/  IMAD.U32 R4, RZ, RZ, UR8 ;  /* 0x00000008ff047e24 */ /* 0x000fe2000f8e00ff */
[----:B------:R-:W-:Y:S01]  /*0860*/  UIADD3 UR7, UR5, 0xc000, URZ ;  /* 0x0000c00005077890 */ /* 0x000fe2000fffe03f */
[----:B------:R-:W-:Y:S01]  /*0870*/  IMAD.MOV.U32 R10, RZ, RZ, -0x10 ;  /* 0xfffffff0ff0a7424 */ /* 0x000fe200078e00ff */
[----:B------:R-:W-:Y:S01]  /*0880*/  SEL R4, R5, 0xffffffc0, !P3 ;  /* 0xffffffc005047807 */ /* 0x000fe20005800000 */
[----:B------:R-:W-:Y:S01]  /*0890*/  VIADD R12, R14, 0x20 ;  /* 0x000000200e0c7836 */ /* 0x000fe20000000000 */
[----:B------:R-:W-:Y:S01]  /*08a0*/  LEA R8, R8, UR6, 0x1 ;  /* 0x0000000608087c11 */ /* 0x000fe2000f8e08ff */
[----:B------:R-:W-:Y:S01]  /*08b0*/  @P1 VIADD R12, R14, 0xffffffe0 ;  /* 0xffffffe00e0c1836 */ /* 0x000fe20000000000 */
[----:B------:R-:W-:Y:S01]  /*08c0*/  SEL R10, R10, 0x10, !P0 ;  /* 0x000000100a0a7807 */ /* 0x000fe20004000000 */
[----:B------:R-:W-:Y:S01]  /*08d0*/  IMAD.IADD R252, R0, 0x1, R4 ;  /* 0x0000000100fc7824 */ /* 0x000fe200078e0204 */
[----:B------:R-:W-:-:S02]  /*08e0*/  SEL R6, R6, 0xffffffe0, !P6 ;  /* 0xffffffe006067807 */ /* 0x000fc40007000000 */
[----:B------:R-:W-:Y:S01]  /*08f0*/  SEL R5, R5, 0xffffffc0, !P5 ;  /* 0xffffffc005057807 */ /* 0x000fe20006800000 */
[----:B-1----:R-:W-:Y:S01]  /*0900*/  IMAD.IADD R13, R0, 0x1, R2 ;  /* 0x00000001000d7824 */ /* 0x002fe200078e0202 */
[----:B------:R-:W-:-:S04]  /*0910*/  IADD3 R2, R2, -0x6000, R0 ;  /* 0xffffa00002027810 */ /* 0x000fc80007ffe000 */
[----:B------:R1:W-:Y:S01]  /*0920*/  STL [R1+0x4], R13 ;  /* 0x0000040d01007387 */ /* 0x0003e20000100800 */
[C---:B------:R-:W-:Y:S02]  /*0930*/  IMAD.IADD R0, R4.reuse, 0x1, R2 ;  /* 0x0000000104007824 */ /* 0x040fe400078e0202 */
[----:B------:R-:W-:Y:S01]  /*0940*/  IMAD.IADD R2, R4, 0x1, R3 ;  /* 0x0000000104027824 */ /* 0x000fe200078e0203 */
[----:B------:R-:W-:Y:S04]  /*0950*/  STL [R1+0x48], R14 ;  /* 0x0000480e01007387 */ /* 0x000fe80000100800 */
[----:B------:R2:W-:Y:S01]  /*0960*/  STL [R1+0x10], R0 ;  /* 0x0000100001007387 */ /* 0x0005e20000100800 */
[----:B-1----:R-:W-:Y:S01]  /*0970*/  LEA R13, R11, UR7, 0x1 ;  /* 0x000000070b0d7c11 */ /* 0x002fe2000f8e08ff */
[----:B------:R-:W-:Y:S01]  /*0980*/  ULDC.64 UR6, c[0x0][0x208] ;  /* 0x0000820000067ab9 */ /* 0x000fe20000000a00 */
[----:B------:R-:W-:-:S03]  /*0990*/  LEA R11, R7, UR5, 0x1 ;  /* 0x00000005070b7c11 */ /* 0x000fc6000f8e08ff */
[C---:B------:R-:W-:Y:S01]  /*09a0*/  VIADD R4, R13.reuse, 0x40 ;  /* 0x000000400d047836 */ /* 0x040fe20000000000 */
[----:B------:R-:W-:Y:S01]  /*09b0*/  STL [R1+0x68], R13 ;  /* 0x0000680d01007387 */ /* 0x000fe20000100800 */
[----:B------:R-:W-:Y:S02]  /*09c0*/  @P2 VIADD R4, R13, 0xffffffc0 ;  /* 0xffffffc00d042836 */ /* 0x000fe40000000000 */
[----:B--2---:R-:W-:Y:S02]  /*09d0*/  IMAD.IADD R0, R14, 0x1, R10 ;  /* 0x000000010e007824 */ /* 0x004fe400078e020a */
[----:B------:R-:W-:-:S03]  /*09e0*/  IMAD.IADD R7, R11, 0x1, R6 ;  /* 0x000000010b077824 */ /* 0x000fc600078e0206 */
        /* <DEDUP_REMOVED lines=19> */
.L_x_122:
        /* <DEDUP_REMOVED lines=38> */
[----:B------:R1:W5:Y:S02]  /*0d80*/  @P3 LDG.E R6, desc[UR6][R4.64+0x4] ;  /* 0x0000040604063981 */ /* 0x000364000c1e1900 */
        /* <DEDUP_REMOVED lines=28> */
.L_x_94:
        /* <DEDUP_REMOVED lines=14> */
[----:B------:R-:W-:Y:S01]  /*1030*/  ULDC UR57, c[0x0][0x2d4] ;  /* 0x0000b50000397ab9 */ /* 0x000fe20000000800 */
[----:B------:R-:W-:Y:S01]  /*1040*/  ULDC UR59, c[0x0][0x2dc] ;  /* 0x0000b700003b7ab9 */ /* 0x000fe20000000800 */
[----:B------:R-:W-:-:S02]  /*1050*/  UIMAD UR24, UR43, UR11, UR10 ;  /* 0x0000000b2b1872a4 */ /* 0x000fc4000f8e020a */
[----:B------:R-:W-:Y:S01]  /*1060*/  USHF.R.S32.HI UR25, URZ, 0x1f, UR57 ;  /* 0x0000001f3f197899 */ /* 0x000fe20008011439 */
[----:B------:R-:W-:Y:S01]  /*1070*/  @!UP1 ULDC.64 UR10, c[0x0][0x418] ;  /* 0x00010600000a9ab9 */ /* 0x000fe20000000a00 */
[----:B------:R-:W-:Y:S01]  /*1080*/  USHF.L.U32 UR18, UR43, 0x7, URZ ;  /* 0x000000072b127899 */ /* 0x000fe2000800063f */
[----:B------:R-:W-:Y:S01]  /*1090*/  ULDC UR58, c[0x0][0x270] ;  /* 0x00009c00003a7ab9 */ /* 0x000fe20000000800 */
[----:B------:R-:W-:Y:S02]  /*10a0*/  @!UP1 UIMAD.WIDE.U32 UR38, UR43, UR10, URZ ;  /* 0x0000000a2b2692a5 */ /* 0x000fe4000f8e003f */
[----:B------:R-:W-:Y:S01]  /*10b0*/  USHF.L.U64.HI UR17, UR43, 0x7, UR56 ;  /* 0x000000072b117899 */ /* 0x000fe20008010238 */
[----:B------:R-:W-:Y:S01]  /*10c0*/  ULDC.U8 UR26, c[0x0][0x3d8] ;  /* 0x0000f600001a7ab9 */ /* 0x000fe20000000000 */
[----:B-1----:R-:W-:Y:S01]  /*10d0*/  IABS R8, R9 ;  /* 0x0000000900087213 */ /* 0x002fe20000000000 */
[----:B------:R-:W-:Y:S01]  /*10e0*/  ULDC.64 UR36, c[0x0][0x240] ;  /* 0x0000900000247ab9 */ /* 0x000fe20000000a00 */
[----:B------:R-:W-:Y:S01]  /*10f0*/  USEL UR34, UR18, URZ, UP2 ;  /* 0x0000003f12227287 */ /* 0x000fe20009000000 */
[----:B------:R-:W-:Y:S01]  /*1100*/  ISETP.NE.AND P3, PT, R9, RZ, PT ;  /* 0x000000ff0900720c */ /* 0x000fe20003f65270 */
[----:B------:R-:W1:Y:S01]  /*1110*/  I2F.RP R4, R8 ;  /* 0x0000000800047306 */ /* 0x000e620000209400 */
[----:B------:R-:W-:-:S02]  /*1120*/  UISETP.NE.AND UP3, UPT, UR26, URZ, UPT ;  /* 0x0000003f1a00728c */ /* 0x000fc4000bf65270 */
[----:B------:R-:W-:Y:S02]  /*1130*/  UIMAD.WIDE.U32 UR18, UR8, UR36, URZ ;  /* 0x00000024081272a5 */ /* 0x000fe4000f8e003f */
[----:B--2---:R-:W-:Y:S02]  /*1140*/  UIMAD.WIDE.U32 UR30, UR9, UR12, URZ ;  /* 0x0000000c091e72a5 */ /* 0x004fe4000f8e003f */
[----:B------:R-:W-:Y:S02]  /*1150*/  USEL UR35, UR17, URZ, UP2 ;  /* 0x0000003f11237287 */ /* 0x000fe40009000000 */
[----:B------:R-:W-:Y:S02]  /*1160*/  UIMAD UR48, UR9, UR13, UR31 ;  /* 0x0000000d093072a4 */ /* 0x000fe4000f8e021f */
[----:B------:R-:W-:Y:S01]  /*1170*/  @!UP1 UIMAD UR9, UR56, UR10, URZ ;  /* 0x0000000a380992a4 */ /* 0x000fe2000f8e023f */
[----:B------:R-:W-:Y:S01]  /*1180*/  @UP1 ULDC.64 UR12, c[0x0][0x420] ;  /* 0x00010800000c1ab9 */ /* 0x000fe20000000a00 */
[----:B------:R-:W-:Y:S01]  /*1190*/  USEL UR55, UR14, UR18, !UP1 ;  /* 0x000000120e377287 */ /* 0x000fe2000c800000 */
[----:B-1----:R-:W1:Y:S01]  /*11a0*/  MUFU.RCP R4, R4 ;  /* 0x0000000400047308 */ /* 0x002e620000001000 */
[----:B------:R-:W-:-:S02]  /*11b0*/  @!UP1 UIMAD UR31, UR43, UR11, UR9 ;  /* 0x0000000b2b1f92a4 */ /* 0x000fc4000f8e0209 */
[----:B------:R-:W-:Y:S02]  /*11c0*/  UIADD3 UR9, UR33, 0x3f, URZ ;  /* 0x0000003f21097890 */ /* 0x000fe4000fffe03f */
[----:B------:R-:W-:Y:S02]  /*11d0*/  @UP1 UIMAD.WIDE.U32 UR40, UR8, UR12, URZ ;  /* 0x0000000c082812a5 */ /* 0x000fe4000f8e003f */
[----:B------:R-:W-:Y:S02]  /*11e0*/  USHF.R.S32.HI UR20, URZ, 0x1f, UR9 ;  /* 0x0000001f3f147899 */ /* 0x000fe40008011409 */
[----:B------:R-:W-:Y:S02]  /*11f0*/  @UP1 UIMAD UR46, UR8, UR13, UR41 ;  /* 0x0000000d082e12a4 */ /* 0x000fe4000f8e0229 */
[----:B------:R-:W-:Y:S02]  /*1200*/  ULEA.HI UR42, UR20, UR9, URZ, 0x6 ;  /* 0x00000009142a7291 */ /* 0x000fe4000f8f303f */
[----:B------:R-:W-:-:S02]  /*1210*/  UIMAD UR9, UR25, UR43, URZ ;  /* 0x0000002b190972a4 */ /* 0x000fc4000f8e023f */
[----:B------:R-:W-:Y:S01]  /*1220*/  UIMAD.WIDE UR10, UR59, UR58, URZ ;  /* 0x0000003a3b0a72a5 */ /* 0x000fe2000f8e023f */
[----:B-1----:R-:W-:Y:S01]  /*1230*/  VIADD R4, R4, 0xffffffe ;  /* 0x0ffffffe04047836 */ /* 0x002fe20000000000 */
[----:B------:R-:W-:Y:S02]  /*1240*/  UIMAD.WIDE.U32 UR12, UR43, UR57, URZ ;  /* 0x000000392b0c72a5 */ /* 0x000fe4000f8e003f */
[----:B------:R-:W-:Y:S01]  /*1250*/  UIMAD UR9, UR56, UR57, UR9 ;  /* 0x00000039380972a4 */ /* 0x000fe2000f8e0209 */
[----:B------:R-:W1:Y:S01]  /*1260*/  F2I.FTZ.U32.TRUNC.NTZ R5, R4 ;  /* 0x0000000400057305 */ /* 0x000e62000021f000 */
[----:B------:R-:W-:Y:S02]  /*1270*/  UIMAD UR17, UR11, UR12, URZ ;  /* 0x0000000c0b1172a4 */ /* 0x000fe4000f8e023f */
[----:B------:R-:W-:Y:S02]  /*1280*/  UIADD3 UR9, UR13, UR9, URZ ;  /* 0x000000090d097290 */ /* 0x000fe4000fffe03f */
[----:B------:R-:W-:-:S02]  /*1290*/  UIADD3 UR45, UR15, UR24, URZ ;  /* 0x000000180f2d7290 */ /* 0x000fc4000fffe03f */
[----:B------:R-:W-:Y:S02]  /*12a0*/  UIMAD.WIDE.U32 UR14, UR10, UR12, URZ ;  /* 0x0000000c0a0e72a5 */ /* 0x000fe4000f8e003f */
[----:B------:R-:W-:Y:S02]  /*12b0*/  UIMAD UR9, UR10, UR9, UR17 ;  /* 0x000000090a0972a4 */ /* 0x000fe4000f8e0211 */
[----:B------:R-:W-:Y:S01]  /*12c0*/  UIMAD.WIDE.U32 UR12, UR10, UR8, URZ ;  /* 0x000000080a0c72a5 */ /* 0x000fe2000f8e003f */
[----:B------:R-:W-:Y:S01]  /*12d0*/  ULDC UR49, c[0x0][0x2c4] ;  /* 0x0000b10000317ab9 */ /* 0x000fe20000000800 */
[----:B------:R-:W-:Y:S01]  /*12e0*/  UIADD3 UR44, UR15, UR9, URZ ;  /* 0x000000090f2c7290 */ /* 0x000fe2000fffe03f */
[----:B-1----:R-:W-:Y:S01]  /*12f0*/  IMAD.MOV R4, RZ, RZ, -R5 ;  /* 0x000000ffff047224 */ /* 0x002fe200078e0a05 */
[----:B------:R-:W-:Y:S02]  /*1300*/  UIMAD UR17, UR11, UR8, URZ ;  /* 0x000000080b1172a4 */ /* 0x000fe4000f8e023f */
[----:B------:R-:W-:Y:S01]  /*1310*/  USEL UR53, UR14, UR12, !UP1 ;  /* 0x0000000c0e357287 */ /* 0x000fe2000c800000 */
[----:B------:R-:W-:Y:S01]  /*1320*/  IMAD R6, R4, R8, RZ ;  /* 0x0000000804067224 */ /* 0x000fe200078e02ff */
[----:B------:R-:W-:Y:S01]  /*1330*/  @UP3 UIMAD UR9, UR43, UR49, URZ ;  /* 0x000000312b0932a4 */ /* 0x000fe2000f8e023f */
[----:B------:R-:W-:Y:S01]  /*1340*/  IMAD.MOV.U32 R4, RZ, RZ, RZ ;  /* 0x000000ffff047224 */ /* 0x000fe200078e00ff */
[----:B------:R-:W-:-:S02]  /*1350*/  ULOP3.LUT UR12, UR42, 0xffffffc0, URZ, 0xc0, !UPT ;  /* 0xffffffc02a0c7892 */ /* 0x000fc4000f8ec03f */
[----:B------:R-:W-:Y:S01]  /*1360*/  UISETP.NE.AND UP0, UPT, UR22, -0x1, UPT ;  /* 0xffffffff1600788c */ /* 0x000fe2000bf05270 */
[----:B------:R-:W-:Y:S01]  /*1370*/  IMAD.HI.U32 R5, R5, R6, R4 ;  /* 0x0000000605057227 */ /* 0x000fe200078e0004 */
[----:B------:R-:W-:Y:S01]  /*1380*/  MOV R4, R7 ;  /* 0x0000000700047202 */ /* 0x000fe20000000f00 */
[----:B------:R-:W-:Y:S02]  /*1390*/  UIMAD UR28, UR8, UR37, URZ ;  /* 0x00000025081c72a4 */ /* 0x000fe4000f8e023f */
[----:B------:R-:W-:Y:S02]  /*13a0*/  @UP1 UIADD3 UR44, UR13, UR17, URZ ;  /* 0x000000110d2c1290 */ /* 0x000fe4000fffe03f */
[----:B------:R-:W-:Y:S01]  /*13b0*/  IMAD.HI.U32 R6, R5, R4, RZ ;  /* 0x0000000405067227 */ /* 0x000fe200078e00ff */
[----:B------:R-:W-:Y:S02]  /*13c0*/  @UP3 USEL UR9, UR9, UR8, !UP1 ;  /* 0x0000000809093287 */ /* 0x000fe4000c800000 */
[----:B------:R-:W-:Y:S01]  /*13d0*/  UIADD3 UR17, UR12, -0x40, URZ ;  /* 0xffffffc00c117890 */ /* 0x000fe2000fffe03f */
[----:B------:R-:W-:Y:S01]  /*13e0*/  IMAD.MOV R5, RZ, RZ, -R6 ;  /* 0x000000ffff057224 */ /* 0x000fe200078e0a06 */
[----:B------:R-:W-:Y:S01]  /*13f0*/  @UP3 ULDC UR13, c[0x0][0x2e4] ;  /* 0x0000b900000d3ab9 */ /* 0x000fe20000000800 */
[----:B------:R-:W-:-:S02]  /*1400*/  @UP1 UIADD3 UR45, UR19, UR28, URZ ;  /* 0x0000001c132d1290 */ /* 0x000fc4000fffe03f */
[C---:B------:R-:W-:Y:S01]  /*1410*/  IMAD R4, R8.reuse, R5, R4 ;  /* 0x0000000508047224 */ /* 0x040fe200078e0204 */
[----:B------:R-:W-:Y:S02]  /*1420*/  @!UP3 UIMAD UR12, UR43, UR58, UR54 ;  /* 0x0000003a2b0cb2a4 */ /* 0x000fe4000f8e0236 */
[----:B------:R-:W-:Y:S02]  /*1430*/  @UP3 UIMAD UR19, UR54, UR13, UR9 ;  /* 0x0000000d361332a4 */ /* 0x000fe4000f8e0209 */
        /* <DEDUP_REMOVED lines=22> */
[----:B------:R-:W-:Y:S01]  /*15a0*/  UIMAD UR47, UR54, UR59, URZ ;  /* 0x0000003b362f72a4 */ /* 0x000fe2000f8e023f */
[----:B------:R-:W-:Y:S01]  /*15b0*/  @P0 VIADD R6, R6, 0x1 ;  /* 0x0000000106060836 */ /* 0x000fe20000000000 */
[----:B------:R-:W-:Y:S01]  /*15c0*/  @UP0 UIMAD UR13, UR23, UR27, URZ ;  /* 0x0000001b170d02a4 */ /* 0x000fe2000f8e023f */
[----:B------:R-:W-:Y:S01]  /*15d0*/  PLOP3.LUT P0, PT, PT, PT, UP3, 0x80, 0x0 ;  /* 0x000000000000781c */ /* 0x000fe20003f0f038 */
[----:B------:R-:W-:-:S02]  /*15e0*/  @UP0 UIMAD UR12, UR29, UR25, URZ ;  /* 0x000000191d0c02a4 */ /* 0x000fc4000f8e023f */
[----:B------:R-:W-:Y:S01]  /*15f0*/  @!UP1 UIADD3 UR46, UR39, UR31, URZ ;  /* 0x0000001f272e9290 */ /* 0x000fe2000fffe03f */
[----:B------:R-:W-:Y:S01]  /*1600*/  @!P2 IADD3 R6, -R6, RZ, RZ ;  /* 0x000000ff0606a210 */ /* 0x000fe20007ffe1ff */
[----:B------:R-:W-:Y:S01]  /*1610*/  USEL UR50, UR30, URZ, UP4 ;  /* 0x0000003f1e327287 */ /* 0x000fe2000a000000 */
[----:B------:R-:W-:Y:S01]  /*1620*/  @!P3 LOP3.LUT R6, RZ, R9, RZ, 0x33, !PT ;  /* 0x00000009ff06b212 */ /* 0x000fe200078e33ff */
[----:B------:R-:W-:Y:S02]  /*1630*/  USEL UR49, UR48, URZ, UP4 ;  /* 0x0000003f30317287 */ /* 0x000fe4000a000000 */
[----:B------:R-:W-:Y:S02]  /*1640*/  USHF.R.S32.HI UR52, URZ, 0x1f, UR32 ;  /* 0x0000001f3f347899 */ /* 0x000fe40008011420 */
[----:B------:R-:W-:Y:S02]  /*1650*/  USHF.R.S32.HI UR51, URZ, 0x1f, UR47 ;  /* 0x0000001f3f337899 */ /* 0x000fe4000801142f */
[----:B------:R-:W-:-:S02]  /*1660*/  @UP0 UIADD3 UR31, UR11, UR12, URZ ;  /* 0x0000000c0b1f0290 */ /* 0x000fc4000fffe03f */
        /* <DEDUP_REMOVED lines=17> */
.L_x_96:
        /* <DEDUP_REMOVED lines=13> */
.L_x_97:
        /* <DEDUP_REMOVED lines=11> */
.L_x_98:
[----:B------:R-:W-:-:S04]  /*1900*/  UIMAD UR8, UR43, UR58, UR54 ;  /* 0x0000003a2b0872a4 */ /* 0x000fc8000f8e0236 */
[----:B------:R-:W-:-:S12]  /*1910*/  UIMAD UR8, UR8, UR57, URZ ;  /* 0x00000039080872a4 */ /* 0x000fd8000f8e023f */
.L_x_99:
[----:B------:R-:W1:Y:S01]  /*1920*/  S2R R31, SR_TID.X ;  /* 0x00000000001f7919 */ /* 0x000e620000002100 */
[----:B------:R-:W2:Y:S01]  /*1930*/  LDC.64 R14, c[0x0][0x420] ;  /* 0x00010800ff0e7b82 */ /* 0x000ea20000000a00 */
[----:B------:R-:W-:Y:S01]  /*1940*/  USHF.R.S32.HI UR56, URZ, 0x1f, UR54 ;  /* 0x0000001f3f387899 */ /* 0x000fe20008011436 */
[----:B------:R-:W-:Y:S01]  /*1950*/  BSSY B1, `(.L_x_95) ;  /* 0x0000669000017945 */ /* 0x000fe20003800000 */
[----:B------:R-:W3:Y:S01]  /*1960*/  S2R R35, SR_TID.X ;  /* 0x0000000000237919 */ /* 0x000ee20000002100 */
[----:B------:R-:W-:Y:S01]  /*1970*/  UIMAD UR12, UR59, UR58, URZ ;  /* 0x0000003a3b0c72a4 */ /* 0x000fe2000f8e023f */
[----:B------:R-:W-:Y:S01]  /*1980*/  ULDC.64 UR10, c[0x0][0x428] ;  /* 0x00010a00000a7ab9 */ /* 0x000fe20000000a00 */
[----:B------:R-:W4:Y:S01]  /*1990*/  S2R R40, SR_TID.X ;  /* 0x0000000000287919 */ /* 0x000f220000002100 */
[----:B------:R-:W-:Y:S02]  /*19a0*/  UIADD3 UR20, UR17, UR8, URZ ;  /* 0x0000000811147290 */ /* 0x000fe4000fffe03f */
[----:B------:R-:W-:Y:S01]  /*19b0*/  USHF.L.U32 UR8, UR12, 0x6, URZ ;  /* 0x000000060c087899 */ /* 0x000fe2000800063f */
[----:B------:R-:W-:Y:S01]  /*19c0*/  ULDC.64 UR14, c[0x0][0x258] ;  /* 0x00009600000e7ab9 */ /* 0x000fe20000000a00 */
[----:B------:R-:W-:Y:S01]  /*19d0*/  UIADD3 UR19, UR17, UR19, URZ ;  /* 0x0000001311137290 */ /* 0x000fe2000fffe03f */
[----:B------:R-:W-:Y:S01]  /*19e0*/  ULDC.64 UR38, c[0x0][0x2b0] ;  /* 0x0000ac0000267ab9 */ /* 0x000fe20000000a00 */
[----:B------:R-:W-:Y:S01]  /*19f0*/  ULDC.64 UR40, c[0x0][0x478] ;  /* 0x00011e0000287ab9 */ /* 0x000fe20000000a00 */
[----:B------:R-:W-:Y:S01]  /*1a00*/  ULEA.HI.SX32 UR23, UR42, 0xffffffff, 0x1a ;  /* 0xffffffff2a177891 */ /* 0x000fe2000f8fd23f */
[----:B--2---:R-:W-:-:S04]  /*1a10*/  IMAD R12, R14, UR18, RZ ;  /* 0x000000120e0c7c24 */ /* 0x004fc8000f8e02ff */
[----:B------:R-:W-:Y:S01]  /*1a20*/  IMAD R12, R15, UR17, R12 ;  /* 0x000000110f0c7c24 */ /* 0x000fe2000f8e020c */
[----:B-1----:R-:W-:-:S04]  /*1a30*/  SHF.R.S32.HI R32, RZ, 0x1f, R31 ;  /* 0x0000001fff207819 */ /* 0x002fc8000001141f */
[CC--:B------:R-:W-:Y:S02]  /*1a40*/  LEA.HI R33, R32.reuse, R31.reuse, RZ, 0x3 ;  /* 0x0000001f20217211 */ /* 0x0c0fe400078f18ff */
[----:B---3--:R-:W-:Y:S02]  /*1a50*/  SHF.R.S32.HI R35, RZ, 0x1f, R35 ;  /* 0x0000001fff237819 */ /* 0x008fe40000011423 */
[----:B------:R-:W-:Y:S02]  /*1a60*/  LOP3.LUT R4, R33, 0xfffffff8, RZ, 0xc0, !PT ;  /* 0xfffffff821047812 */ /* 0x000fe400078ec0ff */
[----:B----4-:R-:W-:Y:S02]  /*1a70*/  LEA.HI R35, R35, R40, RZ, 0x3 ;  /* 0x0000002823237211 */ /* 0x010fe400078f18ff */
[----:B------:R-:W-:Y:S01]  /*1a80*/  LEA.HI R19, R32, R31, RZ, 0x5 ;  /* 0x0000001f20137211 */ /* 0x000fe200078f28ff */
[----:B------:R-:W-:Y:S01]  /*1a90*/  IMAD.IADD R23, R31, 0x1, -R4 ;  /* 0x000000011f177824 */ /* 0x000fe200078e0a04 */
[----:B------:R-:W-:-:S02]  /*1aa0*/  SHF.R.S32.HI R35, RZ, 0x3, R35 ;  /* 0x00000003ff237819 */ /* 0x000fc40000011423 */
[----:B------:R-:W-:Y:S01]  /*1ab0*/  SHF.R.S32.HI R18, RZ, 0x5, R19 ;  /* 0x00000005ff127819 */ /* 0x000fe20000011413 */
[----:B------:R-:W-:Y:S01]  /*1ac0*/  IMAD.SHL.U32 R4, R23, 0x8, RZ ;  /* 0x0000000817047824 */ /* 0x000fe200078e00ff */
[----:B------:R-:W-:Y:S02]  /*1ad0*/  SHF.R.S32.HI R30, RZ, 0x1f, R35 ;  /* 0x0000001fff1e7819 */ /* 0x000fe40000011423 */
[----:B------:R-:W-:Y:S02]  /*1ae0*/  IADD3 R7, P0, R35, UR17, RZ ;  /* 0x0000001123077c10 */ /* 0x000fe4000ff1e0ff */
[--C-:B------:R-:W-:Y:S01]  /*1af0*/  SHF.R.S32.HI R5, RZ, 0x1f, R4.reuse ;  /* 0x0000001fff057819 */ /* 0x100fe20000011404 */
[C---:B------:R-:W-:Y:S01]  /*1b00*/  IMAD R16, R30.reuse, R14, RZ ;  /* 0x0000000e1e107224 */ /* 0x040fe200078e02ff */
[----:B------:R-:W-:Y:S01]  /*1b10*/  IADD3.X R9, R30, UR18, RZ, P0, !PT ;  /* 0x000000121e097c10 */ /* 0x000fe200087fe4ff */
[----:B------:R-:W-:Y:S01]  /*1b20*/  UIMAD.WIDE UR18, UR19, 0x4, UR38 ;  /* 0x00000004131278a5 */ /* 0x000fe2000f8e0226 */
[----:B------:R-:W-:Y:S01]  /*1b30*/  IADD3 R8, P0, R4, UR9, RZ ;  /* 0x0000000904087c10 */ /* 0x000fe2000ff1e0ff */
[----:B------:R-:W-:Y:S01]  /*1b40*/  UIMAD UR9, UR56, UR10, URZ ;  /* 0x0000000a380972a4 */ /* 0x000fe2000f8e023f */
[----:B------:R-:W-:-:S03]  /*1b50*/  IMAD.WIDE.U32 R10, R7, UR36, R4 ;  /* 0x00000024070a7c25 */ /* 0x000fc6000f8e0004 */
[----:B------:R-:W-:Y:S01]  /*1b60*/  UIMAD UR13, UR54, UR11, UR9 ;  /* 0x0000000b360d72a4 */ /* 0x000fe2000f8e0209 */
[----:B------:R-:W-:Y:S01]  /*1b70*/  IMAD R13, R9, UR36, RZ ;  /* 0x00000024090d7c24 */ /* 0x000fe2000f8e02ff */
[----:B------:R-:W-:Y:S01]  /*1b80*/  IADD3.X R9, R5, UR46, RZ, P0, !PT ;  /* 0x0000002e05097c10 */ /* 0x000fe200087fe4ff */
[----:B------:R-:W-:Y:S01]  /*1b90*/  UIMAD UR9, UR56, UR14, URZ ;  /* 0x0000000e380972a4 */ /* 0x000fe2000f8e023f */
[----:B------:R-:W-:Y:S01]  /*1ba0*/  IADD3 R10, P0, R10, UR55, RZ ;  /* 0x000000370a0a7c10 */ /* 0x000fe2000ff1e0ff */
[----:B------:R-:W-:Y:S01]  /*1bb0*/  IMAD R13, R7, UR37, R13 ;  /* 0x00000025070d7c24 */ /* 0x000fe2000f8e020d */
[----:B------:R-:W-:Y:S01]  /*1bc0*/  USHF.R.S32.HI UR11, URZ, 0x1f, UR8 ;  /* 0x0000001f3f0b7899 */ /* 0x000fe20008011408 */
[----:B------:R-:W-:Y:S01]  /*1bd0*/  IMAD.WIDE.U32 R8, R14, UR17, R8 ;  /* 0x000000110e087c25 */ /* 0x000fe2000f8e0008 */
[----:B------:R-:W-:Y:S02]  /*1be0*/  UIMAD UR15, UR54, UR15, UR9 ;  /* 0x0000000f360f72a4 */ /* 0x000fe4000f8e0209 */
[----:B------:R-:W-:Y:S01]  /*1bf0*/  IADD3.X R11, R11, UR45, R13, P0, !PT ;  /* 0x0000002d0b0b7c10 */ /* 0x000fe200087fe40d */
[----:B------:R-:W-:Y:S01]  /*1c00*/  IMAD.IADD R9, R9, 0x1, R12 ;  /* 0x0000000109097824 */ /* 0x000fe200078e020c */
[----:B------:R-:W-:Y:S01]  /*1c10*/  LOP3.LUT R12, R19, 0xffffffe0, RZ, 0xc0, !PT ;  /* 0xffffffe0130c7812 */ /* 0x000fe200078ec0ff */
[----:B------:R-:W-:Y:S01]  /*1c20*/  IMAD.U32 R7, RZ, RZ, UR10 ;  /* 0x0000000aff077e24 */ /* 0x000fe2000f8e00ff */
[----:B------:R-:W-:Y:S01]  /*1c30*/  UIADD3 UR10, UP1, UP0, UR34, UR8, UR47 ;  /* 0x00000008220a7290 */ /* 0x000fe2000f83e02f */
[----:B------:R-:W-:-:S02]  /*1c40*/  IMAD R16, R35, R15, R16 ;  /* 0x0000000f23107224 */ /* 0x000fc400078e0210 */
[----:B------:R-:W-:Y:S01]  /*1c50*/  IMAD.WIDE.U32 R8, R7, UR54, R8 ;  /* 0x0000003607087c25 */ /* 0x000fe2000f8e0008 */
[----:B------:R-:W-:Y:S02]  /*1c60*/  UIADD3.X UR8, UR48, UR11, UR51, UP1, UP0 ;  /* 0x0000000b30087290 */ /* 0x000fe40008fe0433 */
[----:B------:R-:W-:Y:S01]  /*1c70*/  UIADD3 UR9, UP1, UP0, UR50, UR10, UR53 ;  /* 0x0000000a32097290 */ /* 0x000fe2000f83e035 */
[----:B------:R-:W-:Y:S02]  /*1c80*/  IMAD.IADD R7, R31, 0x1, -R12 ;  /* 0x000000011f077824 */ /* 0x000fe400078e0a0c */
[----:B------:R-:W-:Y:S01]  /*1c90*/  IMAD.U32 R12, RZ, RZ, UR14 ;  /* 0x0000000eff0c7e24 */ /* 0x000fe2000f8e00ff */
[----:B------:R-:W-:Y:S01]  /*1ca0*/  UIADD3.X UR10, UR49, UR8, UR44, UP1, UP0 ;  /* 0x00000008310a7290 */ /* 0x000fe20008fe042c */
[----:B------:R-:W-:Y:S01]  /*1cb0*/  IMAD R13, R18, UR12, R7 ;  /* 0x0000000c120d7c24 */ /* 0x000fe2000f8e0207 */
[----:B------:R-:W-:Y:S01]  /*1cc0*/  UISETP.GE.AND UP0, UPT, UR33, 0x1, UPT ;  /* 0x000000012100788c */ /* 0x000fe2000bf06270 */
[----:B------:R-:W-:-:S03]  /*1cd0*/  IMAD.WIDE.U32 R10, R12, UR54, R10 ;  /* 0x000000360c0a7c25 */ /* 0x000fc6000f8e000a */
[----:B------:R-:W-:Y:S01]  /*1ce0*/  IADD3 R12, P0, R13, UR9, RZ ;  /* 0x000000090d0c7c10 */ /* 0x000fe2000ff1e0ff */
[----:B------:R-:W-:Y:S01]  /*1cf0*/  ULDC.64 UR8, c[0x0][0x400] ;  /* 0x0001000000087ab9 */ /* 0x000fe20000000a00 */
[----:B------:R-:W-:Y:S01]  /*1d00*/  VIADD R9, R9, UR13 ;  /* 0x0000000d09097c36 */ /* 0x000fe20008000000 */
[----:B------:R-:W-:Y:S01]  /*1d10*/  ULDC.64 UR12, c[0x0][0x210] ;  /* 0x00008400000c7ab9 */ /* 0x000fe20000000a00 */
[----:B------:R-:W-:Y:S01]  /*1d20*/  LEA.HI.X.SX32 R13, R13, UR10, 0x1, P0 ;  /* 0x0000000a0d0d7c11 */ /* 0x000fe200080f0eff */
[----:B------:R-:W-:Y:S01]  /*1d30*/  ULDC.64 UR10, c[0x0][0x3e0] ;  /* 0x0000f800000a7ab9 */ /* 0x000fe20000000a00 */
[----:B------:R-:W-:Y:S01]  /*1d40*/  LEA R28, P0, R12, UR8, 0x2 ;  /* 0x000000080c1c7c11 */ /* 0x000fe2000f8010ff */
[----:B------:R-:W-:Y:S01]  /*1d50*/  IMAD.WIDE.U32 R8, R35, R14, R8 ;  /* 0x0000000e23087225 */ /* 0x000fe200078e0008 */
[----:B------:R-:W-:Y:S02]  /*1d60*/  LEA R20, P2, R10, UR12, 0x1 ;  /* 0x0000000c0a147c11 */ /* 0x000fe4000f8408ff */
[----:B------:R-:W-:Y:S01]  /*1d70*/  LEA.HI.X R29, R12, UR9, R13, 0x2, P0 ;  /* 0x000000090c1d7c11 */ /* 0x000fe200080f140d */
[----:B------:R-:W-:Y:S01]  /*1d80*/  VIADD R11, R11, UR15 ;  /* 0x0000000f0b0b7c36 */ /* 0x000fe20008000000 */
[----:B------:R-:W-:Y:S01]  /*1d90*/  PLOP3.LUT P0, PT, PT, PT, UP0, 0x80, 0x0 ;  /* 0x000000000000781c */ /* 0x000fe20003f0f008 */
[----:B------:R-:W-:Y:S01]  /*1da0*/  IMAD.IADD R9, R9, 0x1, R16 ;  /* 0x0000000109097824 */ /* 0x000fe200078e0210 */
[----:B------:R-:W-:Y:S01]  /*1db0*/  LEA R12, P1, R8, UR10, 0x1 ;  /* 0x0000000a080c7c11 */ /* 0x000fe2000f8208ff */
[----:B------:R-:W-:Y:S01]  /*1dc0*/  UIMAD.WIDE UR14, UR20, 0x4, UR40 ;  /* 0x00000004140e78a5 */ /* 0x000fe2000f8e0228 */
[----:B------:R-:W-:-:S02]  /*1dd0*/  LEA.HI.X R21, R10, UR13, R11, 0x1, P2 ;  /* 0x0000000d0a157c11 */ /* 0x000fc400090f0c0b */
[----:B------:R-:W-:-:S07]  /*1de0*/  LEA.HI.X R13, R8, UR11, R9, 0x1, P1 ;  /* 0x0000000b080d7c11 */ /* 0x000fce00088f0c09 */
[----:B------:R-:W-:Y:S05]  /*1df0*/  @!P0 BRA `(.L_x_100) ;  /* 0x0000005800488947 */ /* 0x000fea0003800000 */
[----:B------:R-:W2:Y:S01]  /*1e00*/  LDL R34, [R1+0x2c] ;  /* 0x00002c0001227983 */ /* 0x000ea20000100800 */
[----:B------:R-:W-:Y:S01]  /*1e10*/  UMOV UR8, UR23 ;  /* 0x0000001700087c82 */ /* 0x000fe20008000000 */
[----:B------:R-:W-:Y:S01]  /*1e20*/  VIADD R11, R35, 0x20 ;  /* 0x00000020230b7836 */ /* 0x000fe20000000000 */
[----:B------:R-:W-:Y:S01]  /*1e30*/  UIMAD UR9, UR8, -0x40, UR33 ;  /* 0xffffffc0080978a4 */ /* 0x000fe2000f8e0221 */
[----:B------:R-:W-:Y:S01]  /*1e40*/  SHF.R.S32.HI R16, RZ, 0x1f, R7 ;  /* 0x0000001fff107819 */ /* 0x000fe20000011407 */
[----:B------:R-:W-:Y:S01]  /*1e50*/  UIMAD UR12, UR52, UR24, URZ ;  /* 0x00000018340c72a4 */ /* 0x000fe2000f8e023f */
[----:B------:R-:W-:Y:S01]  /*1e60*/  IMAD.U32 R8, RZ, RZ, UR24 ;  /* 0x00000018ff087e24 */ /* 0x000fe2000f8e00ff */
[----:B------:R-:W-:Y:S01]  /*1e70*/  UIMAD UR10, UR21, -0x40, UR5 ;  /* 0xffffffc0150a78a4 */ /* 0x000fe2000f8e0205 */
[----:B------:R-:W-:Y:S01]  /*1e80*/  LEA.HI R16, R16, R7, RZ, 0x2 ;  /* 0x0000000710107211 */ /* 0x000fe200078f10ff */
[----:B------:R-:W-:Y:S01]  /*1e90*/  UIMAD UR11, UR52, UR26, URZ ;  /* 0x0000001a340b72a4 */ /* 0x000fe2000f8e023f */
[C---:B------:R-:W-:Y:S01]  /*1ea0*/  ISETP.GE.AND P0, PT, R11.reuse, UR9, PT ;  /* 0x000000090b007c0c */ /* 0x040fe2000bf06270 */
[----:B------:R-:W-:Y:S01]  /*1eb0*/  UIMAD UR12, UR32, UR25, UR12 ;  /* 0x00000019200c72a4 */ /* 0x000fe2000f8e020c */
[----:B------:R-:W-:Y:S01]  /*1ec0*/  SHF.R.S32.HI R7, RZ, 0x1f, R19 ;  /* 0x0000001fff077819 */ /* 0x000fe20000011413 */
[----:B------:R-:W-:Y:S01]  /*1ed0*/  IMAD.U32 R10, RZ, RZ, UR26 ;  /* 0x0000001aff0a7e24 */ /* 0x000fe2000f8e00ff */
[----:B------:R-:W-:Y:S01]  /*1ee0*/  ISETP.GE.AND P2, PT, R11, UR10, PT ;  /* 0x0000000a0b007c0c */ /* 0x000fe2000bf46270 */
[----:B------:R-:W-:Y:S01]  /*1ef0*/  IMAD.WIDE.U32 R8, R8, UR32, R4 ;  /* 0x0000002008087c25 */ /* 0x000fe2000f8e0004 */
[----:B------:R-:W-:Y:S01]  /*1f00*/  LEA.HI R7, R7, R18, RZ, 0x2 ;  /* 0x0000001207077211 */ /* 0x000fe200078f10ff */
[----:B------:R-:W-:Y:S01]  /*1f10*/  UIMAD UR11, UR32, UR27, UR11 ;  /* 0x0000001b200b72a4 */ /* 0x000fe2000f8e020b */
[----:B------:R-:W-:Y:S01]  /*1f20*/  SHF.R.S32.HI R16, RZ, 0x2, R16 ;  /* 0x00000002ff107819 */ /* 0x000fe20000011410 */
[----:B------:R-:W-:Y:S01]  /*1f30*/  IMAD.SHL.U32 R19, R15, 0x40, RZ ;  /* 0x000000400f137824 */ /* 0x000fe200078e00ff */
[----:B------:R-:W-:Y:S01]  /*1f40*/  LOP3.LUT R7, R7, 0xfffffffc, RZ, 0xc0, !PT ;  /* 0xfffffffc07077812 */ /* 0x000fe200078ec0ff */
[----:B------:R-:W-:Y:S01]  /*1f50*/  IMAD.WIDE.U32 R4, R10, UR32, R4 ;  /* 0x000000200a047c25 */ /* 0x000fe2000f8e0004 */
[----:B------:R-:W-:-:S03]  /*1f60*/  IADD3 R8, P5, R8, UR28, RZ ;  /* 0x0000001c08087c10 */ /* 0x000fc6000ffbe0ff */
[----:B------:R-:W-:Y:S01]  /*1f70*/  IMAD.MOV.U32 R38, RZ, RZ, R12 ;  /* 0x000000ffff267224 */ /* 0x000fe200078e000c */
[----:B------:R-:W-:Y:S01]  /*1f80*/  IADD3 R10, P1, R4, UR29, RZ ;  /* 0x0000001d040a7c10 */ /* 0x000fe2000ff3e0ff */
[----:B------:R-:W-:Y:S01]  /*1f90*/  IMAD.WIDE.U32 R14, R14, 0x40, RZ ;  /* 0x000000400e0e7825 */ /* 0x000fe200078e00ff */
[----:B------:R-:W-:Y:S01]  /*1fa0*/  ISETP.GE.AND P3, PT, R35, UR10, PT ;  /* 0x0000000a23007c0c */ /* 0x000fe2000bf66270 */
[----:B------:R-:W1:Y:S02]  /*1fb0*/  @!P2 LDC.64 R26, c[0x0][0x220] ;  /* 0x00008800ff1aab82 */ /* 0x000e640000000a00 */
[----:B------:R-:W-:Y:S01]  /*1fc0*/  IMAD.MOV.U32 R39, RZ, RZ, R13 ;  /* 0x000000ffff277224 */ /* 0x000fe200078e000d */
[----:B------:R-:W-:Y:S01]  /*1fd0*/  @!P0 IADD3 R12, P4, R38, R14, RZ ;  /* 0x0000000e260c8210 */ /* 0x000fe20007f9e0ff */
[----:B------:R-:W-:Y:S01]  /*1fe0*/  IMAD.U32 R13, RZ, RZ, UR12 ;  /* 0x0000000cff0d7e24 */ /* 0x000fe2000f8e00ff */
[----:B------:R-:W-:Y:S01]  /*1ff0*/  ULDC.64 UR12, c[0x0][0x268] ;  /* 0x00009a00000c7ab9 */ /* 0x000fe20000000a00 */
[----:B------:R-:W-:Y:S01]  /*2000*/  IMAD.U32 R11, RZ, RZ, UR11 ;  /* 0x0000000bff0b7e24 */ /* 0x000fe2000f8e00ff */
[----:B------:R-:W-:Y:S01]  /*2010*/  ULDC.64 UR10, c[0x0][0x260] ;  /* 0x00009800000a7ab9 */ /* 0x000fe20000000a00 */
[----:B------:R-:W-:Y:S01]  /*2020*/  IMAD.IADD R7, R18, 0x1, -R7 ;  /* 0x0000000112077824 */ /* 0x000fe200078e0a07 */
[----:B------:R-:W-:Y:S01]  /*2030*/  IADD3.X R9, R9, UR31, R13, P5, !PT ;  /* 0x0000001f09097c10 */ /* 0x000fe2000affe40d */
[----:B------:R-:W-:Y:S01]  /*2040*/  IMAD R4, R17, UR12, RZ ;  /* 0x0000000c11047c24 */ /* 0x000fe2000f8e02ff */
[----:B------:R-:W-:Y:S01]  /*2050*/  @!P0 IADD3.X R13, R39, R15, R19, P4, !PT ;  /* 0x0000000f270d8210 */ /* 0x000fe200027fe413 */
[----:B------:R-:W-:Y:S01]  /*2060*/  IMAD R16, R7, 0x10, R16 ;  /* 0x0000001007107824 */ /* 0x000fe200078e0210 */
[----:B------:R-:W-:Y:S01]  /*2070*/  IADD3.X R11, R5, UR30, R11, P1, !PT ;  /* 0x0000001e050b7c10 */ /* 0x000fe20008ffe40b */
[C---:B------:R-:W-:Y:S01]  /*2080*/  IMAD R15, R6.reuse, UR13, R4 ;  /* 0x0000000d060f7c24 */ /* 0x040fe2000f8e0204 */
[----:B------:R-:W-:Y:S01]  /*2090*/  @!P2 IADD3 R7, P1, R35, 0x20, RZ ;  /* 0x000000202307a810 */ /* 0x000fe20007f3e0ff */
[----:B------:R-:W-:Y:S01]  /*20a0*/  IMAD.WIDE.U32 R4, R6, UR12, R8 ;  /* 0x0000000c06047c25 */ /* 0x000fe2000f8e0008 */
[----:B------:R-:W3:Y:S01]  /*20b0*/  @!P3 LDC.64 R24, c[0x0][0x220] ;  /* 0x00008800ff18bb82 */ /* 0x000ee20000000a00 */
[----:B------:R-:W-:Y:S01]  /*20c0*/  USHF.L.U32 UR12, UR37, 0x6, URZ ;  /* 0x00000006250c7899 */ /* 0x000fe2000800063f */
[----:B------:R-:W-:Y:S01]  /*20d0*/  STL.64 [R1+0x40], R38 ;  /* 0x0000402601007387 */ /* 0x000fe20000100a00 */
[----:B------:R-:W-:-:S02]  /*20e0*/  IMAD.IADD R5, R5, 0x1, R15 ;  /* 0x0000000105057824 */ /* 0x000fc400078e020f */
[----:B------:R-:W-:Y:S02]  /*20f0*/  IMAD.MOV.U32 R36, RZ, RZ, R20 ;  /* 0x000000ffff247224 */ /* 0x000fe400078e0014 */
[----:B------:R-:W-:Y:S02]  /*2100*/  IMAD.MOV.U32 R37, RZ, RZ, R21 ;  /* 0x000000ffff257224 */ /* 0x000fe400078e0015 */
[----:B------:R-:W-:Y:S01]  /*2110*/  IMAD.MOV.U32 R240, RZ, RZ, 0x20 ;  /* 0x00000020fff07424 */ /* 0x000fe200078e00ff */
[----:B------:R-:W4:Y:S01]  /*2120*/  @!P3 LDC.64 R20, c[0x0][0x218] ;  /* 0x00008600ff14bb82 */ /* 0x000f220000000a00 */
[----:B------:R-:W-:Y:S01]  /*2130*/  @!P2 IMAD.X R15, RZ, RZ, R30, P1 ;  /* 0x000000ffff0fa224 */ /* 0x000fe200008e061e */
[----:B------:R-:W-:Y:S01]  /*2140*/  PLOP3.LUT P1, PT, PT, PT, UP4, 0x80, 0x0 ;  /* 0x000000000000781c */ /* 0x000fe20003f2f048 */
[----:B------:R-:W-:Y:S01]  /*2150*/  IMAD R14, R17, UR10, RZ ;  /* 0x0000000a110e7c24 */ /* 0x000fe2000f8e02ff */
[----:B------:R-:W-:Y:S01]  /*2160*/  @!P2 IADD3 R17, P4, R35, 0x20, RZ ;  /* 0x000000202311a810 */ /* 0x000fe20007f9e0ff */
[----:B------:R-:W-:Y:S01]  /*2170*/  IMAD.WIDE.U32 R8, R6, UR10, R10 ;  /* 0x0000000a06087c25 */ /* 0x000fe2000f8e000a */
[----:B------:R-:W-:Y:S01]  /*2180*/  STL.64 [R1+0x38], R36 ;  /* 0x0000382401007387 */ /* 0x000fe20000100a00 */
[----:B------:R-:W-:-:S02]  /*2190*/  CS2R R142, SRZ ;  /* 0x00000000008e7805 */ /* 0x000fc4000001ff00 */
[----:B------:R-:W-:Y:S01]  /*21a0*/  CS2R R140, SRZ ;  /* 0x00000000008c7805 */ /* 0x000fe2000001ff00 */
[----:B------:R-:W-:Y:S01]  /*21b0*/  IMAD R22, R6, UR11, R14 ;  /* 0x0000000b06167c24 */ /* 0x000fe2000f8e020e */
[----:B------:R-:W-:Y:S01]  /*21c0*/  UIMAD.WIDE.U32 UR10, UR36, 0x40, URZ ;  /* 0x00000040240a78a5 */ /* 0x000fe2000f8e003f */
[----:B------:R-:W-:Y:S01]  /*21d0*/  @!P3 IMAD R6, R30, UR24, RZ ;  /* 0x000000181e06bc24 */ /* 0x000fe2000f8e02ff */
[----:B------:R-:W-:Y:S01]  /*21e0*/  CS2R R146, SRZ ;  /* 0x0000000000927805 */ /* 0x000fe2000001ff00 */
[----:B------:R-:W-:Y:S01]  /*21f0*/  @!P2 IMAD.MOV.U32 R10, RZ, RZ, R4 ;  /* 0x000000ffff0aa224 */ /* 0x000fe200078e0004 */
[----:B------:R-:W-:Y:S01]  /*2200*/  CS2R R144, SRZ ;  /* 0x0000000000907805 */ /* 0x000fe2000001ff00 */
[----:B------:R-:W-:Y:S01]  /*2210*/  @P1 BAR.SYNC.DEFER_BLOCKING 0x0 ;  /* 0x0000000000001b1d */ /* 0x000fe20000010000 */
[----:B------:R-:W-:Y:S01]  /*2220*/  @!P2 IMAD.MOV.U32 R11, RZ, RZ, R5 ;  /* 0x000000ffff0ba224 */ /* 0x000fe200078e0005 */
[C---:B------:R-:W-:Y:S01]  /*2230*/  ISETP.GE.AND P1, PT, R35.reuse, UR9, PT ;  /* 0x0000000923007c0c */ /* 0x040fe2000bf26270 */
[----:B------:R-:W-:-:S02]  /*2240*/  @!P3 IMAD R14, R35, UR25, R6 ;  /* 0x00000019230ebc24 */ /* 0x000fc4000f8e0206 */
[----:B------:R-:W-:Y:S01]  /*2250*/  @!P2 IMAD R6, R15, UR24, RZ ;  /* 0x000000180f06ac24 */ /* 0x000fe2000f8e02ff */
[----:B------:R-:W-:Y:S01]  /*2260*/  CS2R R138, SRZ ;  /* 0x00000000008a7805 */ /* 0x000fe2000001ff00 */
[----:B------:R-:W-:Y:S01]  /*2270*/  @!P3 IMAD.WIDE.U32 R4, R35, UR24, R4 ;  /* 0x000000182304bc25 */ /* 0x000fe2000f8e0004 */
[----:B------:R-:W-:Y:S02]  /*2280*/  CS2R R136, SRZ ;  /* 0x0000000000887805 */ /* 0x000fe4000001ff00 */
[----:B------:R-:W-:Y:S02]  /*2290*/  CS2R R134, SRZ ;  /* 0x0000000000867805 */ /* 0x000fe4000001ff00 */
[----:B------:R-:W-:Y:S01]  /*22a0*/  CS2R R132, SRZ ;  /* 0x0000000000847805 */ /* 0x000fe2000001ff00 */
[----:B------:R-:W-:Y:S01]  /*22b0*/  @!P2 IMAD.X R18, RZ, RZ, R30, P4 ;  /* 0x000000ffff12a224 */ /* 0x000fe200020e061e */
[----:B------:R-:W-:Y:S01]  /*22c0*/  CS2R R126, SRZ ;  /* 0x00000000007e7805 */ /* 0x000fe2000001ff00 */
[----:B------:R-:W-:Y:S01]  /*22d0*/  @!P2 IMAD R19, R7, UR25, R6 ;  /* 0x000000190713ac24 */ /* 0x000fe2000f8e0206 */
[----:B---3--:R-:W-:Y:S01]  /*22e0*/  @!P3 LEA R6, P4, R4, R24, 0x1 ;  /* 0x000000180406b211 */ /* 0x008fe200078808ff */
[----:B------:R-:W-:Y:S01]  /*22f0*/  @!P3 IMAD.IADD R14, R5, 0x1, R14 ;  /* 0x00000001050eb824 */ /* 0x000fe200078e020e */
[----:B------:R-:W-:Y:S01]  /*2300*/  CS2R R124, SRZ ;  /* 0x00000000007c7805 */ /* 0x000fe2000001ff00 */
[----:B------:R-:W-:Y:S01]  /*2310*/  @!P2 IMAD.WIDE.U32 R10, R7, UR24, R10 ;  /* 0x00000018070aac25 */ /* 0x000fe2000f8e000a */
[----:B------:R-:W-:-:S02]  /*2320*/  CS2R R130, SRZ ;  /* 0x0000000000827805 */ /* 0x000fc4000001ff00 */
[----:B------:R-:W-:Y:S02]  /*2330*/  CS2R R128, SRZ ;  /* 0x0000000000807805 */ /* 0x000fe4000001ff00 */
[----:B------:R-:W-:Y:S01]  /*2340*/  @!P3 LEA.HI.X R7, R4, R25, R14, 0x1, P4 ;  /* 0x000000190407b211 */ /* 0x000fe200020f0c0e */
[----:B------:R-:W-:Y:S01]  /*2350*/  @!P2 IMAD R5, R18, UR26, RZ ;  /* 0x0000001a1205ac24 */ /* 0x000fe2000f8e02ff */
[C---:B-1----:R-:W-:Y:S01]  /*2360*/  @!P2 LEA R4, P4, R10.reuse, R26, 0x1 ;  /* 0x0000001a0a04a211 */ /* 0x042fe200078808ff */
[----:B------:R-:W-:Y:S01]  /*2370*/  @!P2 IMAD.IADD R11, R11, 0x1, R19 ;  /* 0x000000010b0ba824 */ /* 0x000fe200078e0213 */
[----:B------:R-:W-:Y:S01]  /*2380*/  CS2R R122, SRZ ;  /* 0x00000000007a7805 */ /* 0x000fe2000001ff00 */
[----:B------:R-:W-:Y:S01]  /*2390*/  IMAD.IADD R9, R9, 0x1, R22 ;  /* 0x0000000109097824 */ /* 0x000fe200078e0216 */
[----:B------:R-:W1:Y:S01]  /*23a0*/  @!P2 LDC.64 R18, c[0x0][0x218] ;  /* 0x00008600ff12ab82 */ /* 0x000e620000000a00 */
[----:B------:R-:W-:Y:S01]  /*23b0*/  @!P2 IMAD R22, R17, UR27, R5 ;  /* 0x0000001b1116ac24 */ /* 0x000fe2000f8e0205 */
[----:B------:R-:W-:Y:S01]  /*23c0*/  @!P2 LEA.HI.X R5, R10, R27, R11, 0x1, P4 ;  /* 0x0000001b0a05a211 */ /* 0x000fe200020f0c0b */
[C---:B------:R-:W-:Y:S01]  /*23d0*/  VIADD R15, R16.reuse, 0x8 ;  /* 0x00000008100f7836 */ /* 0x040fe20000000000 */
[----:B------:R-:W-:Y:S01]  /*23e0*/  SHF.R.S32.HI R10, RZ, 0x1f, R16 ;  /* 0x0000001fff0a7819 */ /* 0x000fe20000011410 */
[----:B------:R-:W-:Y:S01]  /*23f0*/  @!P2 IMAD.MOV.U32 R14, RZ, RZ, R8 ;  /* 0x000000ffff0ea224 */ /* 0x000fe200078e0008 */
[----:B------:R-:W-:Y:S01]  /*2400*/  CS2R R120, SRZ ;  /* 0x0000000000787805 */ /* 0x000fe2000001ff00 */
[C---:B------:R-:W-:Y:S01]  /*2410*/  IMAD.SHL.U32 R11, R16.reuse, 0x4, RZ ;  /* 0x00000004100b7824 */ /* 0x040fe200078e00ff */
[----:B------:R-:W-:Y:S01]  /*2420*/  ISETP.GE.AND P5, PT, R15, UR9, PT ;  /* 0x000000090f007c0c */ /* 0x000fe2000bfa6270 */
[--C-:B------:R-:W-:Y:S01]  /*2430*/  @!P2 IMAD.MOV.U32 R15, RZ, RZ, R9.reuse ;  /* 0x000000ffff0fa224 */ /* 0x100fe200078e0009 */
[----:B------:R-:W-:Y:S01]  /*2440*/  SHF.L.U64.HI R10, R16, 0x2, R10 ;  /* 0x00000002100a7819 */ /* 0x000fe2000001020a */
[----:B------:R-:W-:Y:S01]  /*2450*/  @!P3 IMAD.WIDE.U32 R8, R35, UR26, R8 ;  /* 0x0000001a2308bc25 */ /* 0x000fe2000f8e0008 */
[----:B------:R-:W-:-:S02]  /*2460*/  CS2R R118, SRZ ;  /* 0x0000000000767805 */ /* 0x000fc4000001ff00 */
[----:B------:R-:W-:Y:S02]  /*2470*/  CS2R R116, SRZ ;  /* 0x0000000000747805 */ /* 0x000fe4000001ff00 */
[----:B------:R-:W-:Y:S01]  /*2480*/  CS2R R110, SRZ ;  /* 0x00000000006e7805 */ /* 0x000fe2000001ff00 */
[----:B------:R-:W-:Y:S01]  /*2490*/  @!P2 IMAD.WIDE.U32 R14, R17, UR26, R14 ;  /* 0x0000001a110eac25 */ /* 0x000fe2000f8e000e */
[----:B------:R-:W-:Y:S01]  /*24a0*/  STL [R1+0x64], R10 ;  /* 0x0000640a01007387 */ /* 0x000fe20000100800 */
[----:B------:R-:W-:Y:S02]  /*24b0*/  CS2R R108, SRZ ;  /* 0x00000000006c7805 */ /* 0x000fe4000001ff00 */
[----:B------:R-:W-:Y:S02]  /*24c0*/  CS2R R114, SRZ ;  /* 0x0000000000727805 */ /* 0x000fe4000001ff00 */
[----:B------:R-:W-:Y:S01]  /*24d0*/  CS2R R112, SRZ ;  /* 0x0000000000707805 */ /* 0x000fe2000001ff00 */
[----:B------:R-:W-:Y:S01]  /*24e0*/  STL [R1+0x60], R11 ;  /* 0x0000600b01007387 */ /* 0x000fe20000100800 */
        /* <DEDUP_REMOVED lines=17> */
[----:B------:R-:W-:Y:S01]  /*2600*/  CS2R R40, SRZ ;  /* 0x0000000000287805 */ /* 0x000fe2000001ff00 */
[----:B------:R-:W-:Y:S01]  /*2610*/  ULDC UR17, c[0x0][0x2dc] ;  /* 0x0000b70000117ab9 */ /* 0x000fe20000000800 */
[----:B--2---:R-:W-:Y:S04]  /*2620*/  @P3 STS.128 [R34+0x12000], RZ ;  /* 0x012000ff22003388 */ /* 0x004fe80000000c00 */
[----:B------:R-:W-:Y:S04]  /*2630*/  @P3 STS.128 [R34+0x14000], RZ ;  /* 0x014000ff22003388 */ /* 0x000fe80000000c00 */
[----:B------:R-:W-:Y:S04]  /*2640*/  @P3 STS.128 [R34+0x16000], RZ ;  /* 0x016000ff22003388 */ /* 0x000fe80000000c00 */
[----:B------:R-:W-:Y:S01]  /*2650*/  @!PT LDS RZ, [RZ] ;  /* 0x00000000fffff984 */ /* 0x000fe20000000800 */
[----:B------:R-:W-:Y:S01]  /*2660*/  @!PT LDS RZ, [RZ] ;  /* 0x00000000fffff984 */ /* 0x000fe20000000800 */
[----:B------:R-:W-:Y:S01]  /*2670*/  @!PT LDS RZ, [RZ] ;  /* 0x00000000fffff984 */ /* 0x000fe20000000800 */
[----:B------:R-:W-:Y:S04]  /*2680*/  @!P3 LDGSTS.E.BYPASS.LTC128B.128 [R34+0x12000], desc[UR6][R6.64] ;  /* 0x120000000622bfae */ /* 0x000fe8000b901d46 */
[----:B------:R-:W-:Y:S04]  /*2690*/  @!P3 LDGSTS.E.BYPASS.LTC128B.128 [R34+0x14000], desc[UR6][R6.64+0x80] ;  /* 0x140000800622bfae */ /* 0x000fe8000b901d46 */
[----:B------:R2:W-:Y:S04]  /*26a0*/  @!P3 LDGSTS.E.BYPASS.LTC128B.128 [R34+0x16000], desc[UR6][R6.64+0x100] ;  /* 0x160001000622bfae */ /* 0x0005e8000b901d46 */
[----:B------:R-:W-:Y:S04]  /*26b0*/  @P2 STS.128 [R34+0x13000], RZ ;  /* 0x013000ff22002388 */ /* 0x000fe80000000c00 */
[----:B------:R-:W-:Y:S04]  /*26c0*/  @P2 STS.128 [R34+0x15000], RZ ;  /* 0x015000ff22002388 */ /* 0x000fe80000000c00 */
[----:B------:R-:W-:Y:S04]  /*26d0*/  @P2 STS.128 [R34+0x17000], RZ ;  /* 0x017000ff22002388 */ /* 0x000fe80000000c00 */
[----:B------:R-:W-:Y:S01]  /*26e0*/  @!PT LDS RZ, [RZ] ;  /* 0x00000000fffff984 */ /* 0x000fe20000000800 */
[----:B------:R-:W-:Y:S01]  /*26f0*/  @!PT LDS RZ, [RZ] ;  /* 0x00000000fffff984 */ /* 0x000fe20000000800 */
[----:B------:R-:W-:Y:S01]  /*2700*/  @!PT LDS RZ, [RZ] ;  /* 0x00000000fffff984 */ /* 0x000fe20000000800 */
[----:B------:R-:W-:Y:S04]  /*2710*/  @!P2 LDGSTS.E.BYPASS.LTC128B.128 [R34+0x13000], desc[UR6][R4.64] ;  /* 0x130000000422afae */ /* 0x000fe8000b901d46 */
[----:B------:R-:W-:Y:S04]  /*2720*/  @!P2 LDGSTS.E.BYPASS.LTC128B.128 [R34+0x15000], desc[UR6][R4.64+0x80] ;  /* 0x150000800422afae */ /* 0x000fe8000b901d46 */
[----:B------:R3:W-:Y:S01]  /*2730*/  @!P2 LDGSTS.E.BYPASS.LTC128B.128 [R34+0x17000], desc[UR6][R4.64+0x100] ;  /* 0x170001000422afae */ /* 0x0007e2000b901d46 */
[----:B--2---:R-:W-:-:S03]  /*2740*/  IMAD.U32 R6, RZ, RZ, UR12 ;  /* 0x0000000cff067e24 */ /* 0x004fc6000f8e00ff */
[----:B------:R-:W0:Y:S04]  /*2750*/  LDGDEPBAR ;  /* 0x00000000000079af */ /* 0x000e280000000000 */
[----:B------:R-:W-:Y:S04]  /*2760*/  @P1 STS.128 [R34+0x6000], RZ ;  /* 0x006000ff22001388 */ /* 0x000fe80000000c00 */
[----:B------:R-:W-:Y:S04]  /*2770*/  @P1 STS.128 [R34+0x8000], RZ ;  /* 0x008000ff22001388 */ /* 0x000fe80000000c00 */
[----:B------:R-:W-:Y:S04]  /*2780*/  @P1 STS.128 [R34+0xa000], RZ ;  /* 0x00a000ff22001388 */ /* 0x000fe80000000c00 */
[----:B------:R-:W-:Y:S01]  /*2790*/  @!PT LDS RZ, [RZ] ;  /* 0x00000000fffff984 */ /* 0x000fe20000000800 */
[----:B------:R-:W-:Y:S01]  /*27a0*/  @!PT LDS RZ, [RZ] ;  /* 0x00000000fffff984 */ /* 0x000fe20000000800 */
[----:B------:R-:W-:Y:S01]  /*27b0*/  @!PT LDS RZ, [RZ] ;  /* 0x00000000fffff984 */ /* 0x000fe20000000800 */
[----:B------:R-:W-:Y:S04]  /*27c0*/  @!P1 LDGSTS.E.BYPASS.LTC128B.128 [R34+0x6000], desc[UR6][R38.64] ;  /* 0x0600000026229fae */ /* 0x000fe8000b901d46 */
[----:B------:R-:W-:Y:S01]  /*27d0*/  @!P1 LDGSTS.E.BYPASS.LTC128B.128 [R34+0x8000], desc[UR6][R38.64+0x80] ;  /* 0x0800008026229fae */ /* 0x000fe2000b901d46 */
[----:B---3--:R-:W-:-:S03]  /*27e0*/  @!P3 IMAD R5, R30, UR26, RZ ;  /* 0x0000001a1e05bc24 */ /* 0x008fc6000f8e02ff */
[----:B------:R-:W-:Y:S01]  /*27f0*/  @!P1 LDGSTS.E.BYPASS.LTC128B.128 [R34+0xa000], desc[UR6][R38.64+0x100] ;  /* 0x0a00010026229fae */ /* 0x000fe2000b901d46 */
[----:B------:R-:W-:Y:S01]  /*2800*/  @!P0 IADD3 R4, P4, R36, UR10, RZ ;  /* 0x0000000a24048c10 */ /* 0x000fe2000ff9e0ff */
[----:B------:R-:W-:Y:S01]  /*2810*/  UMOV UR10, UR18 ;  /* 0x00000012000a7c82 */ /* 0x000fe20008000000 */
[----:B------:R-:W-:Y:S01]  /*2820*/  @!P3 IMAD R7, R35, UR27, R5 ;  /* 0x0000001b2307bc24 */ /* 0x000fe2000f8e0205 */
[----:B------:R-:W-:Y:S01]  /*2830*/  @P0 STS.128 [R34+0x7000], RZ ;  /* 0x007000ff22000388 */ /* 0x000fe20000000c00 */
[----:B------:R-:W-:Y:S02]  /*2840*/  @!P0 IADD3.X R5, R37, UR11, R6, P4, !PT ;  /* 0x0000000b25058c10 */ /* 0x000fe4000a7fe406 */
[----:B------:R-:W-:Y:S01]  /*2850*/  @!P3 IMAD.IADD R7, R9, 0x1, R7 ;  /* 0x000000010907b824 */ /* 0x000fe200078e0207 */
[----:B------:R-:W-:Y:S01]  /*2860*/  @P0 STS.128 [R34+0x9000], RZ ;  /* 0x009000ff22000388 */ /* 0x000fe20000000c00 */
[----:B----4-:R-:W-:Y:S01]  /*2870*/  @!P3 LEA R6, P4, R8, R20, 0x1 ;  /* 0x000000140806b211 */ /* 0x010fe200078808ff */
[----:B------:R-:W-:-:S02]  /*2880*/  IMAD.MOV.U32 R9, RZ, RZ, 0x7f800000 ;  /* 0x7f800000ff097424 */ /* 0x000fc400078e00ff */
[----:B------:R-:W-:Y:S01]  /*2890*/  @P0 STS.128 [R34+0xb000], RZ ;  /* 0x00b000ff22000388 */ /* 0x000fe20000000c00 */
[----:B------:R-:W-:Y:S01]  /*28a0*/  @!P3 LEA.HI.X R7, R8, R21, R7, 0x1, P4 ;  /* 0x000000150807b211 */ /* 0x000fe200020f0c07 */
[----:B------:R-:W-:Y:S02]  /*28b0*/  IMAD.MOV.U32 R8, RZ, RZ, 0x7f800000 ;  /* 0x7f800000ff087424 */ /* 0x000fe400078e00ff */
[----:B------:R-:W-:Y:S01]  /*28c0*/  @!PT LDS RZ, [RZ] ;  /* 0x00000000fffff984 */ /* 0x000fe20000000800 */
[----:B------:R-:W-:Y:S01]  /*28d0*/  @!PT LDS RZ, [RZ] ;  /* 0x00000000fffff984 */ /* 0x000fe20000000800 */
[----:B------:R-:W-:Y:S01]  /*28e0*/  @!PT LDS RZ, [RZ] ;  /* 0x00000000fffff984 */ /* 0x000fe20000000800 */
[----:B------:R-:W-:Y:S04]  /*28f0*/  @!P0 LDGSTS.E.BYPASS.LTC128B.128 [R34+0x7000], desc[UR6][R12.64] ;  /* 0x070000000c228fae */ /* 0x000fe8000b901d46 */
[----:B------:R-:W-:Y:S04]  /*2900*/  @!P0 LDGSTS.E.BYPASS.LTC128B.128 [R34+0x9000], desc[UR6][R12.64+0x80] ;  /* 0x090000800c228fae */ /* 0x000fe8000b901d46 */
[----:B------:R-:W-:Y:S04]  /*2910*/  @!P0 LDGSTS.E.BYPASS.LTC128B.128 [R34+0xb000], desc[UR6][R12.64+0x100] ;  /* 0x0b0001000c228fae */ /* 0x000fe8000b901d46 */
[----:B------:R-:W-:Y:S04]  /*2920*/  @P1 STS.128 [R34], RZ ;  /* 0x000000ff22001388 */ /* 0x000fe80000000c00 */
[----:B------:R-:W-:Y:S04]  /*2930*/  @P1 STS.128 [R34+0x2000], RZ ;  /* 0x002000ff22001388 */ /* 0x000fe80000000c00 */
[----:B------:R-:W-:Y:S04]  /*2940*/  @P1 STS.128 [R34+0x4000], RZ ;  /* 0x004000ff22001388 */ /* 0x000fe80000000c00 */
[----:B------:R-:W-:Y:S01]  /*2950*/  @!PT LDS RZ, [RZ] ;  /* 0x00000000fffff984 */ /* 0x000fe20000000800 */
[----:B------:R-:W-:Y:S01]  /*2960*/  @!PT LDS RZ, [RZ] ;  /* 0x00000000fffff984 */ /* 0x000fe20000000800 */
[----:B------:R-:W-:Y:S01]  /*2970*/  @!PT LDS RZ, [RZ] ;  /* 0x00000000fffff984 */ /* 0x000fe20000000800 */
[----:B------:R-:W-:Y:S04]  /*2980*/  @!P1 LDGSTS.E.BYPASS.LTC128B.128 [R34], desc[UR6][R36.64] ;  /* 0x0000000024229fae */ /* 0x000fe8000b901d46 */
[----:B------:R-:W-:Y:S04]  /*2990*/  @!P1 LDGSTS.E.BYPASS.LTC128B.128 [R34+0x2000], desc[UR6][R36.64+0x80] ;  /* 0x0200008024229fae */ /* 0x000fe8000b901d46 */
[----:B------:R-:W-:Y:S01]  /*29a0*/  @!P1 LDGSTS.E.BYPASS.LTC128B.128 [R34+0x4000], desc[UR6][R36.64+0x100] ;  /* 0x0400010024229fae */ /* 0x000fe2000b901d46 */
[----:B------:R-:W-:Y:S01]  /*29b0*/  ISETP.GE.AND P1, PT, R16, UR9, PT ;  /* 0x0000000910007c0c */ /* 0x000fe2000bf26270 */
[----:B------:R-:W-:-:S02]  /*29c0*/  UMOV UR9, UR19 ;  /* 0x0000001300097c82 */ /* 0x000fc40008000000 */
        /* <DEDUP_REMOVED lines=18> */
[----:B--2---:R-:W-:Y:S01]  /*2af0*/  @!P2 IMAD.IADD R5, R15, 0x1, R22 ;  /* 0x000000010f05a824 */ /* 0x004fe200078e0216 */
[----:B-1----:R-:W-:-:S02]  /*2b00*/  @!P2 LEA R4, P0, R14, R18, 0x1 ;  /* 0x000000120e04a211 */ /* 0x002fc400078008ff */
[----:B------:R-:W-:Y:S02]  /*2b10*/  @P2 STS.128 [R34+0xd000], RZ ;  /* 0x00d000ff22002388 */ /* 0x000fe40000000c00 */
[----:B------:R-:W-:Y:S02]  /*2b20*/  @!P2 LEA.HI.X R5, R14, R19, R5, 0x1, P0 ;  /* 0x000000130e05a211 */ /* 0x000fe400000f0c05 */
        /* <DEDUP_REMOVED lines=8> */
[----:B---3--:R-:W-:-:S03]  /*2bb0*/  IADD3 R6, P0, R11, UR10, RZ ;  /* 0x0000000a0b067c10 */ /* 0x008fc6000ff1e0ff */
[----:B------:R-:W0:Y:S01]  /*2bc0*/  LDGDEPBAR ;  /* 0x00000000000079af */ /* 0x000e220000000000 */
[----:B------:R-:W-:-:S05]  /*2bd0*/  IADD3.X R7, R10, UR9, RZ, P0, !PT ;  /* 0x000000090a077c10 */ /* 0x000fca00087fe4ff */
[----:B------:R-:W2:Y:S04]  /*2be0*/  @!P5 LDG.E R8, desc[UR6][R6.64+0x20] ;  /* 0x000020060608d981 */ /* 0x000ea8000c1e1900 */
[----:B------:R3:W4:Y:S01]  /*2bf0*/  @!P1 LDG.E R9, desc[UR6][R6.64] ;  /* 0x0000000606099981 */ /* 0x000722000c1e1900 */
[----:B-1----:R-:W-:Y:S01]  /*2c00*/  LEA.HI R4, R32, R31, RZ, 0x4 ;  /* 0x0000001f20047211 */ /* 0x002fe200078f20ff */
[----:B------:R-:W-:-:S04]  /*2c10*/  DEPBAR.LE SB0, 0x1 ;  /* 0x000080400000791a */ /* 0x000fc80000000000 */
[----:B------:R-:W-:Y:S01]  /*2c20*/  SHF.R.S32.HI R5, RZ, 0x4, R4 ;  /* 0x00000004ff057819 */ /* 0x000fe20000011404 */
[----:B------:R-:W-:Y:S03]  /*2c30*/  BAR.SYNC.DEFER_BLOCKING 0x0 ;  /* 0x0000000000007b1d */ /* 0x000fe60000010000 */
[----:B------:R-:W-:Y:S01]  /*2c40*/  LEA.HI R4, R4, R5, RZ, 0x1 ;  /* 0x0000000504047211 */ /* 0x000fe200078f08ff */
[----:B---3--:R-:W-:-:S03]  /*2c50*/  IMAD.SHL.U32 R7, R23, 0x40, RZ ;  /* 0x0000004017077824 */ /* 0x008fc600078e00ff */
[----:B------:R-:W-:Y:S02]  /*2c60*/  LOP3.LUT R6, R4, 0xfffffffe, RZ, 0xc0, !PT ;  /* 0xfffffffe04067812 */ /* 0x000fe400078ec0ff */
[----:B------:R-:W-:-:S03]  /*2c70*/  LOP3.LUT R4, R7, 0x1c0, RZ, 0xc0, !PT ;  /* 0x000001c007047812 */ /* 0x000fc600078ec0ff */
[----:B------:R-:W-:Y:S01]  /*2c80*/  IMAD.IADD R5, R5, 0x1, -R6 ;  /* 0x0000000105057824 */ /* 0x000fe200078e0a06 */
[----:B------:R-:W-:-:S03]  /*2c90*/  LOP3.LUT R6, R4, 0x8, R33, 0xf8, !PT ;  /* 0x0000000804067812 */ /* 0x000fc600078ef821 */
[----:B------:R-:W-:Y:S01]  /*2ca0*/  IMAD.SHL.U32 R5, R5, 0x200, RZ ;  /* 0x0000020005057824 */ /* 0x000fe200078e00ff */
[----:B------:R-:W-:-:S04]  /*2cb0*/  SHF.R.U32.HI R4, RZ, 0x3, R4 ;  /* 0x00000003ff047819 */ /* 0x000fc80000011604 */
[----:B------:R-:W-:Y:S02]  /*2cc0*/  LOP3.LUT R4, R6, R4, RZ, 0x3c, !PT ;  /* 0x0000000406047212 */ /* 0x000fe400078e3cff */
[----:B------:R-:W-:Y:S01]  /*2cd0*/  LOP3.LUT P0, RZ, R23, 0x2, RZ, 0xc0, !PT ;  /* 0x0000000217ff7812 */ /* 0x000fe2000780c0ff */
[----:B------:R-:W1:Y:S04]  /*2ce0*/  LDSM.16.M88.4 R164, [R252] ;  /* 0x00000000fca4783b */ /* 0x000e680000000200 */
[----:B--2---:R2:W-:Y:S04]  /*2cf0*/  STL [R1+0x5c], R8 ;  /* 0x00005c0801007387 */ /* 0x0045e80000100800 */
[----:B------:R3:W-:Y:S04]  /*2d00*/  STL.64 [R1+0x30], R28 ;  /* 0x0000301c01007387 */ /* 0x0007e80000100a00 */
[----:B------:R1:W1:Y:S04]  /*2d10*/  LDSM.16.M88.4 R168, [R252+0x800] ;  /* 0x00080000fca8783b */ /* 0x0002680000000200 */
[----:B------:R1:W1:Y:S04]  /*2d20*/  LDSM.16.M88.4 R196, [R252+0x2000] ;  /* 0x00200000fcc4783b */ /* 0x0002680000000200 */
[----:B------:R1:W1:Y:S04]  /*2d30*/  LDSM.16.M88.4 R200, [R252+0x2800] ;  /* 0x00280000fcc8783b */ /* 0x0002680000000200 */
[----:B------:R1:W1:Y:S04]  /*2d40*/  LDSM.16.M88.4 R228, [R252+0x4000] ;  /* 0x00400000fce4783b */ /* 0x0002680000000200 */
[----:B------:R1:W1:Y:S01]  /*2d50*/  LDSM.16.M88.4 R232, [R252+0x4800] ;  /* 0x00480000fce8783b */ /* 0x0002620000000200 */
[----:B--2---:R-:W-:-:S04]  /*2d60*/  LEA.HI R8, R32, R31, RZ, 0x7 ;  /* 0x0000001f20087211 */ /* 0x004fc800078f38ff */
[----:B------:R-:W-:-:S05]  /*2d70*/  SHF.R.S32.HI R7, RZ, 0x7, R8 ;  /* 0x00000007ff077819 */ /* 0x000fca0000011408 */
[----:B------:R-:W-:-:S04]  /*2d80*/  IMAD R5, R7, 0x800, R5 ;  /* 0x0000080007057824 */ /* 0x000fc800078e0205 */
[----:B------:R-:W-:Y:S02]  /*2d90*/  IMAD.IADD R4, R5, 0x1, R4 ;  /* 0x0000000105047824 */ /* 0x000fe400078e0204 */
[----:B------:R-:W2:Y:S01]  /*2da0*/  LDL R5, [R1+0x4] ;  /* 0x0000040001057983 */ /* 0x000ea20000100800 */
[----:B------:R-:W-:Y:S02]  /*2db0*/  SEL R240, R240, 0xffffffe0, !P0 ;  /* 0xffffffe0f0f07807 */ /* 0x000fe40004000000 */
[----:B------:R-:W-:-:S03]  /*2dc0*/  LEA R4, R4, UR4, 0x1 ;  /* 0x0000000404047c11 */ /* 0x000fc6000f8e08ff */
[----:B------:R-:W-:Y:S02]  /*2dd0*/  IMAD.IADD R240, R240, 0x1, R252 ;  /* 0x00000001f0f07824 */ /* 0x000fe400078e02fc */
[----:B------:R1:W1:Y:S04]  /*2de0*/  LDSM.16.M88.4 R148, [R4+0x12000] ;  /* 0x012000000494783b */ /* 0x0002680000000200 */
        /* <DEDUP_REMOVED lines=11> */
[----:B----4-:R4:W-:Y:S04]  /*2ea0*/  STL [R1+0x58], R9 ;  /* 0x0000580901007387 */ /* 0x0109e80000100800 */
[----:B------:R4:W-:Y:S01]  /*2eb0*/  STL [R1], R4 ;  /* 0x0000000401007387 */ /* 0x0009e20000100800 */
[----:B------:R-:W-:-:S04]  /*2ec0*/  USHF.L.U32 UR13, UR21, 0x6, URZ ;  /* 0x00000006150d7899 */ /* 0x000fc8000800063f */
[----:B------:R-:W-:Y:S01]  /*2ed0*/  UIADD3 UR13, UR13, 0x40, URZ ;  /* 0x000000400d0d7890 */ /* 0x000fe2000fffe03f */
[----:B------:R-:W-:Y:S02]  /*2ee0*/  CS2R R38, SRZ ;  /* 0x0000000000267805 */ /* 0x000fe4000001ff00 */
[----:B------:R-:W-:Y:S02]  /*2ef0*/  CS2R R36, SRZ ;  /* 0x0000000000247805 */ /* 0x000fe4000001ff00 */
[----:B------:R-:W-:Y:S02]  /*2f00*/  CS2R R30, SRZ ;  /* 0x00000000001e7805 */ /* 0x000fe4000001ff00 */
[----:B---3--:R-:W-:Y:S02]  /*2f10*/  CS2R R28, SRZ ;  /* 0x00000000001c7805 */ /* 0x008fe4000001ff00 */
[----:B------:R-:W-:Y:S02]  /*2f20*/  CS2R R34, SRZ ;  /* 0x0000000000227805 */ /* 0x000fe4000001ff00 */
[----:B------:R-:W-:-:S02]  /*2f30*/  CS2R R32, SRZ ;  /* 0x0000000000207805 */ /* 0x000fc4000001ff00 */
[----:B------:R-:W-:Y:S02]  /*2f40*/  CS2R R26, SRZ ;  /* 0x00000000001a7805 */ /* 0x000fe4000001ff00 */
[----:B------:R-:W-:Y:S02]  /*2f50*/  CS2R R24, SRZ ;  /* 0x0000000000187805 */ /* 0x000fe4000001ff00 */
[----:B------:R-:W-:Y:S02]  /*2f60*/  CS2R R22, SRZ ;  /* 0x0000000000167805 */ /* 0x000fe4000001ff00 */
[----:B------:R-:W-:Y:S01]  /*2f70*/  CS2R R20, SRZ ;  /* 0x0000000000147805 */ /* 0x000fe2000001ff00 */
[----:B------:R-:W-:Y:S01]  /*2f80*/  UISETP.GE.AND UP0, UPT, UR13, UR5, UPT ;  /* 0x000000050d00728c */ /* 0x000fe2000bf06270 */
[----:B------:R-:W-:Y:S01]  /*2f90*/  UMOV UR12, UR14 ;  /* 0x0000000e000c7c82 */ /* 0x000fe20008000000 */
[----:B------:R-:W-:Y:S01]  /*2fa0*/  UMOV UR11, UR15 ;  /* 0x0000000f000b7c82 */ /* 0x000fe20008000000 */
[----:B------:R-:W-:Y:S01]  /*2fb0*/  ULDC UR13, c[0x0][0x2ec] ;  /* 0x0000bb00000d7ab9 */ /* 0x000fe20000000800 */
[----:B--2---:R4:W2:Y:S04]  /*2fc0*/  LDSM.16.M88.4 R156, [R5] ;  /* 0x00000000059c783b */ /* 0x0048a80000000200 */
[----:B------:R4:W3:Y:S04]  /*2fd0*/  LDSM.16.M88.4 R160, [R5+0x800] ;  /* 0x0008000005a0783b */ /* 0x0008e80000000200 */
[----:B------:R4:W1:Y:S04]  /*2fe0*/  LDSM.16.M88.4 R188, [R5+0x2000] ;  /* 0x0020000005bc783b */ /* 0x0008680000000200 */
[----:B------:R4:W1:Y:S04]  /*2ff0*/  LDSM.16.M88.4 R192, [R5+0x2800] ;  /* 0x0028000005c0783b */ /* 0x0008680000000200 */
[----:B------:R4:W1:Y:S04]  /*3000*/  LDSM.16.M88.4 R220, [R5+0x4000] ;  /* 0x0040000005dc783b */ /* 0x0008680000000200 */
[----:B------:R4:W1:Y:S02]  /*3010*/  LDSM.16.M88.4 R224, [R5+0x4800] ;  /* 0x0048000005e0783b */ /* 0x0008640000000200 */
.L_x_103:
[----:B------:R-:W4:Y:S01]  /*3020*/  LDL R250, [R1] ;  /* 0x0000000001fa7983 */ /* 0x000f220000100800 */
[----:B------:R-:W-:Y:S01]  /*3030*/  PLOP3.LUT P1, PT, PT, PT, UP0, 0x80, 0x0 ;  /* 0x000000000000781c */ /* 0x000fe20003f2f008 */
[----:B------:R-:W-:Y:S01]  /*3040*/  UISETP.GE.AND UP3, UPT, UR8, 0x1, UPT ;  /* 0x000000010800788c */ /* 0x000fe2000bf66270 */
[----:B------:R-:W-:Y:S01]  /*3050*/  PLOP3.LUT P2, PT, PT, PT, UP0, 0x80, 0x0 ;  /* 0x000000000000781c */ /* 0x000fe20003f4f008 */
[----:B------:R-:W2:Y:S01]  /*3060*/  LDL R249, [R1+0x8] ;  /* 0x0000080001f97983 */ /* 0x000ea20000100800 */
[----:B------:R-:W-:Y:S02]  /*3070*/  PLOP3.LUT P4, PT, PT, PT, UP0, 0x80, 0x0 ;  /* 0x000000000000781c */ /* 0x000fe40003f8f008 */
[----:B------:R-:W-:Y:S01]  /*3080*/  PLOP3.LUT P5, PT, PT, PT, UP0, 0x80, 0x0 ;  /* 0x000000000000781c */ /* 0x000fe20003faf008 */
[----:B------:R-:W3:Y:S01]  /*3090*/  LDL R244, [R1+0x4] ;  /* 0x0000040001f47983 */ /* 0x000ee20000100800 */
[----:B------:R-:W-:Y:S02]  /*30a0*/  PLOP3.LUT P0, PT, PT, PT, UP0, 0x80, 0x0 ;  /* 0x000000000000781c */ /* 0x000fe40003f0f008 */
[----:B------:R-:W-:Y:S01]  /*30b0*/  PLOP3.LUT P6, PT, PT, PT, UP0, 0x80, 0x0 ;  /* 0x000000000000781c */ /* 0x000fe20003fcf008 */
[----:B------:R-:W3:Y:S04]  /*30c0*/  LDL R248, [R1+0xc] ;  /* 0x00000c0001f87983 */ /* 0x000ee80000100800 */
[----:B-1----:R-:W3:Y:S04]  /*30d0*/  LDL R247, [R1+0x18] ;  /* 0x0000180001f77983 */ /* 0x002ee80000100800 */
[----:B------:R-:W3:Y:S04]  /*30e0*/  LDL R245, [R1+0x10] ;  /* 0x0000100001f57983 */ /* 0x000ee80000100800 */
[----:B------:R-:W3:Y:S04]  /*30f0*/  LDL R246, [R1+0x14] ;  /* 0x0000140001f67983 */ /* 0x000ee80000100800 */
[----:B------:R-:W0:Y:S04]  /*3100*/  LDGDEPBAR ;  /* 0x00000000000079af */ /* 0x000e280000000000 */
[----:B------:R-:W3:Y:S01]  /*3110*/  LDL R251, [R1+0x70] ;  /* 0x0000700001fb7983 */ /* 0x000ee20000100800 */
[----:B------:R-:W-:Y:S04]  /*3120*/  DEPBAR.LE SB0, 0x0 ;  /* 0x000080000000791a */ /* 0x000fe80000000000 */
[----:B------:R-:W-:Y:S06]  /*3130*/  BAR.SYNC.DEFER_BLOCKING 0x0 ;  /* 0x0000000000007b1d */ /* 0x000fec0000010000 */
[----:B------:R-:W-:Y:S04]  /*3140*/  LDSM.16.M88.4 R88, [R252+-0x6000] ;  /* 0xffa00000fc58783b */ /* 0x000fe80000000200 */
[----:B----4-:R-:W-:Y:S04]  /*3150*/  LDSM.16.M88.4 R8, [R250+0xc000] ;  /* 0x00c00000fa08783b */ /* 0x010fe80000000200 */
[----:B--2---:R-:W1:Y:S04]  /*3160*/  LDSM.16.M88.4 R16, [R249] ;  /* 0x00000000f910783b */ /* 0x004e680000000200 */
[----:B------:R-:W2:Y:S04]  /*3170*/  LDSM.16.M88.4 R68, [R250+0xc800] ;  /* 0x00c80000fa44783b */ /* 0x000ea80000000200 */
[----:B---3--:R-:W-:Y:S04]  /*3180*/  LDSM.16.M88.4 R72, [R248] ;  /* 0x00000000f848783b */ /* 0x008fe80000000200 */
[----:B------:R-:W3:Y:S04]  /*3190*/  LDSM.16.M88.4 R76, [R244+-0x6000] ;  /* 0xffa00000f44c783b */ /* 0x000ee80000000200 */
[----:B------:R-:W4:Y:S04]  /*31a0*/  LDSM.16.M88.4 R80, [R244+-0x5800] ;  /* 0xffa80000f450783b */ /* 0x000f280000000200 */
[----:B------:R-:W4:Y:S04]  /*31b0*/  LDSM.16.M88.4 R84, [R247] ;  /* 0x00000000f754783b */ /* 0x000f280000000200 */
[----:B------:R-:W-:Y:S04]  /*31c0*/  LDSM.16.M88.4 R92, [R246] ;  /* 0x00000000f65c783b */ /* 0x000fe80000000200 */
[----:B------:R-:W-:Y:S01]  /*31d0*/  LDSM.16.M88.4 R96, [R245] ;  /* 0x00000000f560783b */ /* 0x000fe20000000200 */
[C---:B-1----:R-:W-:Y:S06]  /*31e0*/  HMMA.16816.F32 R4, R16.reuse, R8, RZ ;  /* 0x000000081004723c */ /* 0x042fec00000018ff */
[C---:B------:R-:W-:Y:S06]  /*31f0*/  HMMA.16816.F32 R8, R16.reuse, R10, RZ ;  /* 0x0000000a1008723c */ /* 0x040fec00000018ff */
[C---:B--2---:R-:W-:Y:S06]  /*3200*/  HMMA.16816.F32 R12, R16.reuse, R68, RZ ;  /* 0x00000044100c723c */ /* 0x044fec00000018ff */
[----:B------:R-:W-:Y:S01]  /*3210*/  HMMA.16816.F32 R16, R16, R70, RZ ;  /* 0x000000461010723c */ /* 0x000fe200000018ff */
[----:B------:R-:W1:Y:S05]  /*3220*/  LDSM.16.M88.4 R68, [R252+-0x5800] ;  /* 0xffa80000fc44783b */ /* 0x000e6a0000000200 */
[C---:B---3--:R-:W-:Y:S06]  /*3230*/  HMMA.16816.F32 R4, R72.reuse, R76, R4 ;  /* 0x0000004c4804723c */ /* 0x048fec0000001804 */
        /* <DEDUP_REMOVED lines=172> */
[----:B------:R-:W-:Y:S02]  /*3d00*/  @P1 FSEL R19, R19, -INF , !P4 ;  /* 0xff80000013131808 */ /* 0x000fe40006000000 */
[----:B------:R-:W-:Y:S01]  /*3d10*/  PLOP3.LUT P3, PT, PT, PT, UP3, 0x80, 0x0 ;  /* 0x000000000000781c */ /* 0x000fe20003f6f038 */
[--C-:B------:R-:W-:Y:S04]  /*3d20*/  FFMA.FTZ R18, R18, UR13, -R4.reuse ;  /* 0x0000000d12127c23 */ /* 0x100fe80008010804 */
[----:B------:R-:W3:Y:S01]  /*3d30*/  MUFU.EX2 R88, R15 ;  /* 0x0000000f00587308 */ /* 0x000ee20000000800 */
[----:B------:R-:W-:Y:S01]  /*3d40*/  FFMA.FTZ R4, R19, UR13, -R4 ;  /* 0x0000000d13047c23 */ /* 0x000fe20008010804 */
[----:B-1----:R-:W-:Y:S02]  /*3d50*/  F2FP.F16.F32.PACK_AB R7, R84, R85 ;  /* 0x000000555407723e */ /* 0x002fe400000000ff */
[----:B------:R-:W-:Y:S06]  /*3d60*/  IADD3.X R13, R75, UR11, RZ, P0, !PT ;  /* 0x0000000b4b0d7c10 */ /* 0x000fec00087fe4ff */
        /* <DEDUP_REMOVED lines=101> */
[----:B------:R-:W-:Y:S02]  /*43c0*/  FADD.FTZ R5, -R80, R15 ;  /* 0x0000000f50057221 */ /* 0x000fe40000010100 */
        /* <DEDUP_REMOVED lines=25> */
[----:B------:R-:W2:Y:S04]  /*4560*/  LDSM.16.MT88.4 R12, [R2+0x14000] ;  /* 0x01400000020c783b */ /* 0x000ea80000004200 */
[----:B------:R-:W3:Y:S04]  /*4570*/  LDSM.16.MT88.4 R16, [R0+0x8000] ;  /* 0x008000000010783b */ /* 0x000ee80000004200 */
[----:B------:R-:W4:Y:S04]  /*4580*/  LDSM.16.MT88.4 R68, [R0+0xa000] ;  /* 0x00a000000044783b */ /* 0x000f280000004200 */
[----:B------:R-:W-:Y:S04]  /*4590*/  LDSM.16.MT88.4 R72, [R3+0x14800] ;  /* 0x014800000348783b */ /* 0x000fe80000004200 */
[----:B------:R-:W4:Y:S04]  /*45a0*/  LDSM.16.MT88.4 R76, [R0+0x6800] ;  /* 0x00680000004c783b */ /* 0x000f280000004200 */
[----:B------:R-:W4:Y:S04]  /*45b0*/  LDSM.16.MT88.4 R80, [R2+0x14800] ;  /* 0x014800000250783b */ /* 0x000f280000004200 */
[----:B------:R-:W4:Y:S04]  /*45c0*/  LDSM.16.MT88.4 R84, [R0+0x8800] ;  /* 0x008800000054783b */ /* 0x000f280000004200 */
[----:B------:R-:W-:Y:S04]  /*45d0*/  LDSM.16.MT88.4 R88, [R0+0x7800] ;  /* 0x007800000058783b */ /* 0x000fe80000004200 */
[----:B------:R-:W-:Y:S01]  /*45e0*/  LDSM.16.MT88.4 R92, [R2+0x15800] ;  /* 0x01580000025c783b */ /* 0x000fe20000004200 */
[-C--:B-1---5:R-:W-:Y:S03]  /*45f0*/  HMMA.16816.F32 R20, R4, R8.reuse, R20 ;  /* 0x000000080414723c */ /* 0x0a2fe60000001814 */
[----:B------:R1:W5:Y:S03]  /*4600*/  LDL R244, [R1+0x2c] ;  /* 0x00002c0001f47983 */ /* 0x0003660000100800 */
[C---:B--2---:R-:W-:Y:S06]  /*4610*/  HMMA.16816.F32 R24, R12.reuse, R8, R24 ;  /* 0x000000080c18723c */ /* 0x044fec0000001818 */
        /* <DEDUP_REMOVED lines=13> */
[----:B------:R-:W3:Y:S04]  /*46f0*/  LDSM.16.MT88.4 R4, [R3+0x15000] ;  /* 0x015000000304783b */ /* 0x000ee80000004200 */
[----:B------:R-:W4:Y:S01]  /*4700*/  LDSM.16.MT88.4 R68, [R0+0x9000] ;  /* 0x009000000044783b */ /* 0x000f220000004200 */
[-C--:B------:R-:W-:Y:S06]  /*4710*/  HMMA.16816.F32 R20, R72, R76.reuse, R20 ;  /* 0x0000004c4814723c */ /* 0x080fec0000001814 */
        /* <DEDUP_REMOVED lines=14> */
[----:B------:R-:W2:Y:S01]  /*4800*/  LDSM.16.MT88.4 R8, [R0+0xb800] ;  /* 0x00b800000008783b */ /* 0x000ea20000004200 */
[----:B------:R-:W-:Y:S04]  /*4810*/  BAR.SYNC.DEFER_BLOCKING 0x0 ;  /* 0x0000000000007b1d */ /* 0x000fe80000010000 */
[-C--:B---3--:R-:W-:Y:S06]  /*4820*/  HMMA.16816.F32 R20, R4, R12.reuse, R20 ;  /* 0x0000000c0414723c */ /* 0x088fec0000001814 */
        /* <DEDUP_REMOVED lines=28> */
[----:B------:R-:W3:Y:S01]  /*49f0*/  LDC R7, c[0x0][0x424] ;  /* 0x00010900ff077b82 */ /* 0x000ee20000000800 */
[----:B-1----:R-:W-:Y:S05]  /*4a00*/  IMAD.U32 R4, R6, -0x40, RZ ;  /* 0xffffffc006047824 */ /* 0x002fea00078e00ff */
[C---:B--2---:R-:W-:Y:S04]  /*4a10*/  LEA R5, P0, R4.reuse, R96, 0x1 ;  /* 0x0000006004057211 */ /* 0x044fe800078008ff */
[----:B------:R-:W-:Y:S01]  /*4a20*/  LEA.HI.X.SX32 R4, R4, R97, 0x1, P0 ;  /* 0x0000006104047211 */ /* 0x000fe200000f0eff */
[----:B------:R-:W-:Y:S04]  /*4a30*/  IMAD.MOV.U32 R8, RZ, RZ, R5 ;  /* 0x000000ffff087224 */ /* 0x000fe800078e0005 */
[----:B------:R-:W-:Y:S01]  /*4a40*/  IMAD.MOV.U32 R9, RZ, RZ, R4 ;  /* 0x000000ffff097224 */ /* 0x000fe200078e0004 */
[C---:B------:R-:W-:Y:S04]  /*4a50*/  LEA R4, P0, R6.reuse, R8, 0x6 ;  /* 0x0000000806047211 */ /* 0x040fe800078030ff */
[----:B------:R-:W-:Y:S01]  /*4a60*/  @!PT LDS RZ, [RZ] ;  /* 0x00000000fffff984 */ /* 0x000fe20000000800 */
[----:B------:R-:W-:Y:S01]  /*4a70*/  @!PT LDS RZ, [RZ] ;  /* 0x00000000fffff984 */ /* 0x000fe20000000800 */
[----:B------:R-:W-:Y:S01]  /*4a80*/  @!PT LDS RZ, [RZ] ;  /* 0x00000000fffff984 */ /* 0x000fe20000000800 */
[----:B-----5:R1:W-:Y:S01]  /*4a90*/  LDGSTS.E.BYPASS.LTC128B.128 [R244+0x6000], desc[UR6][R8.64] ;  /* 0x0600000008f47fae */ /* 0x0203e2000b901d46 */
[----:B---3--:R-:W-:Y:S03]  /*4aa0*/  LEA.HI.X R5, R6, R9, R7, 0x6, P0 ;  /* 0x0000000906057211 */ /* 0x008fe600000f3407 */
[----:B------:R1:W-:Y:S04]  /*4ab0*/  LDGSTS.E.BYPASS.LTC128B.128 [R244+0x8000], desc[UR6][R8.64+0x80] ;  /* 0x0800008008f47fae */ /* 0x0003e8000b901d46 */
[----:B------:R1:W-:Y:S04]  /*4ac0*/  LDGSTS.E.BYPASS.LTC128B.128 [R244+0xa000], desc[UR6][R8.64+0x100] ;  /* 0x0a00010008f47fae */ /* 0x0003e8000b901d46 */
[----:B------:R1:W-:Y:S04]  /*4ad0*/  LDGSTS.E.BYPASS.LTC128B.128 [R244+0x7000], desc[UR6][R4.64] ;  /* 0x0700000004f47fae */ /* 0x0003e8000b901d46 */
[----:B------:R1:W-:Y:S04]  /*4ae0*/  LDGSTS.E.BYPASS.LTC128B.128 [R244+0x9000], desc[UR6][R4.64+0x80] ;  /* 0x0900008004f47fae */ /* 0x0003e8000b901d46 */
[----:B------:R1:W-:Y:S04]  /*4af0*/  LDGSTS.E.BYPASS.LTC128B.128 [R244+0xb000], desc[UR6][R4.64+0x100] ;  /* 0x0b00010004f47fae */ /* 0x0003e8000b901d46 */
[----:B------:R1:W-:Y:S04]  /*4b00*/  STL.64 [R1+0x40], R8 ;  /* 0x0000400801007387 */ /* 0x0003e80000100a00 */
[----:B------:R-:W0:Y:S02]  /*4b10*/  LDGDEPBAR ;  /* 0x00000000000079af */ /* 0x000e240000000000 */
.L_x_101:
        /* <DEDUP_REMOVED lines=16> */
[----:B------:R-:W-:Y:S04]  /*4c20*/  STL.64 [R1+0xa8], R32 ;  /* 0x0000a82001007387 */ /* 0x000fe80000100a00 */
[----:B------:R1:W-:Y:S04]  /*4c30*/  STL [R1+0xa0], R30 ;  /* 0x0000a01e01007387 */ /* 0x0003e80000100800 */
[----:B------:R-:W-:Y:S04]  /*4c40*/  STL.64 [R1+0x98], R28 ;  /* 0x0000981c01007387 */ /* 0x000fe80000100a00 */
[----:B------:R4:W-:Y:S04]  /*4c50*/  STL.64 [R1+0x90], R22 ;  /* 0x0000901601007387 */ /* 0x0009e80000100a00 */
[----:B------:R-:W-:Y:S04]  /*4c60*/  STL.64 [R1+0x88], R26 ;  /* 0x0000881a01007387 */ /* 0x000fe80000100a00 */
[----:B------:R-:W-:Y:S04]  /*4c70*/  STL.64 [R1+0x80], R24 ;  /* 0x0000801801007387 */ /* 0x000fe80000100a00 */
[----:B------:R4:W-:Y:S04]  /*4c80*/  STL.64 [R1+0x78], R20 ;  /* 0x0000781401007387 */ /* 0x0009e80000100a00 */
[----:B------:R-:W-:Y:S01]  /*4c90*/  LDSM.16.MT88.4 R244, [R0+0x10000] ;  /* 0x0100000000f4783b */ /* 0x000fe20000004200 */
[----:B-1----:R-:W-:Y:S03]  /*4ca0*/  IMAD.MOV.U32 R30, RZ, RZ, R43 ;  /* 0x000000ffff1e7224 */ /* 0x002fe600078e002b */
[----:B------:R-:W-:Y:S04]  /*4cb0*/  LDSM.16.MT88.4 R36, [R0+0xe800] ;  /* 0x00e800000024783b */ /* 0x000fe80000004200 */
[----:B----4-:R-:W4:Y:S04]  /*4cc0*/  LDL R23, [R1+0x24] ;  /* 0x0000240001177983 */ /* 0x010f280000100800 */
[----:B------:R-:W4:Y:S04]  /*4cd0*/  LDL R20, [R1+0x20] ;  /* 0x0000200001147983 */ /* 0x000f280000100800 */
        /* <DEDUP_REMOVED lines=31> */
[----:B------:R-:W1:Y:S05]  /*4ed0*/  LDSM.16.M88.4 R24, [R20] ;  /* 0x000000001418783b */ /* 0x000e6a0000000200 */
[----:B------:R-:W-:Y:S01]  /*4ee0*/  HMMA.16816.F32 R96, R248, R246, R96 ;  /* 0x000000f6f860723c */ /* 0x000fe20000001860 */
[----:B------:R-:W2:Y:S04]  /*4ef0*/  LDSM.16.MT88.4 R244, [R0+0xf000] ;  /* 0x00f0000000f4783b */ /* 0x000ea80000004200 */
[----:B------:R-:W3:Y:S01]  /*4f00*/  LDSM.16.MT88.4 R248, [R0+0x11000] ;  /* 0x0110000000f8783b */ /* 0x000ee20000004200 */
[-C--:B-1----:R-:W-:Y:S06]  /*4f10*/  HMMA.16816.F32 R4, R24, R44.reuse, R4 ;  /* 0x0000002c1804723c */ /* 0x082fec0000001804 */
[C---:B------:R-:W-:Y:S06]  /*4f20*/  HMMA.16816.F32 R8, R36.reuse, R44, R8 ;  /* 0x0000002c2408723c */ /* 0x040fec0000001808 */
[-C--:B------:R-:W-:Y:S06]  /*4f30*/  HMMA.16816.F32 R12, R36, R46.reuse, R12 ;  /* 0x0000002e240c723c */ /* 0x080fec000000180c */
[C---:B------:R-:W-:Y:S01]  /*4f40*/  HMMA.16816.F32 R16, R24.reuse, R46, R16 ;  /* 0x0000002e1810723c */ /* 0x040fe20000001810 */
[----:B------:R-:W5:Y:S04]  /*4f50*/  LDL.LU.64 R46, [R1+0xd8] ;  /* 0x0000d800012e7983 */ /* 0x000f680000300a00 */
[----:B------:R-:W5:Y:S01]  /*4f60*/  LDL.LU.64 R44, [R1+0xd0] ;  /* 0x0000d000012c7983 */ /* 0x000f620000300a00 */
[-C--:B--2---:R-:W-:Y:S03]  /*4f70*/  HMMA.16816.F32 R68, R24, R244.reuse, R68 ;  /* 0x000000f41844723c */ /* 0x084fe60000001844 */
[----:B------:R-:W2:Y:S03]  /*4f80*/  LDL R29, [R1+0x60] ;  /* 0x00006000011d7983 */ /* 0x000ea60000100800 */
[C---:B------:R-:W-:Y:S01]  /*4f90*/  HMMA.16816.F32 R72, R36.reuse, R244, R72 ;  /* 0x000000f42448723c */ /* 0x040fe20000001848 */
[----:B------:R-:W4:Y:S04]  /*4fa0*/  LDL R22, [R1+0x64] ;  /* 0x0000640001167983 */ /* 0x000f280000100800 */
[----:B------:R-:W4:Y:S01]  /*4fb0*/  LDL R33, [R1+0x5c] ;  /* 0x00005c0001217983 */ /* 0x000f220000100800 */
[-C--:B------:R-:W-:Y:S03]  /*4fc0*/  HMMA.16816.F32 R76, R36, R246.reuse, R76 ;  /* 0x000000f6244c723c */ /* 0x080fe6000000184c */
[----:B------:R-:W4:Y:S03]  /*4fd0*/  LDL R32, [R1+0x58] ;  /* 0x0000580001207983 */ /* 0x000f260000100800 */
[C---:B------:R-:W-:Y:S01]  /*4fe0*/  HMMA.16816.F32 R80, R24.reuse, R246, R80 ;  /* 0x000000f61850723c */ /* 0x040fe20000001850 */
[----:B------:R-:W4:Y:S04]  /*4ff0*/  LDL.LU.64 R20, [R1+0x30] ;  /* 0x0000300001147983 */ /* 0x000f280000300a00 */
[----:B------:R-:W1:Y:S01]  /*5000*/  LDSM.16.M88.4 R244, [R23] ;  /* 0x0000000017f4783b */ /* 0x000e620000000200 */
[-C--:B---3--:R-:W-:Y:S06]  /*5010*/  HMMA.16816.F32 R84, R24, R248.reuse, R84 ;  /* 0x000000f81854723c */ /* 0x088fec0000001854 */
[C---:B------:R-:W-:Y:S06]  /*5020*/  HMMA.16816.F32 R88, R36.reuse, R248, R88 ;  /* 0x000000f82458723c */ /* 0x040fec0000001858 */
[-C--:B------:R-:W-:Y:S01]  /*5030*/  HMMA.16816.F32 R92, R36, R250.reuse, R92 ;  /* 0x000000fa245c723c */ /* 0x080fe2000000185c */
[----:B------:R3:W1:Y:S05]  /*5040*/  LDSM.16.M88.4 R36, [R23+0x1000] ;  /* 0x001000001724783b */ /* 0x00066a0000000200 */
[----:B------:R-:W-:Y:S01]  /*5050*/  HMMA.16816.F32 R96, R24, R250, R96 ;  /* 0x000000fa1860723c */ /* 0x000fe20000001860 */
[----:B------:R-:W1:Y:S04]  /*5060*/  LDSM.16.MT88.4 R248, [R0+0xf800] ;  /* 0x00f8000000f8783b */ /* 0x000e680000004200 */
[----:B------:R-:W1:Y:S01]  /*5070*/  LDSM.16.MT88.4 R24, [R0+0x11800] ;  /* 0x011800000018783b */ /* 0x000e620000004200 */
[----:B---3--:R-:W3:Y:S01]  /*5080*/  LDC R23, c[0x0][0x270] ;  /* 0x00009c00ff177b82 */ /* 0x008ee20000000800 */
[-C--:B-1----:R-:W-:Y:S06]  /*5090*/  HMMA.16816.F32 R4, R244, R40.reuse, R4 ;  /* 0x00000028f404723c */ /* 0x082fec0000001804 */
[C---:B------:R-:W-:Y:S06]  /*50a0*/  HMMA.16816.F32 R8, R36.reuse, R40, R8 ;  /* 0x000000282408723c */ /* 0x040fec0000001808 */
[-C--:B------:R-:W-:Y:S05]  /*50b0*/  HMMA.16816.F32 R12, R36, R42.reuse, R12 ;  /* 0x0000002a240c723c */ /* 0x080fea000000180c */
[----:B---3--:R-:W-:Y:S01]  /*50c0*/  IMAD R23, R23, UR17, RZ ;  /* 0x0000001117177c24 */ /* 0x008fe2000f8e02ff */
[C---:B------:R-:W-:Y:S01]  /*50d0*/  HMMA.16816.F32 R16, R244.reuse, R42, R16 ;  /* 0x0000002af410723c */ /* 0x040fe20000001810 */
[----:B------:R-:W5:Y:S04]  /*50e0*/  LDL.LU.64 R42, [R1+0xc8] ;  /* 0x0000c800012a7983 */ /* 0x000f680000300a00 */
[----:B------:R-:W5:Y:S01]  /*50f0*/  LDL.LU.64 R40, [R1+0xc0] ;  /* 0x0000c00001287983 */ /* 0x000f620000300a00 */
[-C--:B------:R-:W-:Y:S06]  /*5100*/  HMMA.16816.F32 R68, R244, R248.reuse, R68 ;  /* 0x000000f8f444723c */ /* 0x080fec0000001844 */
[C---:B------:R-:W-:Y:S06]  /*5110*/  HMMA.16816.F32 R72, R36.reuse, R248, R72 ;  /* 0x000000f82448723c */ /* 0x040fec0000001848 */
[-C--:B------:R-:W-:Y:S05]  /*5120*/  HMMA.16816.F32 R76, R36, R250.reuse, R76 ;  /* 0x000000fa244c723c */ /* 0x080fea000000184c */
[C---:B------:R-:W-:Y:S01]  /*5130*/  IMAD.SHL.U32 R248, R23.reuse, 0x8, RZ ;  /* 0x0000000817f87824 */ /* 0x040fe200078e00ff */
[C---:B------:R-:W-:Y:S05]  /*5140*/  HMMA.16816.F32 R80, R244.reuse, R250, R80 ;  /* 0x000000faf450723c */ /* 0x040fea0000001850 */
[C---:B------:R-:W-:Y:S01]  /*5150*/  IMAD.SHL.U32 R249, R23.reuse, 0x10, RZ ;  /* 0x0000001017f97824 */ /* 0x040fe200078e00ff */
[-C--:B------:R-:W-:Y:S05]  /*5160*/  HMMA.16816.F32 R84, R244, R24.reuse, R84 ;  /* 0x00000018f454723c */ /* 0x080fea0000001854 */
[C---:B------:R-:W-:Y:S01]  /*5170*/  IMAD.U32 R250, R23.reuse, -0x40, RZ ;  /* 0xffffffc017fa7824 */ /* 0x040fe200078e00ff */
[C---:B------:R-:W-:Y:S01]  /*5180*/  HMMA.16816.F32 R88, R36.reuse, R24, R88 ;  /* 0x000000182458723c */ /* 0x040fe20000001858 */
[----:B------:R-:W1:Y:S05]  /*5190*/  LDC R24, c[0x0][0x270] ;  /* 0x00009c00ff187b82 */ /* 0x000e6a0000000800 */
[-C--:B------:R-:W-:Y:S05]  /*51a0*/  HMMA.16816.F32 R92, R36, R26.reuse, R92 ;  /* 0x0000001a245c723c */ /* 0x080fea000000185c */
[----:B------:R-:W-:Y:S01]  /*51b0*/  IMAD.MOV.U32 R25, RZ, RZ, R30 ;  /* 0x000000ffff197224 */ /* 0x000fe200078e001e */
[----:B------:R-:W-:Y:S05]  /*51c0*/  HMMA.16816.F32 R96, R244, R26, R96 ;  /* 0x0000001af460723c */ /* 0x000fea0000001860 */
[----:B------:R-:W-:Y:S01]  /*51d0*/  IMAD R30, R23, 0x18, RZ ;  /* 0x00000018171e7824 */ /* 0x000fe200078e02ff */
[----:B--2---:R-:W-:Y:S01]  /*51e0*/  @P3 IADD3 R28, P1, R29, UR10, RZ ;  /* 0x0000000a1d1c3c10 */ /* 0x004fe2000ff3e0ff */
[----:B------:R-:W-:Y:S04]  /*51f0*/  @UP3 UMOV UR10, UR15 ;  /* 0x0000000f000a3c82 */ /* 0x000fe80008000000 */
[----:B----4-:R-:W-:Y:S01]  /*5200*/  @P3 IADD3.X R29, R22, UR9, RZ, P1, !PT ;  /* 0x00000009161d3c10 */ /* 0x010fe20008ffe4ff */
[C---:B------:R-:W-:Y:S01]  /*5210*/  IMAD R22, R23.reuse, 0x28, RZ ;  /* 0x0000002817167824 */ /* 0x040fe200078e02ff */
[----:B------:R-:W-:Y:S03]  /*5220*/  @UP3 UMOV UR9, UR14 ;  /* 0x0000000e00093c82 */ /* 0x000fe60008000000 */
[----:B------:R-:W2:Y:S04]  /*5230*/  @P3 LDG.E R33, desc[UR6][R28.64+-0xe0] ;  /* 0xffff20061c213981 */ /* 0x000ea8000c1e1900 */
[----:B------:R3:W4:Y:S01]  /*5240*/  @P3 LDG.E R32, desc[UR6][R28.64+-0x100] ;  /* 0xffff00061c203981 */ /* 0x000722000c1e1900 */
[C---:B------:R-:W-:Y:S04]  /*5250*/  LEA R251, P0, R250.reuse, R20, 0x2 ;  /* 0x00000014fafb7211 */ /* 0x040fe800078010ff */
[----:B------:R-:W-:Y:S01]  /*5260*/  LEA.HI.X.SX32 R250, R250, R21, 0x2, P0 ;  /* 0x00000015fafa7211 */ /* 0x000fe200000f16ff */
[----:B------:R-:W-:Y:S04]  /*5270*/  IMAD.MOV.U32 R20, RZ, RZ, R251 ;  /* 0x000000ffff147224 */ /* 0x000fe800078e00fb */
[----:B------:R-:W-:Y:S01]  /*5280*/  IMAD.MOV.U32 R21, RZ, RZ, R250 ;  /* 0x000000ffff157224 */ /* 0x000fe200078e00fa */
[-C--:B------:R-:W-:Y:S02]  /*5290*/  LEA R250, P1, R248, R20.reuse, 0x2 ;  /* 0x00000014f8fa7211 */ /* 0x080fe400078210ff */
[-C--:B------:R-:W-:Y:S02]  /*52a0*/  LEA R22, P2, R22, R20.reuse, 0x2 ;  /* 0x0000001416167211 */ /* 0x080fe400078410ff */
[----:B------:R-:W-:Y:S01]  /*52b0*/  STL.64 [R1+0x30], R20 ;  /* 0x0000301401007387 */ /* 0x000fe20000100a00 */
[-C--:B------:R-:W-:Y:S03]  /*52c0*/  LEA.HI.X.SX32 R251, R248, R21.reuse, 0x2, P1 ;  /* 0x00000015f8fb7211 */ /* 0x080fe600008f16ff */
[----:B------:R1:W-:Y:S04]  /*52d0*/  REDG.E.ADD.F32.FTZ.RN.STRONG.GPU desc[UR6][R20.64], R4 ;  /* 0x00000004140079a6 */ /* 0x0003e8000c10f386 */
[----:B------:R1:W-:Y:S01]  /*52e0*/  REDG.E.ADD.F32.FTZ.RN.STRONG.GPU desc[UR6][R250.64], R5 ;  /* 0x00000005fa0079a6 */ /* 0x0003e2000c10f386 */
[C---:B---3--:R-:W-:Y:S02]  /*52f0*/  IMAD.SHL.U32 R28, R23.reuse, 0x20, RZ ;  /* 0x00000020171c7824 */ /* 0x048fe400078e00ff */
[----:B-1----:R-:W-:Y:S02]  /*5300*/  IMAD R29, R24, UR17, RZ ;  /* 0x00000011181d7c24 */ /* 0x002fe4000f8e02ff */
[----:B------:R-:W-:Y:S02]  /*5310*/  IMAD R24, R23, 0x38, RZ ;  /* 0x0000003817187824 */ /* 0x000fe400078e02ff */
[----:B------:R-:W-:Y:S01]  /*5320*/  IMAD.SHL.U32 R29, R29, 0x20, RZ ;  /* 0x000000201d1d7824 */ /* 0x000fe200078e00ff */
[CC--:B------:R-:W-:Y:S04]  /*5330*/  LEA R4, P1, R30.reuse, R20.reuse, 0x2 ;  /* 0x000000141e047211 */ /* 0x0c0fe800078210ff */
[-C--:B------:R-:W-:Y:S01]  /*5340*/  LEA.HI.X.SX32 R5, R30, R21.reuse, 0x2, P1 ;  /* 0x000000151e057211 */ /* 0x080fe200008f16ff */
[----:B--2---:R-:W-:Y:S04]  /*5350*/  @P3 STL [R1+0x5c], R33 ;  /* 0x00005c2101003387 */ /* 0x004fe80000100800 */
[----:B----4-:R1:W-:Y:S04]  /*5360*/  @P3 STL [R1+0x58], R32 ;  /* 0x0000582001003387 */ /* 0x0103e80000100800 */
        /* <DEDUP_REMOVED lines=8> */
[----:B------:R4:W-:Y:S01]  /*53f0*/  REDG.E.ADD.F32.FTZ.RN.STRONG.GPU desc[UR6][R28.64], R8 ;  /* 0x000000081c0079a6 */ /* 0x0009e2000c10f386 */
[----:B-1----:R-:W-:Y:S03]  /*5400*/  IMAD R6, R23, 0x30, RZ ;  /* 0x0000003017067824 */ /* 0x002fe600078e02ff */
[----:B------:R2:W5:Y:S01]  /*5410*/  LDL.LU.64 R32, [R1+0xa8] ;  /* 0x0000a80001207983 */ /* 0x0005620000300a00 */
[----:B---3--:R-:W1:Y:S01]  /*5420*/  LDC R5, c[0x0][0x270] ;  /* 0x00009c00ff057b82 */ /* 0x008e620000000800 */
[-C--:B------:R-:W-:Y:S02]  /*5430*/  LEA R6, P1, R6, R20.reuse, 0x2 ;  /* 0x0000001406067211 */ /* 0x080fe400078210ff */
[----:B------:R2:W5:Y:S01]  /*5440*/  LDL.LU R30, [R1+0xa0] ;  /* 0x0000a000011e7983 */ /* 0x0005620000300800 */
[CC--:B------:R-:W-:Y:S01]  /*5450*/  LEA R4, P0, R24.reuse, R20.reuse, 0x2 ;  /* 0x0000001418047211 */ /* 0x0c0fe200078010ff */
[----:B----4-:R-:W-:Y:S02]  /*5460*/  VIADD R8, R249, 0x20 ;  /* 0x00000020f9087836 */ /* 0x010fe40000000000 */
[----:B------:R2:W5:Y:S01]  /*5470*/  LDL.LU.64 R28, [R1+0x98] ;  /* 0x00009800011c7983 */ /* 0x0005620000300a00 */
[C---:B-1----:R-:W-:Y:S02]  /*5480*/  IMAD R23, R5.reuse, UR17, RZ ;  /* 0x0000001105177c24 */ /* 0x042fe4000f8e02ff */
[----:B------:R-:W-:Y:S01]  /*5490*/  IMAD R7, R5, UR17, RZ ;  /* 0x0000001105077c24 */ /* 0x000fe2000f8e02ff */
[-C--:B------:R-:W-:Y:S01]  /*54a0*/  LEA.HI.X.SX32 R5, R24, R21.reuse, 0x2, P0 ;  /* 0x0000001518057211 */ /* 0x080fe200000f16ff */
[----:B------:R-:W-:Y:S02]  /*54b0*/  IMAD R23, R23, 0x28, RZ ;  /* 0x0000002817177824 */ /* 0x000fe400078e02ff */
[----:B------:R-:W-:Y:S03]  /*54c0*/  IMAD R7, R7, 0x30, RZ ;  /* 0x0000003007077824 */ /* 0x000fe600078e02ff */
[-C--:B------:R-:W-:Y:S02]  /*54d0*/  LEA.HI.X.SX32 R23, R23, R21.reuse, 0x2, P2 ;  /* 0x0000001517177211 */ /* 0x080fe400010f16ff */
[-C--:B------:R-:W-:Y:S03]  /*54e0*/  LEA.HI.X.SX32 R7, R7, R21.reuse, 0x2, P1 ;  /* 0x0000001507077211 */ /* 0x080fe600008f16ff */
[----:B------:R1:W-:Y:S04]  /*54f0*/  REDG.E.ADD.F32.FTZ.RN.STRONG.GPU desc[UR6][R22.64], R9 ;  /* 0x00000009160079a6 */ /* 0x0003e8000c10f386 */
[----:B------:R3:W-:Y:S04]  /*5500*/  REDG.E.ADD.F32.FTZ.RN.STRONG.GPU desc[UR6][R6.64], R10 ;  /* 0x0000000a060079a6 */ /* 0x0007e8000c10f386 */
[----:B------:R4:W-:Y:S04]  /*5510*/  REDG.E.ADD.F32.FTZ.RN.STRONG.GPU desc[UR6][R4.64], R11 ;  /* 0x0000000b040079a6 */ /* 0x0009e8000c10f386 */
[----:B------:R2:W-:Y:S04]  /*5520*/  REDG.E.ADD.F32.FTZ.RN.STRONG.GPU desc[UR6][R20.64+0x80], R16 ;  /* 0x00008010140079a6 */ /* 0x0005e8000c10f386 */
[----:B------:R2:W-:Y:S04]  /*5530*/  REDG.E.ADD.F32.FTZ.RN.STRONG.GPU desc[UR6][R250.64+0x80], R17 ;  /* 0x00008011fa0079a6 */ /* 0x0005e8000c10f386 */
[----:B-1----:R1:W5:Y:S01]  /*5540*/  LDL.LU.64 R22, [R1+0x90] ;  /* 0x0000900001167983 */ /* 0x0023620000300a00 */
[C---:B---3--:R-:W-:Y:S03]  /*5550*/  IMAD.IADD R7, R248.reuse, 0x1, R8 ;  /* 0x00000001f8077824 */ /* 0x048fe600078e0208 */
[----:B------:R1:W5:Y:S01]  /*5560*/  LDL.LU.64 R26, [R1+0x88] ;  /* 0x00008800011a7983 */ /* 0x0003620000300a00 */
[----:B------:R-:W-:Y:S02]  /*5570*/  IMAD.MOV.U32 R10, RZ, RZ, R25 ;  /* 0x000000ffff0a7224 */ /* 0x000fe400078e0019 */
[----:B----4-:R-:W-:Y:S01]  /*5580*/  VIADD R5, R249, 0x20 ;  /* 0x00000020f9057836 */ /* 0x010fe20000000000 */
[-C--:B------:R-:W-:Y:S01]  /*5590*/  LEA R6, P1, R7, R20.reuse, 0x2 ;  /* 0x0000001407067211 */ /* 0x080fe200078210ff */
[C---:B------:R-:W-:Y:S01]  /*55a0*/  IMAD.IADD R4, R248.reuse, 0x1, R7 ;  /* 0x00000001f8047824 */ /* 0x040fe200078e0207 */
[----:B------:R1:W5:Y:S01]  /*55b0*/  LDL.LU.64 R24, [R1+0x80] ;  /* 0x0000800001187983 */ /* 0x0003620000300a00 */
[----:B------:R-:W-:Y:S01]  /*55c0*/  IMAD.MOV.U32 R247, RZ, RZ, R10 ;  /* 0x000000fffff77224 */ /* 0x000fe200078e000a */
[-C--:B------:R-:W-:Y:S02]  /*55d0*/  LEA R8, P0, R5, R20.reuse, 0x2 ;  /* 0x0000001405087211 */ /* 0x080fe400078010ff */
[-C--:B------:R-:W-:Y:S02]  /*55e0*/  LEA.HI.X.SX32 R7, R7, R21.reuse, 0x2, P1 ;  /* 0x0000001507077211 */ /* 0x080fe400008f16ff */
[-C--:B------:R-:W-:Y:S01]  /*55f0*/  LEA.HI.X.SX32 R9, R5, R21.reuse, 0x2, P0 ;  /* 0x0000001505097211 */ /* 0x080fe200000f16ff */
[----:B------:R-:W-:Y:S01]  /*5600*/  IMAD.IADD R5, R248, 0x1, R4 ;  /* 0x00000001f8057824 */ /* 0x000fe200078e0204 */
[CC--:B--2---:R-:W-:Y:S03]  /*5610*/  LEA R16, P0, R4.reuse, R20.reuse, 0x2 ;  /* 0x0000001404107211 */ /* 0x0c4fe600078010ff */
[----:B------:R2:W-:Y:S01]  /*5620*/  REDG.E.ADD.F32.FTZ.RN.STRONG.GPU desc[UR6][R8.64], R18 ;  /* 0x00000012080079a6 */ /* 0x0005e2000c10f386 */
[-C--:B------:R-:W-:Y:S01]  /*5630*/  LEA.HI.X.SX32 R17, R4, R21.reuse, 0x2, P0 ;  /* 0x0000001504117211 */ /* 0x080fe200000f16ff */
[----:B------:R-:W-:Y:S01]  /*5640*/  IMAD.IADD R4, R248, 0x1, R5 ;  /* 0x00000001f8047824 */ /* 0x000fe200078e0205 */
[CC--:B------:R-:W-:Y:S01]  /*5650*/  LEA R10, P0, R5.reuse, R20.reuse, 0x2 ;  /* 0x00000014050a7211 */ /* 0x0c0fe200078010ff */
[----:B------:R3:W-:Y:S03]  /*5660*/  REDG.E.ADD.F32.FTZ.RN.STRONG.GPU desc[UR6][R6.64], R19 ;  /* 0x00000013060079a6 */ /* 0x0007e6000c10f386 */
[-C--:B------:R-:W-:Y:S01]  /*5670*/  LEA.HI.X.SX32 R11, R5, R21.reuse, 0x2, P0 ;  /* 0x00000015050b7211 */ /* 0x080fe200000f16ff */
[----:B------:R-:W-:Y:S01]  /*5680*/  REDG.E.ADD.F32.FTZ.RN.STRONG.GPU desc[UR6][R16.64], R12 ;  /* 0x0000000c100079a6 */ /* 0x000fe2000c10f386 */
[----:B------:R-:W-:Y:S03]  /*5690*/  VIADD R5, R249, 0x40 ;  /* 0x00000040f9057836 */ /* 0x000fe60000000000 */
[----:B------:R4:W-:Y:S04]  /*56a0*/  REDG.E.ADD.F32.FTZ.RN.STRONG.GPU desc[UR6][R10.64], R13 ;  /* 0x0000000d0a0079a6 */ /* 0x0009e8000c10f386 */
[----:B------:R-:W-:Y:S01]  /*56b0*/  LDSM.16.MT88.4 R16, [R0+0x2000] ;  /* 0x002000000010783b */ /* 0x000fe20000004200 */
[-C--:B--2---:R-:W-:Y:S01]  /*56c0*/  LEA R8, P1, R4, R20.reuse, 0x2 ;  /* 0x0000001404087211 */ /* 0x084fe200078210ff */
[----:B---3--:R-:W-:Y:S03]  /*56d0*/  IMAD.IADD R7, R248, 0x1, R4 ;  /* 0x00000001f8077824 */ /* 0x008fe600078e0204 */
[-C--:B------:R-:W-:Y:S02]  /*56e0*/  LEA.HI.X.SX32 R9, R4, R21.reuse, 0x2, P1 ;  /* 0x0000001504097211 */ /* 0x080fe400008f16ff */
[CC--:B------:R-:W-:Y:S03]  /*56f0*/  LEA R6, P0, R7.reuse, R20.reuse, 0x2 ;  /* 0x0000001407067211 */ /* 0x0c0fe600078010ff */
[----:B------:R2:W-:Y:S01]  /*5700*/  REDG.E.ADD.F32.FTZ.RN.STRONG.GPU desc[UR6][R8.64], R14 ;  /* 0x0000000e080079a6 */ /* 0x0005e2000c10f386 */
[C---:B----4-:R-:W-:Y:S01]  /*5710*/  IMAD.IADD R10, R248.reuse, 0x1, R5 ;  /* 0x00000001f80a7824 */ /* 0x050fe200078e0205 */
[-C--:B------:R-:W-:Y:S03]  /*5720*/  LEA.HI.X.SX32 R7, R7, R21.reuse, 0x2, P0 ;  /* 0x0000001507077211 */ /* 0x080fe600000f16ff */
[C---:B------:R-:W-:Y:S02]  /*5730*/  IMAD.IADD R4, R248.reuse, 0x1, R10 ;  /* 0x00000001f8047824 */ /* 0x040fe400078e020a */
[----:B------:R3:W-:Y:S04]  /*5740*/  REDG.E.ADD.F32.FTZ.RN.STRONG.GPU desc[UR6][R6.64], R15 ;  /* 0x0000000f060079a6 */ /* 0x0007e8000c10f386 */
[----:B------:R-:W-:Y:S04]  /*5750*/  REDG.E.ADD.F32.FTZ.RN.STRONG.GPU desc[UR6][R20.64+0x100], R68 ;  /* 0x00010044140079a6 */ /* 0x000fe8000c10f386 */
[----:B------:R-:W-:Y:S01]  /*5760*/  REDG.E.ADD.F32.FTZ.RN.STRONG.GPU desc[UR6][R250.64+0x100], R69 ;  /* 0x00010045fa0079a6 */ /* 0x000fe2000c10f386 */
[CC--:B--2---:R-:W-:Y:S04]  /*5770*/  LEA R8, P0, R5.reuse, R20.reuse, 0x2 ;  /* 0x0000001405087211 */ /* 0x0c4fe800078010ff */
[-C--:B------:R-:W-:Y:S01]  /*5780*/  LEA.HI.X.SX32 R9, R5, R21.reuse, 0x2, P0 ;  /* 0x0000001505097211 */ /* 0x080fe200000f16ff */
[----:B------:R-:W-:Y:S01]  /*5790*/  IMAD.IADD R5, R248, 0x1, R4 ;  /* 0x00000001f8057824 */ /* 0x000fe200078e0204 */
[-C--:B------:R-:W-:Y:S02]  /*57a0*/  LEA R12, P0, R4, R20.reuse, 0x2 ;  /* 0x00000014040c7211 */ /* 0x080fe400078010ff */
[-C--:B---3--:R-:W-:Y:S01]  /*57b0*/  LEA R6, P1, R10, R20.reuse, 0x2 ;  /* 0x000000140a067211 */ /* 0x088fe200078210ff */
        /* <DEDUP_REMOVED lines=77> */
[----:B------:R-:W-:Y:S04]  /*5c90*/  REDG.E.ADD.F32.FTZ.RN.STRONG.GPU desc[UR6][R20.64+0x280], R96 ;  /* 0x00028060140079a6 */ /* 0x000fe8000c10f386 */
[----:B------:R-:W-:Y:S04]  /*5ca0*/  REDG.E.ADD.F32.FTZ.RN.STRONG.GPU desc[UR6][R250.64+0x280], R97 ;  /* 0x00028061fa0079a6 */ /* 0x000fe8000c10f386 */
[----:B------:R-:W-:Y:S01]  /*5cb0*/  LDSM.16.MT88.4 R88, [R0+0x4800] ;  /* 0x004800000058783b */ /* 0x000fe20000004200 */
[C---:B--2---:R-:W-:Y:S01]  /*5cc0*/  IMAD.IADD R6, R248.reuse, 0x1, R4 ;  /* 0x00000001f8067824 */ /* 0x044fe200078e0204 */
[CC--:B---3--:R-:W-:Y:S03]  /*5cd0*/  LEA R8, P0, R249.reuse, R20.reuse, 0x2 ;  /* 0x00000014f9087211 */ /* 0x0c8fe600078010ff */
[C---:B------:R-:W-:Y:S01]  /*5ce0*/  IMAD.IADD R5, R248.reuse, 0x1, R6 ;  /* 0x00000001f8057824 */ /* 0x040fe200078e0206 */
[-C--:B------:R-:W-:Y:S03]  /*5cf0*/  LEA.HI.X.SX32 R9, R249, R21.reuse, 0x2, P0 ;  /* 0x00000015f9097211 */ /* 0x080fe600000f16ff */
[----:B------:R-:W-:Y:S01]  /*5d00*/  IMAD.IADD R4, R248, 0x1, R5 ;  /* 0x00000001f8047824 */ /* 0x000fe200078e0205 */
[CC--:B------:R-:W-:Y:S02]  /*5d10*/  LEA R12, P0, R6.reuse, R20.reuse, 0x2 ;  /* 0x00000014060c7211 */ /* 0x0c0fe400078010ff */
        /* <DEDUP_REMOVED lines=81> */
[----:B------:R-:W3:Y:S08]  /*6230*/  LDC R7, c[0x0][0x244] ;  /* 0x00009100ff077b82 */ /* 0x000ef00000000800 */
[----:B------:R-:W-:Y:S01]  /*6240*/  BAR.SYNC.DEFER_BLOCKING 0x0 ;  /* 0x0000000000007b1d */ /* 0x000fe20000010000 */
        /* <DEDUP_REMOVED lines=9> */
[----:B------:R1:W-:Y:S01]  /*62e0*/  LDGSTS.E.BYPASS.LTC128B.128 [R247], desc[UR6][R8.64] ;  /* 0x0000000008f77fae */ /* 0x0003e2000b901d46 */
        /* <DEDUP_REMOVED lines=8> */
.L_x_102:
[----:B------:R-:W-:Y:S01]  /*6370*/  ISETP.LT.AND P0, PT, RZ, UR8, PT ;  /* 0x00000008ff007c0c */ /* 0x000fe2000bf01270 */
[----:B------:R-:W-:Y:S11]  /*6380*/  UIADD3 UR8, UR8, -0x1, URZ ;  /* 0xffffffff08087890 */ /* 0x000ff6000fffe03f */
[----:B------:R-:W-:Y:S01]  /*6390*/  @!UPT UIADD3 URZ, URZ, URZ, URZ ;  /* 0x0000003f3f3ff290 */ /* 0x000fe2000fffe03f */
[----:B------:R-:W-:Y:S05]  /*63a0*/  @P0 BRA `(.L_x_103) ;  /* 0xffffffcc001c0947 */ /* 0x000fea000383ffff */
[----:B------:R-:W2:Y:S01]  /*63b0*/  LDL R73, [R1+0x68] ;  /* 0x0000680001497983 */ /* 0x000ea20000100800 */
[----:B------:R-:W-:-:S03]  /*63c0*/  ULDC UR8, c[0x0][0x390] ;  /* 0x0000e40000087ab9 */ /* 0x000fc60000000800 */
[----:B------:R-:W3:Y:S01]  /*63d0*/  LDL R72, [R1+0x6c] ;  /* 0x00006c0001487983 */ /* 0x000ee20000100800 */
        /* <DEDUP_REMOVED lines=61> */
[----:B-1----:R-:W-:Y:S01]  /*67b0*/  FMUL.FTZ R9, R137, UR8 ;  /* 0x0000000889097c20 */ /* 0x002fe20008410000 */
        /* <DEDUP_REMOVED lines=11> */
[----:B------:R-:W-:Y:S01]  /*6870*/  F2FP.F16.F32.PACK_AB R6, R6, R146 ;  /* 0x000000920606723e */ /* 0x000fe200000000ff */
[----:B------:R-:W-:Y:S01]  /*6880*/  USHF.L.U32 UR19, UR21, 0x6, URZ ;  /* 0x0000000615137899 */ /* 0x000fe2000800063f */
[----:B------:R-:W-:-:S02]  /*6890*/  F2FP.F16.F32.PACK_AB R9, R9, R136 ;  /* 0x000000880909723e */ /* 0x000fc400000000ff */
        /* <DEDUP_REMOVED lines=32> */
[----:B---3--:R-:W-:Y:S04]  /*6aa0*/  STS [R72], R23 ;  /* 0x0000001748007388 */ /* 0x008fe80000000800 */
        /* <DEDUP_REMOVED lines=41> */
[----:B-1----:R-:W-:-:S03]  /*6d40*/  SHF.R.S32.HI R6, RZ, 0x1f, R4 ;  /* 0x0000001fff067819 */ /* 0x002fc60000011404 */
[----:B------:R2:W-:Y:S04]  /*6d50*/  STS [R72+0xa400], R66 ;  /* 0x00a4004248007388 */ /* 0x0005e80000000800 */
[----:B------:R2:W-:Y:S04]  /*6d60*/  STS [R73+0xb000], R56 ;  /* 0x00b0003849007388 */ /* 0x0005e80000000800 */
[----:B------:R2:W-:Y:S04]  /*6d70*/  STS [R73+0xb400], R58 ;  /* 0x00b4003a49007388 */ /* 0x0005e80000000800 */
[----:B------:R2:W-:Y:S04]  /*6d80*/  STS [R72+0xb000], R60 ;  /* 0x00b0003c48007388 */ /* 0x0005e80000000800 */
        /* <DEDUP_REMOVED lines=15> */
.L_x_104:
[----:B------:R-:W-:Y:S01]  /*6e80*/  @UP0 UIADD3 UR14, UR16, UR22, URZ ;  /* 0x00000016100e0290 */ /* 0x000fe2000fffe03f */
[----:B------:R-:W-:Y:S01]  /*6e90*/  LEA.HI R6, R6, R4, RZ, 0x3 ;  /* 0x0000000406067211 */ /* 0x000fe200078f18ff */
[----:B------:R-:W-:Y:S02]  /*6ea0*/  @UP0 ULDC.64 UR10, c[0x0][0x458] ;  /* 0x00011600000a0ab9 */ /* 0x000fe40000000a00 */
[----:B------:R-:W-:Y:S01]  /*6eb0*/  @UP0 UIMAD.WIDE.U32 UR12, UR14, UR10, URZ ;  /* 0x0000000a0e0c02a5 */ /* 0x000fe2000f8e003f */
[----:B------:R-:W-:Y:S01]  /*6ec0*/  LOP3.LUT R6, R6, 0xfffffff8, RZ, 0xc0, !PT ;  /* 0xfffffff806067812 */ /* 0x000fe200078ec0ff */
[----:B------:R-:W-:-:S04]  /*6ed0*/  @UP0 UIMAD UR14, UR14, UR11, URZ ;  /* 0x0000000b0e0e02a4 */ /* 0x000fc8000f8e023f */
[----:B------:R-:W-:Y:S01]  /*6ee0*/  @UP0 UIADD3 UR18, UR13, UR14, URZ ;  /* 0x0000000e0d120290 */ /* 0x000fe2000fffe03f */
[----:B------:R-:W-:Y:S01]  /*6ef0*/  IMAD.IADD R6, R4, 0x1, -R6 ;  /* 0x0000000104067824 */ /* 0x000fe200078e0a06 */
[----:B------:R-:W-:Y:S01]  /*6f00*/  @UP0 UMOV UR17, UR12 ;  /* 0x0000000c00110c82 */ /* 0x000fe20008000000 */
[----:B------:R-:W-:Y:S09]  /*6f10*/  @P0 BRA `(.L_x_105) ;  /* 0x0000000000340947 */ /* 0x000ff20003800000 */
        /* <DEDUP_REMOVED lines=13> */
.L_x_105:
[----:B------:R-:W-:Y:S01]  /*6ff0*/  BAR.SYNC.DEFER_BLOCKING 0x0 ;  /* 0x0000000000007b1d */ /* 0x000fe20000010000 */
[----:B------:R-:W-:Y:S01]  /*7000*/  IMAD.SHL.U32 R6, R6, 0x8, RZ ;  /* 0x0000000806067824 */ /* 0x000fe200078e00ff */
[----:B------:R-:W-:Y:S01]  /*7010*/  USHF.R.S32.HI UR12, URZ, 0x1f, UR19 ;  /* 0x0000001f3f0c7899 */ /* 0x000fe20008011413 */
[----:B------:R-:W-:Y:S01]  /*7020*/  IMAD.U32 R4, RZ, RZ, UR8 ;  /* 0x00000008ff047e24 */ /* 0x000fe2000f8e00ff */
[----:B------:R-:W-:Y:S02]  /*7030*/  UIMAD UR5, UR21, -0x40, UR5 ;  /* 0xffffffc0150578a4 */ /* 0x000fe4000f8e0205 */
[----:B------:R-:W-:Y:S01]  /*7040*/  UIMAD UR13, UR12, UR8, URZ ;  /* 0x000000080c0d72a4 */ /* 0x000fe2000f8e023f */
[--C-:B------:R-:W-:Y:S01]  /*7050*/  SHF.R.S32.HI R7, RZ, 0x1f, R6.reuse ;  /* 0x0000001fff077819 */ /* 0x100fe20000011406 */
[----:B------:R-:W1:Y:S01]  /*7060*/  S2R R53, SR_TID.X ;  /* 0x0000000000357919 */ /* 0x000e620000002100 */
[----:B------:R-:W-:Y:S01]  /*7070*/  USHF.R.S32.HI UR16, URZ, 0x1f, UR54 ;  /* 0x0000001f3f107899 */ /* 0x000fe20008011436 */
[----:B------:R-:W-:Y:S01]  /*7080*/  BSSY B0, `(.L_x_106) ;  /* 0x000002a000007945 */ /* 0x000fe20003800000 */
[----:B------:R-:W-:Y:S01]  /*7090*/  UIMAD UR13, UR19, UR9, UR13 ;  /* 0x00000009130d72a4 */ /* 0x000fe2000f8e020d */
[----:B--2---:R-:W2:Y:S01]  /*70a0*/  S2R R54, SR_TID.X ;  /* 0x0000000000367919 */ /* 0x004ea20000002100 */
[----:B------:R-:W-:Y:S01]  /*70b0*/  IMAD.WIDE.U32 R4, R4, UR19, R6 ;  /* 0x0000001304047c25 */ /* 0x000fe2000f8e0006 */
[----:B------:R-:W-:-:S03]  /*70c0*/  ULDC.64 UR14, c[0x0][0x468] ;  /* 0x00011a00000e7ab9 */ /* 0x000fc60000000a00 */
[----:B------:R-:W-:Y:S01]  /*70d0*/  IMAD.U32 R8, RZ, RZ, UR13 ;  /* 0x0000000dff087e24 */ /* 0x000fe2000f8e00ff */
[----:B------:R-:W-:Y:S01]  /*70e0*/  IADD3 R4, P0, R4, UR20, RZ ;  /* 0x0000001404047c10 */ /* 0x000fe2000ff1e0ff */
[----:B------:R-:W-:-:S03]  /*70f0*/  UIMAD UR13, UR16, UR14, URZ ;  /* 0x0000000e100d72a4 */ /* 0x000fc6000f8e023f */
[----:B------:R-:W-:Y:S01]  /*7100*/  IADD3.X R5, R5, UR23, R8, P0, !PT ;  /* 0x0000001705057c10 */ /* 0x000fe200087fe408 */
[----:B------:R-:W-:Y:S01]  /*7110*/  IMAD.U32 R8, RZ, RZ, UR14 ;  /* 0x0000000eff087e24 */ /* 0x000fe2000f8e00ff */
[----:B------:R3:W4:Y:S01]  /*7120*/  LDS.128 R36, [R247+0xd000] ;  /* 0x00d00000f7247984 */ /* 0x0007220000000c00 */
[----:B------:R-:W-:-:S03]  /*7130*/  UIMAD UR15, UR54, UR15, UR13 ;  /* 0x0000000f360f72a4 */ /* 0x000fc6000f8e020d */
[----:B------:R3:W3:Y:S04]  /*7140*/  LDS.128 R32, [R247+0xf000] ;  /* 0x00f00000f7207984 */ /* 0x0006e80000000c00 */
[----:B------:R3:W3:Y:S04]  /*7150*/  LDS.128 R28, [R247+0x11000] ;  /* 0x01100000f71c7984 */ /* 0x0006e80000000c00 */
[----:B------:R3:W3:Y:S04]  /*7160*/  LDS.128 R48, [R247+0x13000] ;  /* 0x01300000f7307984 */ /* 0x0006e80000000c00 */
[----:B------:R3:W3:Y:S01]  /*7170*/  LDS.128 R44, [R247+0x15000] ;  /* 0x01500000f72c7984 */ /* 0x0006e20000000c00 */
[----:B-1----:R-:W-:-:S03]  /*7180*/  SHF.R.S32.HI R53, RZ, 0x1f, R53 ;  /* 0x0000001fff357819 */ /* 0x002fc60000011435 */
[----:B------:R1:W1:Y:S01]  /*7190*/  LDS.128 R40, [R247+0x17000] ;  /* 0x01700000f7287984 */ /* 0x0002620000000c00 */
[----:B--2---:R-:W-:-:S04]  /*71a0*/  LEA.HI R53, R53, R54, RZ, 0x3 ;  /* 0x0000003635357211 */ /* 0x004fc800078f18ff */
[----:B------:R-:W-:-:S04]  /*71b0*/  SHF.R.S32.HI R53, RZ, 0x3, R53 ;  /* 0x00000003ff357819 */ /* 0x000fc80000011435 */
[C---:B------:R-:W-:Y:S01]  /*71c0*/  ISETP.GE.AND P2, PT, R53.reuse, UR5, PT ;  /* 0x0000000535007c0c */ /* 0x040fe2000bf46270 */
[----:B------:R-:W-:Y:S01]  /*71d0*/  VIADD R9, R53, 0x20 ;  /* 0x0000002035097836 */ /* 0x000fe20000000000 */
[----:B------:R-:W-:-:S04]  /*71e0*/  SHF.R.S32.HI R52, RZ, 0x1f, R53 ;  /* 0x0000001fff347819 */ /* 0x000fc80000011435 */
[----:B------:R-:W-:Y:S01]  /*71f0*/  ISETP.GE.AND P1, PT, R9, UR5, PT ;  /* 0x0000000509007c0c */ /* 0x000fe2000bf26270 */
[----:B------:R-:W-:-:S04]  /*7200*/  IMAD.WIDE.U32 R8, R8, UR54, R4 ;  /* 0x0000003608087c25 */ /* 0x000fc8000f8e0004 */
[----:B------:R-:W-:Y:S02]  /*7210*/  VIADD R12, R9, UR15 ;  /* 0x0000000f090c7c36 */ /* 0x000fe40008000000 */
[----:B----4-:R-:W-:Y:S06]  /*7220*/  @P2 BRA `(.L_x_107) ;  /* 0x00000000003c2947 */ /* 0x010fec0003800000 */
[----:B------:R-:W2:Y:S01]  /*7230*/  LDS.128 R20, [R247+0xe000] ;  /* 0x00e00000f7147984 */ /* 0x000ea20000000c00 */
[----:B------:R-:W-:Y:S01]  /*7240*/  MOV R4, R8 ;  /* 0x0000000800047202 */ /* 0x000fe20000000f00 */
[----:B------:R-:W-:Y:S01]  /*7250*/  IMAD R13, R52, UR8, RZ ;  /* 0x00000008340d7c24 */ /* 0x000fe2000f8e02ff */
[----:B------:R-:W-:Y:S01]  /*7260*/  MOV R5, R12 ;  /* 0x0000000c00057202 */ /* 0x000fe20000000f00 */
[----:B------:R-:W4:Y:S01]  /*7270*/  LDS.128 R16, [R247+0xc000] ;  /* 0x00c00000f7107984 */ /* 0x000f220000000c00 */
[----:B------:R-:W-:-:S03]  /*7280*/  ULDC.64 UR14, c[0x0][0x3f0] ;  /* 0x0000fc00000e7ab9 */ /* 0x000fc60000000a00 */
[----:B------:R-:W5:Y:S01]  /*7290*/  LDS.128 R24, [R247+0x10000] ;  /* 0x01000000f7187984 */ /* 0x000f620000000c00 */
[----:B------:R-:W-:-:S04]  /*72a0*/  IMAD.WIDE.U32 R10, R53, UR8, R4 ;  /* 0x00000008350a7c25 */ /* 0x000fc8000f8e0004 */
[----:B------:R-:W-:-:S05]  /*72b0*/  IMAD R4, R53, UR9, R13 ;  /* 0x0000000935047c24 */ /* 0x000fca000f8e020d */
[----:B------:R-:W-:Y:S02]  /*72c0*/  IADD3 R5, R11, R4, RZ ;  /* 0x000000040b057210 */ /* 0x000fe40007ffe0ff */
[----:B------:R-:W-:-:S04]  /*72d0*/  LEA R4, P0, R10, UR14, 0x1 ;  /* 0x0000000e0a047c11 */ /* 0x000fc8000f8008ff */
[----:B------:R-:W-:-:S05]  /*72e0*/  LEA.HI.X R5, R10, UR15, R5, 0x1, P0 ;  /* 0x0000000f0a057c11 */ /* 0x000fca00080f0c05 */
[----:B--2---:R2:W-:Y:S04]  /*72f0*/  STG.E.128 desc[UR6][R4.64+0x80], R20 ;  /* 0x0000801404007986 */ /* 0x0045e8000c101d06 */
[----:B----4-:R2:W-:Y:S04]  /*7300*/  STG.E.128 desc[UR6][R4.64], R16 ;  /* 0x0000001004007986 */ /* 0x0105e8000c101d06 */
[----:B-----5:R2:W-:Y:S02]  /*7310*/  STG.E.128 desc[UR6][R4.64+0x100], R24 ;  /* 0x0001001804007986 */ /* 0x0205e4000c101d06 */
.L_x_107:
[----:B------:R-:W-:Y:S05]  /*7320*/  BSYNC B0 ;  /* 0x0000000000007941 */ /* 0x000fea0003800000 */
.L_x_106:
[----:B------:R-:W-:Y:S04]  /*7330*/  BSSY B0, `(.L_x_108) ;  /* 0x000000f000007945 */ /* 0x000fe80003800000 */
[----:B------:R-:W-:Y:S05]  /*7340*/  @P1 BRA `(.L_x_109) ;  /* 0x0000000000341947 */ /* 0x000fea0003800000 */
[----:B--2---:R-:W-:Y:S01]  /*7350*/  IADD3 R4, P0, R53, 0x20, RZ ;  /* 0x0000002035047810 */ /* 0x004fe20007f1e0ff */
[----:B------:R-:W-:Y:S01]  /*7360*/  ULDC.64 UR14, c[0x0][0x3f0] ;  /* 0x0000fc00000e7ab9 */ /* 0x000fe20000000a00 */
[----:B------:R-:W-:Y:S02]  /*7370*/  MOV R9, R12 ;  /* 0x0000000c00097202 */ /* 0x000fe40000000f00 */
[----:B------:R-:W-:Y:S01]  /*7380*/  IADD3.X R5, RZ, R52, RZ, P0, !PT ;  /* 0x00000034ff057210 */ /* 0x000fe200007fe4ff */
[----:B------:R-:W-:-:S04]  /*7390*/  IMAD.WIDE.U32 R8, R4, UR8, R8 ;  /* 0x0000000804087c25 */ /* 0x000fc8000f8e0008 */
[----:B------:R-:W-:-:S04]  /*73a0*/  IMAD R5, R5, UR8, RZ ;  /* 0x0000000805057c24 */ /* 0x000fc8000f8e02ff */
[----:B------:R-:W-:Y:S01]  /*73b0*/  IMAD R5, R4, UR9, R5 ;  /* 0x0000000904057c24 */ /* 0x000fe2000f8e0205 */
[----:B------:R-:W-:-:S04]  /*73c0*/  LEA R4, P0, R8, UR14, 0x1 ;  /* 0x0000000e08047c11 */ /* 0x000fc8000f8008ff */
[----:B------:R-:W-:-:S04]  /*73d0*/  IADD3 R5, R9, R5, RZ ;  /* 0x0000000509057210 */ /* 0x000fc80007ffe0ff */
[----:B------:R-:W-:-:S05]  /*73e0*/  LEA.HI.X R5, R8, UR15, R5, 0x1, P0 ;  /* 0x0000000f08057c11 */ /* 0x000fca00080f0c05 */
[----:B------:R4:W-:Y:S04]  /*73f0*/  STG.E.128 desc[UR6][R4.64], R36 ;  /* 0x0000002404007986 */ /* 0x0009e8000c101d06 */
[----:B---3--:R4:W-:Y:S04]  /*7400*/  STG.E.128 desc[UR6][R4.64+0x80], R32 ;  /* 0x0000802004007986 */ /* 0x0089e8000c101d06 */
[----:B------:R4:W-:Y:S02]  /*7410*/  STG.E.128 desc[UR6][R4.64+0x100], R28 ;  /* 0x0001001c04007986 */ /* 0x0009e4000c101d06 */
.L_x_109:
[----:B------:R-:W-:Y:S05]  /*7420*/  BSYNC B0 ;  /* 0x0000000000007941 */ /* 0x000fea0003800000 */
.L_x_108:
[----:B--2---:R2:W1:Y:S01]  /*7430*/  LDS.128 R20, [R247+0x12000] ;  /* 0x01200000f7147984 */ /* 0x0044620000000c00 */
[----:B------:R-:W-:Y:S01]  /*7440*/  UIMAD UR5, UR12, UR10, URZ ;  /* 0x0000000a0c0572a4 */ /* 0x000fe2000f8e023f */
[----:B----4-:R-:W-:Y:S01]  /*7450*/  IMAD.U32 R4, RZ, RZ, UR10 ;  /* 0x0000000aff047e24 */ /* 0x010fe2000f8e00ff */
[----:B------:R-:W-:Y:S01]  /*7460*/  USHF.R.S32.HI UR13, URZ, 0x1f, UR54 ;  /* 0x0000001f3f0d7899 */ /* 0x000fe20008011436 */
[----:B------:R2:W4:Y:S01]  /*7470*/  LDS.128 R16, [R247+0x14000] ;  /* 0x01400000f7107984 */ /* 0x0005220000000c00 */
        /* <DEDUP_REMOVED lines=15> */
[----:B------:R-:W-:Y:S01]  /*7570*/  IMAD R11, R52, UR10, RZ ;  /* 0x0000000a340b7c24 */ /* 0x000fe2000f8e02ff */
[----:B------:R-:W-:Y:S01]  /*7580*/  MOV R5, R10 ;  /* 0x0000000a00057202 */ /* 0x000fe20000000f00 */
[----:B------:R-:W-:Y:S02]  /*7590*/  ULDC.64 UR8, c[0x0][0x3f8] ;  /* 0x0000fe0000087ab9 */ /* 0x000fe40000000a00 */
[----:B------:R-:W-:-:S04]  /*75a0*/  IMAD.WIDE.U32 R8, R53, UR10, R4 ;  /* 0x0000000a35087c25 */ /* 0x000fc8000f8e0004 */
[----:B------:R-:W-:-:S05]  /*75b0*/  IMAD R4, R53, UR11, R11 ;  /* 0x0000000b35047c24 */ /* 0x000fca000f8e020b */
[----:B------:R-:W-:Y:S02]  /*75c0*/  IADD3 R5, R9, R4, RZ ;  /* 0x0000000409057210 */ /* 0x000fe40007ffe0ff */
[----:B------:R-:W-:-:S04]  /*75d0*/  LEA R4, P0, R8, UR8, 0x1 ;  /* 0x0000000808047c11 */ /* 0x000fc8000f8008ff */
[----:B------:R-:W-:-:S05]  /*75e0*/  LEA.HI.X R5, R8, UR9, R5, 0x1, P0 ;  /* 0x0000000908057c11 */ /* 0x000fca00080f0c05 */
[----:B-1----:R1:W-:Y:S04]  /*75f0*/  STG.E.128 desc[UR6][R4.64], R20 ;  /* 0x0000001404007986 */ /* 0x0023e8000c101d06 */
[----:B----4-:R1:W-:Y:S04]  /*7600*/  STG.E.128 desc[UR6][R4.64+0x80], R16 ;  /* 0x0000801004007986 */ /* 0x0103e8000c101d06 */
[----:B------:R1:W-:Y:S02]  /*7610*/  STG.E.128 desc[UR6][R4.64+0x100], R12 ;  /* 0x0001000c04007986 */ /* 0x0003e4000c101d06 */
.L_x_111:
[----:B------:R-:W-:Y:S05]  /*7620*/  BSYNC B0 ;  /* 0x0000000000007941 */ /* 0x000fea0003800000 */
.L_x_110:
[----:B------:R-:W-:Y:S05]  /*7630*/  @P1 BRA `(.L_x_112) ;  /* 0x0000000800681947 */ /* 0x000fea0003800000 */
[----:B-1----:R-:W-:Y:S01]  /*7640*/  IADD3 R4, P0, R53, 0x20, RZ ;  /* 0x0000002035047810 */ /* 0x002fe20007f1e0ff */
        /* <DEDUP_REMOVED lines=9> */
[----:B---3--:R1:W-:Y:S04]  /*76e0*/  STG.E.128 desc[UR6][R4.64], R48 ;  /* 0x0000003004007986 */ /* 0x0083e8000c101d06 */
[----:B------:R1:W-:Y:S04]  /*76f0*/  STG.E.128 desc[UR6][R4.64+0x80], R44 ;  /* 0x0000802c04007986 */ /* 0x0003e8000c101d06 */
[----:B------:R1:W-:Y:S01]  /*7700*/  STG.E.128 desc[UR6][R4.64+0x100], R40 ;  /* 0x0001002804007986 */ /* 0x0003e2000c101d06 */
[----:B------:R-:W-:Y:S05]  /*7710*/  BRA `(.L_x_112) ;  /* 0x0000000800307947 */ /* 0x000fea0003800000 */
.L_x_100:
[----:B------:R-:W-:Y:S02]  /*7720*/  UISETP.NE.AND UP0, UPT, UR22, -0x1, UPT ;  /* 0xffffffff1600788c */ /* 0x000fe4000bf05270 */
        /* <DEDUP_REMOVED lines=22> */
.L_x_113:
[----:B------:R-:W-:Y:S01]  /*7890*/  @UP0 UIADD3 UR14, UR16, UR22, URZ ;  /* 0x00000016100e0290 */ /* 0x000fe2000fffe03f */
        /* <DEDUP_REMOVED lines=20> */
.L_x_114:
[----:B------:R-:W1:Y:S01]  /*79e0*/  S2R R15, SR_TID.X ;  /* 0x00000000000f7919 */ /* 0x000e620000002100 */
[----:B------:R-:W-:Y:S01]  /*79f0*/  UIMAD UR12, UR19, UR8, URZ ;  /* 0x00000008130c72a4 */ /* 0x000fe2000f8e023f */
[----:B------:R-:W-:Y:S01]  /*7a00*/  IMAD.U32 R6, RZ, RZ, UR8 ;  /* 0x00000008ff067e24 */ /* 0x000fe2000f8e00ff */
[----:B------:R-:W-:Y:S01]  /*7a10*/  UIMAD UR5, UR21, -0x40, UR5 ;  /* 0xffffffc0150578a4 */ /* 0x000fe2000f8e0205 */
[----:B------:R-:W2:Y:S01]  /*7a20*/  S2R R16, SR_TID.X ;  /* 0x0000000000107919 */ /* 0x000ea20000002100 */
[----:B------:R-:W-:Y:S01]  /*7a30*/  UIMAD UR12, UR18, UR9, UR12 ;  /* 0x00000009120c72a4 */ /* 0x000fe2000f8e020c */
[----:B------:R-:W-:Y:S01]  /*7a40*/  IMAD.WIDE.U32 R6, R6, UR18, R4 ;  /* 0x0000001206067c25 */ /* 0x000fe2000f8e0004 */
[----:B------:R-:W-:Y:S04]  /*7a50*/  BSSY B0, `(.L_x_115) ;  /* 0x000001e000007945 */ /* 0x000fe80003800000 */
[----:B------:R-:W-:Y:S01]  /*7a60*/  IMAD.U32 R9, RZ, RZ, UR12 ;  /* 0x0000000cff097e24 */ /* 0x000fe2000f8e00ff */
[----:B------:R-:W-:Y:S01]  /*7a70*/  IADD3 R8, P0, R6, UR20, RZ ;  /* 0x0000001406087c10 */ /* 0x000fe2000ff1e0ff */
[----:B------:R-:W-:-:S02]  /*7a80*/  ULDC.64 UR12, c[0x0][0x468] ;  /* 0x00011a00000c7ab9 */ /* 0x000fc40000000a00 */
[----:B------:R-:W-:Y:S01]  /*7a90*/  UIMAD UR14, UR61, UR12, URZ ;  /* 0x0000000c3d0e72a4 */ /* 0x000fe2000f8e023f */
[----:B------:R-:W-:Y:S01]  /*7aa0*/  IADD3.X R9, R7, UR23, R9, P0, !PT ;  /* 0x0000001707097c10 */ /* 0x000fe200087fe409 */
[----:B------:R-:W-:Y:S02]  /*7ab0*/  IMAD.U32 R6, RZ, RZ, UR12 ;  /* 0x0000000cff067e24 */ /* 0x000fe4000f8e00ff */
[----:B------:R-:W-:Y:S02]  /*7ac0*/  UIMAD UR13, UR54, UR13, UR14 ;  /* 0x0000000d360d72a4 */ /* 0x000fe4000f8e020e */
[----:B------:R-:W-:-:S04]  /*7ad0*/  IMAD.WIDE.U32 R8, R6, UR54, R8 ;  /* 0x0000003606087c25 */ /* 0x000fc8000f8e0008 */
[----:B------:R-:W-:Y:S01]  /*7ae0*/  VIADD R12, R9, UR13 ;  /* 0x0000000d090c7c36 */ /* 0x000fe20008000000 */
[----:B-1----:R-:W-:-:S04]  /*7af0*/  SHF.R.S32.HI R15, RZ, 0x1f, R15 ;  /* 0x0000001fff0f7819 */ /* 0x002fc8000001140f */
[----:B--2---:R-:W-:-:S04]  /*7b00*/  LEA.HI R15, R15, R16, RZ, 0x3 ;  /* 0x000000100f0f7211 */ /* 0x004fc800078f18ff */
[----:B------:R-:W-:-:S04]  /*7b10*/  SHF.R.S32.HI R15, RZ, 0x3, R15 ;  /* 0x00000003ff0f7819 */ /* 0x000fc8000001140f */
[C---:B------:R-:W-:Y:S01]  /*7b20*/  ISETP.GE.AND P2, PT, R15.reuse, UR5, PT ;  /* 0x000000050f007c0c */ /* 0x040fe2000bf46270 */
[----:B------:R-:W-:Y:S01]  /*7b30*/  VIADD R10, R15, 0x20 ;  /* 0x000000200f0a7836 */ /* 0x000fe20000000000 */
[----:B------:R-:W-:-:S04]  /*7b40*/  SHF.R.S32.HI R14, RZ, 0x1f, R15 ;  /* 0x0000001fff0e7819 */ /* 0x000fc8000001140f */
[----:B------:R-:W-:-:S07]  /*7b50*/  ISETP.GE.AND P1, PT, R10, UR5, PT ;  /* 0x000000050a007c0c */ /* 0x000fce000bf26270 */
        /* <DEDUP_REMOVED lines=10> */
[----:B------:R1:W-:Y:S04]  /*7c00*/  STG.E.128 desc[UR6][R6.64], RZ ;  /* 0x000000ff06007986 */ /* 0x0003e8000c101d06 */
[----:B------:R1:W-:Y:S04]  /*7c10*/  STG.E.128 desc[UR6][R6.64+0x80], RZ ;  /* 0x000080ff06007986 */ /* 0x0003e8000c101d06 */
[----:B------:R1:W-:Y:S02]  /*7c20*/  STG.E.128 desc[UR6][R6.64+0x100], RZ ;  /* 0x000100ff06007986 */ /* 0x0003e4000c101d06 */
.L_x_116:
[----:B------:R-:W-:Y:S05]  /*7c30*/  BSYNC B0 ;  /* 0x0000000000007941 */ /* 0x000fea0003800000 */
.L_x_115:
[----:B------:R-:W-:Y:S04]  /*7c40*/  BSSY B0, `(.L_x_117) ;  /* 0x000000f000007945 */ /* 0x000fe80003800000 */
        /* <DEDUP_REMOVED lines=11> */
[----:B------:R2:W-:Y:S04]  /*7d00*/  STG.E.128 desc[UR6][R6.64], RZ ;  /* 0x000000ff06007986 */ /* 0x0005e8000c101d06 */
[----:B------:R2:W-:Y:S04]  /*7d10*/  STG.E.128 desc[UR6][R6.64+0x80], RZ ;  /* 0x000080ff06007986 */ /* 0x0005e8000c101d06 */
[----:B------:R2:W-:Y:S02]  /*7d20*/  STG.E.128 desc[UR6][R6.64+0x100], RZ ;  /* 0x000100ff06007986 */ /* 0x0005e4000c101d06 */
.L_x_118:
[----:B------:R-:W-:Y:S05]  /*7d30*/  BSYNC B0 ;  /* 0x0000000000007941 */ /* 0x000fea0003800000 */
.L_x_117:
[----:B-12---:R-:W-:Y:S01]  /*7d40*/  IMAD.U32 R6, RZ, RZ, UR10 ;  /* 0x0000000aff067e24 */ /* 0x006fe2000f8e00ff */
[----:B------:R-:W-:Y:S01]  /*7d50*/  UIMAD UR5, UR19, UR10, URZ ;  /* 0x0000000a130572a4 */ /* 0x000fe2000f8e023f */
[----:B------:R-:W-:Y:S01]  /*7d60*/  BSSY B0, `(.L_x_119) ;  /* 0x0000019000007945 */ /* 0x000fe20003800000 */
[----:B------:R-:W-:Y:S01]  /*7d70*/  ULDC.64 UR8, c[0x0][0x470] ;  /* 0x00011c0000087ab9 */ /* 0x000fe20000000a00 */
[----:B------:R-:W-:Y:S01]  /*7d80*/  IMAD.WIDE.U32 R4, R6, UR18, R4 ;  /* 0x0000001206047c25 */ /* 0x000fe2000f8e0004 */
[----:B------:R-:W-:Y:S02]  /*7d90*/  UIMAD UR5, UR18, UR11, UR5 ;  /* 0x0000000b120572a4 */ /* 0x000fe4000f8e0205 */
[----:B------:R-:W-:-:S04]  /*7da0*/  IADD3 R6, P0, R4, UR15, RZ ;  /* 0x0000000f04067c10 */ /* 0x000fc8000ff1e0ff */
        /* <DEDUP_REMOVED lines=20> */
.L_x_120:
[----:B------:R-:W-:Y:S05]  /*7ef0*/  BSYNC B0 ;  /* 0x0000000000007941 */ /* 0x000fea0003800000 */
.L_x_119:
        /* <DEDUP_REMOVED lines=14> */
.L_x_112:
[----:B------:R-:W-:Y:S05]  /*7fe0*/  BSYNC B1 ;  /* 0x0000000000017941 */ /* 0x000fea0003800000 */
.L_x_95:
[----:B------:R-:W-:Y:S02]  /*7ff0*/  ULDC UR5, c[0x0][0xc] ;  /* 0x0000030000057ab9 */ /* 0x000fe40000000800 */
[----:B------:R-:W-:-:S04]  /*8000*/  UIADD3 UR21, UR5, UR21, URZ ;  /* 0x0000001505157290 */ /* 0x000fc8000fffe03f */
[----:B------:R-:W-:-:S06]  /*8010*/  UISETP.GE.AND UP0, UPT, UR21, UR60, UPT ;  /* 0x0000003c1500728c */ /* 0x000fcc000bf06270 */
[----:B------:R-:W-:-:S13]  /*8020*/  PLOP3.LUT P0, PT, PT, PT, UP0, 0x80, 0x0 ;  /* 0x000000000000781c */ /* 0x000fda0003f0f008 */
[----:B------:R-:W-:Y:S05]  /*8030*/  @P0 BRA `(.L_x_121) ;  /* 0x0000000000040947 */ /* 0x000fea0003800000 */
[----:B------:R-:W-:Y:S05]  /*8040*/  BRA `(.L_x_122) ;  /* 0xffffff8800b47947 */ /* 0x000fea000383ffff */
.L_x_121:
[----:B------:R-:W-:Y:S05]  /*8050*/  EXIT ;  /* 0x000000000000794d */ /* 0x000fea0003800000 */
.L_x_123:
        /* <DEDUP_REMOVED lines=10> */
.L_x_1584:


//--------------------- .text._ZN5flash44flash_bwd_dq_dk_dv_loop_seqk_parallel_kernelI23Flash_bwd_kernel_traitsILi192ELi64ELi64ELi8ELi4ELi2ELi2ELb1ELb1EN7cutlass6half_tE19Flash_kernel_traitsILi192ELi64ELi64ELi8ES3_EELb0ELb0ELb0ELb1ELb0ELb0ELb0EEEvNS_16Flash_bwd_paramsE --------------------------
	.section	.text._ZN5flash44flash_bwd_dq_dk_dv_loop_seqk_parallel_kernelI23Flash_bwd_kernel_traitsILi192ELi64ELi64ELi8ELi4ELi2ELi2ELb1ELb1EN7cutlass6half_tE19Flash_kernel_traitsILi192ELi64ELi64ELi8ES3_EELb0ELb0ELb0ELb1ELb0ELb0ELb0EEEvNS_16Flash_bwd_paramsE,"ax",@progbits
	.align	128
        .global         _ZN5flash44flash_bwd_dq_dk_dv_loop_seqk_parallel_kernelI23Flash_bwd_kernel_traitsILi192ELi64ELi64ELi8ELi4ELi2ELi2ELb1ELb1EN7cutlass6half_tE19Flash_kernel_traitsILi192ELi64ELi64ELi8ES3_EELb0ELb0ELb0ELb1ELb0ELb0ELb0EEEvNS_16Flash_bwd_paramsE
        .type           _ZN5flash44flash_bwd_dq_dk_dv_loop_seqk_parallel_kernelI23Flash_bwd_kernel_traitsILi192ELi64ELi64ELi8ELi4ELi2ELi2ELb1ELb1EN7cutlass6half_tE19Flash_kernel_traitsILi192ELi64ELi64ELi8ES3_EELb0ELb0ELb0ELb1ELb0ELb0ELb0EEEvNS_16Flash_bwd_paramsE,@function
        .size           _ZN5flash44flash_bwd_dq_dk_dv_loop_seqk_parallel_kernelI23Flash_bwd_kernel_traitsILi192ELi64ELi64ELi8ELi4ELi2ELi2ELb1ELb1EN7cutlass6half_tE19Flash_kernel_traitsILi192ELi64ELi64ELi8ES3_EELb0ELb0ELb0ELb1ELb0ELb0ELb0EEEvNS_16Flash_bwd_paramsE,(.L_x_1585 - _ZN5flash44flash_bwd_dq_dk_dv_loop_seqk_parallel_kernelI23Flash_bwd_kernel_traitsILi192ELi64ELi64ELi8ELi4ELi2ELi2ELb1ELb1EN7cutlass6half_tE19Flash_kernel_traitsILi192ELi64ELi64ELi8ES3_EELb0ELb0ELb0ELb1ELb0ELb0ELb0EEEvNS_16Flash_bwd_paramsE)
        .other          _ZN5flash44flash_bwd_dq_dk_dv_loop_seqk_parallel_kernelI23Flash_bwd_kernel_traitsILi192ELi64ELi64ELi8ELi4ELi2ELi2ELb1ELb1EN7cutlass6half_tE19Flash_kernel_traitsILi192ELi64ELi64ELi8ES3_EELb0ELb0ELb0ELb1ELb0ELb0ELb0EEEvNS_16Flash_bwd_paramsE,@"STO_CUDA_ENTRY STV_DEFAULT"
_ZN5flash44flash_bwd_dq_dk_dv_loop_seqk_parallel_kernelI23Flash_bwd_kernel_traitsILi192ELi64ELi64ELi8ELi4ELi2ELi2ELb1ELb1EN7cutlass6half_tE19Flash_kernel_traitsILi192ELi64ELi64ELi8ES3_EELb0ELb0ELb0ELb1ELb0ELb0ELb0EEEvNS_16Flash_bwd_paramsE:
.text._ZN5flash44flash_bwd_dq_dk_dv_loop_seqk_parallel_kernelI23Flash_bwd_kernel_traitsILi192ELi64ELi64ELi8ELi4ELi2ELi2ELb1ELb1EN7cutlass6half_tE19Flash_kernel_traitsILi192ELi64ELi64ELi8ES3_EELb0ELb0ELb0ELb1ELb0ELb0ELb0EEEvNS_16Flash_bwd_paramsE:
        /* <DEDUP_REMOVED lines=15> */
[----:B------:R-:W3:Y:S08]  /*00f0*/  S2UR UR6, SR_CgaCtaId ;  /* 0x00000000000679c3 */ /* 0x000ef00000008800 */
[----:B------:R-:W4:Y:S08]  /*0100*/  S2UR UR45, SR_CTAID.Y ;  /* 0x00000000002d79c3 */ /* 0x000f300000002600 */
[----:B------:R-:W5:Y:S01]  /*0110*/  S2UR UR55, SR_CTAID.Z ;  /* 0x00000000003779c3 */ /* 0x000f620000002700 */
[----:B--2---:R-:W-:Y:S01]  /*0120*/  ULEA UR5, UR5, UR4, 0x18 ;  /* 0x0000000405057291 */ /* 0x004fe2000f8ec03f */
[----:B-1----:R-:W-:Y:S01]  /*0130*/  SHF.R.S32.HI R2, RZ, 0x1f, R8 ;  /* 0x0000001fff027819 */ /* 0x002fe20000011408 */
[----:B---3--:R-:W-:-:S03]  /*0140*/  ULEA UR4, UR6, UR7, 0x18 ;  /* 0x0000000706047291 */ /* 0x008fc6000f8ec03f */
[CC--:B------:R-:W-:Y:S02]  /*0150*/  LEA.HI R4, R2.reuse, R8.reuse, RZ, 0x5 ;  /* 0x0000000802047211 */ /* 0x0c0fe400078f28ff */
[CC--:B------:R-:W-:Y:S02]  /*0160*/  LEA.HI R11, R2.reuse, R8.reuse, RZ, 0x3 ;  /* 0x00000008020b7211 */ /* 0x0c0fe400078f18ff */
[CC--:B------:R-:W-:Y:S01]  /*0170*/  LEA.HI R3, R2.reuse, R8.reuse, RZ, 0x4 ;  /* 0x0000000802037211 */ /* 0x0c0fe200078f20ff */
[----:B----4-:R-:W-:Y:S01]  /*0180*/  USHF.R.S32.HI UR6, URZ, 0x1f, UR45 ;  /* 0x0000001f3f067899 */ /* 0x010fe2000801142d */
[CC--:B------:R-:W-:Y:S01]  /*0190*/  LEA.HI R15, R2.reuse, R8.reuse, RZ, 0x7 ;  /* 0x00000008020f7211 */ /* 0x0c0fe200078f38ff */
[----:B------:R-:W-:Y:S01]  /*01a0*/  USHF.L.U32 UR8, UR45, 0x7, URZ ;  /* 0x000000072d087899 */ /* 0x000fe2000800063f */
[CC--:B------:R-:W-:Y:S02]  /*01b0*/  LEA.HI R18, R2.reuse, R8.reuse, RZ, 0x6 ;  /* 0x0000000802127211 */ /* 0x0c0fe400078f30ff */
[----:B------:R-:W-:-:S02]  /*01c0*/  LEA.HI R2, R2, R8, RZ, 0x2 ;  /* 0x0000000802027211 */ /* 0x000fc400078f10ff */
[----:B------:R-:W-:Y:S01]  /*01d0*/  LOP3.LUT R6, R11, 0xfffffff8, RZ, 0xc0, !PT ;  /* 0xfffffff80b067812 */ /* 0x000fe200078ec0ff */
[----:B-----5:R-:W-:Y:S01]  /*01e0*/  USHF.R.S32.HI UR7, URZ, 0x1f, UR55 ;  /* 0x0000001f3f077899 */ /* 0x020fe20008011437 */
[----:B------:R-:W-:Y:S01]  /*01f0*/  LOP3.LUT R5, R3, 0xfffffff0, RZ, 0xc0, !PT ;  /* 0xfffffff003057812 */ /* 0x000fe200078ec0ff */
[----:B------:R-:W-:Y:S01]  /*0200*/  USHF.R.S32.HI UR61, URZ, 0x1f, UR55 ;  /* 0x0000001f3f3d7899 */ /* 0x000fe20008011437 */
[----:B------:R-:W-:Y:S01]  /*0210*/  LOP3.LUT R7, R2, 0x7ffffffc, RZ, 0xc0, !PT ;  /* 0x7ffffffc02077812 */ /* 0x000fe200078ec0ff */
[C---:B------:R-:W-:Y:S01]  /*0220*/  IMAD.IADD R6, R8.reuse, 0x1, -R6 ;  /* 0x0000000108067824 */ /* 0x040fe200078e0a06 */
[--C-:B------:R-:W-:Y:S01]  /*0230*/  SHF.R.S32.HI R0, RZ, 0x5, R4.reuse ;  /* 0x00000005ff007819 */ /* 0x100fe20000011404 */
[C---:B------:R-:W-:Y:S01]  /*0240*/  IMAD.IADD R9, R8.reuse, 0x1, -R5 ;  /* 0x0000000108097824 */ /* 0x040fe200078e0a05 */
[----:B------:R-:W-:Y:S01]  /*0250*/  SHF.R.S32.HI R12, RZ, 0x1f, R4 ;  /* 0x0000001fff0c7819 */ /* 0x000fe20000011404 */
[----:B------:R-:W-:Y:S01]  /*0260*/  IMAD.IADD R20, R8, 0x1, -R7 ;  /* 0x0000000108147824 */ /* 0x000fe200078e0a07 */
[--C-:B------:R-:W-:Y:S01]  /*0270*/  SHF.R.S32.HI R10, RZ, 0x2, R2.reuse ;  /* 0x00000002ff0a7819 */ /* 0x100fe20000011402 */
[----:B------:R-:W-:Y:S01]  /*0280*/  IMAD.SHL.U32 R22, R6, 0x8, RZ ;  /* 0x0000000806167824 */ /* 0x000fe200078e00ff */
[----:B------:R-:W-:-:S02]  /*0290*/  SHF.R.S32.HI R8, RZ, 0x1f, R2 ;  /* 0x0000001fff087819 */ /* 0x000fc40000011402 */
[-C--:B------:R-:W-:Y:S02]  /*02a0*/  LEA.HI R2, R4, R0.reuse, RZ, 0x1 ;  /* 0x0000000004027211 */ /* 0x080fe400078f08ff */
[----:B------:R-:W-:Y:S01]  /*02b0*/  LEA.HI R5, R12, R0, RZ, 0x2 ;  /* 0x000000000c057211 */ /* 0x000fe200078f10ff */
[----:B------:R-:W-:Y:S01]  /*02c0*/  STL [R1+0x50], R22 ;  /* 0x0000501601007387 */ /* 0x000fe20000100800 */
[----:B------:R-:W-:Y:S02]  /*02d0*/  SHF.R.S32.HI R7, RZ, 0x4, R3 ;  /* 0x00000004ff077819 */ /* 0x000fe40000011403 */
[----:B------:R-:W-:Y:S02]  /*02e0*/  SHF.R.S32.HI R4, RZ, 0x3, R11 ;  /* 0x00000003ff047819 */ /* 0x000fe4000001140b */
[----:B------:R-:W-:Y:S02]  /*02f0*/  LOP3.LUT R5, R5, 0xfffffffc, RZ, 0xc0, !PT ;  /* 0xfffffffc05057812 */ /* 0x000fe400078ec0ff */
[----:B------:R-:W-:Y:S01]  /*0300*/  LOP3.LUT R2, R2, 0xfffffffe, RZ, 0xc0, !PT ;  /* 0xfffffffe02027812 */ /* 0x000fe200078ec0ff */
[----:B------:R-:W-:Y:S01]  /*0310*/  IMAD.SHL.U32 R4, R4, 0x40, RZ ;  /* 0x0000004004047824 */ /* 0x000fe200078e00ff */
[----:B------:R-:W-:Y:S01]  /*0320*/  LEA.HI R3, R3, R7, RZ, 0x1 ;  /* 0x0000000703037211 */ /* 0x000fe200078f08ff */
[----:B------:R-:W-:Y:S01]  /*0330*/  IMAD.IADD R17, R0, 0x1, -R5 ;  /* 0x0000000100117824 */ /* 0x000fe200078e0a05 */
[----:B------:R-:W-:Y:S01]  /*0340*/  LOP3.LUT P4, RZ, R6, 0x4, RZ, 0xc0, !PT ;  /* 0x0000000406ff7812 */ /* 0x000fe2000788c0ff */
[----:B------:R-:W-:Y:S01]  /*0350*/  IMAD.IADD R16, R0, 0x1, -R2 ;  /* 0x0000000100107824 */ /* 0x000fe200078e0a02 */
[----:B------:R-:W-:-:S02]  /*0360*/  LOP3.LUT R3, R3, 0xfffffffe, RZ, 0xc0, !PT ;  /* 0xfffffffe03037812 */ /* 0x000fc400078ec0ff */
[----:B------:R-:W-:Y:S02]  /*0370*/  LOP3.LUT R0, R4, 0x1c0, RZ, 0xc0, !PT ;  /* 0x000001c004007812 */ /* 0x000fe400078ec0ff */
[----:B------:R-:W-:Y:S01]  /*0380*/  LEA.HI R2, R8, R10, RZ, 0x3 ;  /* 0x0000000a08027211 */ /* 0x000fe200078f18ff */
[----:B------:R-:W-:Y:S01]  /*0390*/  IMAD.IADD R13, R7, 0x1, -R3 ;  /* 0x00000001070d7824 */ /* 0x000fe200078e0a03 */
[----:B------:R-:W-:Y:S02]  /*03a0*/  LOP3.LUT R4, R0, 0x38, R22, 0xf8, !PT ;  /* 0x0000003800047812 */ /* 0x000fe400078ef816 */
[----:B------:R-:W-:Y:S01]  /*03b0*/  SHF.R.U32.HI R3, RZ, 0x3, R0 ;  /* 0x00000003ff037819 */ /* 0x000fe20000011600 */
[----:B------:R-:W-:Y:S01]  /*03c0*/  IMAD.SHL.U32 R0, R6, 0x40, RZ ;  /* 0x0000004006007824 */ /* 0x000fe200078e00ff */
[----:B------:R-:W-:Y:S01]  /*03d0*/  LOP3.LUT R2, R2, 0xfffffff8, RZ, 0xc0, !PT ;  /* 0xfffffff802027812 */ /* 0x000fe200078ec0ff */
[----:B------:R-:W-:Y:S01]  /*03e0*/  IMAD.SHL.U32 R12, R13, 0x200, RZ ;  /* 0x000002000d0c7824 */ /* 0x000fe200078e00ff */
[----:B------:R-:W-:Y:S01]  /*03f0*/  LOP3.LUT R14, R4, R3, RZ, 0x3c, !PT ;  /* 0x00000003040e7212 */ /* 0x000fe200078e3cff */
[----:B------:R-:W-:Y:S01]  /*0400*/  IMAD.SHL.U32 R3, R16, 0x10, RZ ;  /* 0x0000001010037824 */ /* 0x000fe200078e00ff */
[----:B------:R-:W-:Y:S01]  /*0410*/  SHF.R.S32.HI R4, RZ, 0x1f, R9 ;  /* 0x0000001fff047819 */ /* 0x000fe20000011409 */
[----:B------:R-:W-:Y:S01]  /*0420*/  IMAD.IADD R2, R10, 0x1, -R2 ;  /* 0x000000010a027824 */ /* 0x000fe200078e0a02 */
[----:B------:R-:W-:-:S02]  /*0430*/  LOP3.LUT R0, R0, 0x1c0, RZ, 0xc0, !PT ;  /* 0x000001c000007812 */ /* 0x000fc400078ec0ff */
[----:B------:R-:W-:Y:S02]  /*0440*/  LOP3.LUT P3, RZ, R6, 0x2, RZ, 0xc0, !PT ;  /* 0x0000000206ff7812 */ /* 0x000fe4000786c0ff */
[----:B------:R-:W-:Y:S02]  /*0450*/  SHF.R.S32.HI R6, RZ, 0x7, R15 ;  /* 0x00000007ff067819 */ /* 0x000fe4000001140f */
[----:B------:R-:W-:Y:S02]  /*0460*/  LEA.HI R15, R4, R9, RZ, 0x3 ;  /* 0x00000009040f7211 */ /* 0x000fe400078f18ff */
[C---:B------:R-:W-:Y:S02]  /*0470*/  LOP3.LUT R4, R0.reuse, 0x8, R11, 0xf8, !PT ;  /* 0x0000000800047812 */ /* 0x040fe400078ef80b */
[----:B------:R-:W-:Y:S02]  /*0480*/  SHF.R.U32.HI R10, RZ, 0x3, R0 ;  /* 0x00000003ff0a7819 */ /* 0x000fe40000011600 */
[----:B------:R-:W-:-:S02]  /*0490*/  LOP3.LUT R8, R0, 0x10, R3, 0xf8, !PT ;  /* 0x0000001000087812 */ /* 0x000fc400078ef803 */
[----:B------:R-:W-:Y:S02]  /*04a0*/  LOP3.LUT R0, R2, 0x1, RZ, 0xc0, !PT ;  /* 0x0000000102007812 */ /* 0x000fe400078ec0ff */
[----:B------:R-:W-:Y:S01]  /*04b0*/  LOP3.LUT R3, R4, R10, RZ, 0x3c, !PT ;  /* 0x0000000a04037212 */ /* 0x000fe200078e3cff */
[----:B------:R-:W-:Y:S01]  /*04c0*/  IMAD R4, R6, 0x800, R12 ;  /* 0x0000080006047824 */ /* 0x000fe200078e020c */
[----:B------:R-:W-:Y:S02]  /*04d0*/  ISETP.NE.U32.AND P0, PT, R0, 0x1, PT ;  /* 0x000000010000780c */ /* 0x000fe40003f05070 */
[----:B------:R-:W-:Y:S01]  /*04e0*/  SHF.R.S32.HI R0, RZ, 0x6, R18 ;  /* 0x00000006ff007819 */ /* 0x000fe20000011412 */
[----:B------:R-:W-:Y:S01]  /*04f0*/  IMAD.IADD R19, R4, 0x1, R3 ;  /* 0x0000000104137824 */ /* 0x000fe200078e0203 */
[----:B------:R-:W-:Y:S01]  /*0500*/  LOP3.LUT R5, R15, 0xfffffff8, RZ, 0xc0, !PT ;  /* 0xfffffff80f057812 */ /* 0x000fe200078ec0ff */
[C---:B------:R-:W-:Y:S01]  /*0510*/  IMAD.SHL.U32 R3, R2.reuse, 0x40, RZ ;  /* 0x0000004002037824 */ /* 0x040fe200078e00ff */
[----:B------:R-:W-:Y:S01]  /*0520*/  R2P PR, R2, 0x6 ;  /* 0x0000000602007804 */ /* 0x000fe20000000000 */
[----:B------:R-:W-:-:S02]  /*0530*/  IMAD R18, R0, 0x200, R14 ;  /* 0x0000020000127824 */ /* 0x000fc400078e020e */
[----:B------:R-:W-:Y:S01]  /*0540*/  IMAD.SHL.U32 R2, R0, 0x8, RZ ;  /* 0x0000000800027824 */ /* 0x000fe200078e00ff */
[----:B------:R-:W-:Y:S01]  /*0550*/  LOP3.LUT R0, R3, 0x1c0, RZ, 0xc0, !PT ;  /* 0x000001c003007812 */ /* 0x000fe200078ec0ff */
[----:B------:R-:W-:Y:S01]  /*0560*/  IMAD.IADD R7, R9, 0x1, -R5 ;  /* 0x0000000109077824 */ /* 0x000fe200078e0a05 */
[----:B------:R-:W-:Y:S01]  /*0570*/  LOP3.LUT R9, R8, 0x8, R11, 0xf8, !PT ;  /* 0x0000000808097812 */ /* 0x000fe200078ef80b */
[----:B------:R-:W-:Y:S01]  /*0580*/  IMAD.SHL.U32 R5, R6, 0x20, RZ ;  /* 0x0000002006057824 */ /* 0x000fe200078e00ff */
[----:B------:R-:W-:Y:S01]  /*0590*/  LOP3.LUT R2, R2, 0x18, RZ, 0xc0, !PT ;  /* 0x0000001802027812 */ /* 0x000fe200078ec0ff */
[----:B------:R-:W-:Y:S01]  /*05a0*/  IMAD.SHL.U32 R6, R13, 0x20, RZ ;  /* 0x000000200d067824 */ /* 0x000fe200078e00ff */
[----:B------:R-:W-:Y:S01]  /*05b0*/  SHF.R.U32.HI R3, RZ, 0x3, R0 ;  /* 0x00000003ff037819 */ /* 0x000fe20000011600 */
[----:B------:R-:W-:Y:S01]  /*05c0*/  IMAD.SHL.U32 R4, R20, 0x2, RZ ;  /* 0x0000000214047824 */ /* 0x000fe200078e00ff */
[----:B------:R-:W-:Y:S02]  /*05d0*/  LOP3.LUT R5, R0, 0x20, R5, 0xf8, !PT ;  /* 0x0000002000057812 */ /* 0x000fe400078ef805 */
[----:B------:R-:W-:Y:S01]  /*05e0*/  LOP3.LUT R11, R2, 0x20, R6, 0xf8, !PT ;  /* 0x00000020020b7812 */ /* 0x000fe200078ef806 */
[----:B------:R-:W-:Y:S01]  /*05f0*/  IMAD R6, R17, 0x400, R4 ;  /* 0x0000040011067824 */ /* 0x000fe200078e0204 */
[----:B------:R-:W-:Y:S01]  /*0600*/  LOP3.LUT R8, R3, R0, R2, 0x1e, !PT ;  /* 0x0000000003087212 */ /* 0x000fe200078e1e02 */
[----:B------:R-:W-:Y:S01]  /*0610*/  IMAD R0, R16, 0x400, R4 ;  /* 0x0000040010007824 */ /* 0x000fe200078e0204 */
[----:B------:R-:W-:Y:S01]  /*0620*/  LOP3.LUT R5, R5, R3, RZ, 0x3c, !PT ;  /* 0x0000000305057212 */ /* 0x000fe200078e3cff */
[C---:B------:R-:W-:Y:S01]  /*0630*/  IMAD.SHL.U32 R2, R7.reuse, 0x40, RZ ;  /* 0x0000004007027824 */ /* 0x040fe200078e00ff */
[----:B------:R-:W-:Y:S01]  /*0640*/  LOP3.LUT R3, R12, R9, R10, 0xf6, !PT ;  /* 0x000000090c037212 */ /* 0x000fe200078ef60a */
[----:B------:R-:W-:Y:S01]  /*0650*/  IMAD.IADD R12, R0, 0x1, R8 ;  /* 0x00000001000c7824 */ /* 0x000fe200078e0208 */
[----:B------:R-:W-:Y:S01]  /*0660*/  LOP3.LUT P6, RZ, R7, 0x4, RZ, 0xc0, !PT ;  /* 0x0000000407ff7812 */ /* 0x000fe200078cc0ff */
[----:B------:R-:W-:Y:S01]  /*0670*/  IMAD.SHL.U32 R9, R15, 0x40, RZ ;  /* 0x000000400f097824 */ /* 0x000fe200078e00ff */
[----:B------:R-:W-:Y:S01]  /*0680*/  LOP3.LUT R0, R2, 0x1c0, RZ, 0xc0, !PT ;  /* 0x000001c002007812 */ /* 0x000fe200078ec0ff */
[----:B------:R-:W-:Y:S01]  /*0690*/  IMAD.SHL.U32 R4, R13, 0x8, RZ ;  /* 0x000000080d047824 */ /* 0x000fe200078e00ff */
[----:B------:R-:W-:Y:S01]  /*06a0*/  LOP3.LUT P5, RZ, R7, 0x2, RZ, 0xc0, !PT ;  /* 0x0000000207ff7812 */ /* 0x000fe200078ac0ff */
[----:B------:R-:W-:Y:S01]  /*06b0*/  VIADD R13, R22, 0x40 ;  /* 0x00000040160d7836 */ /* 0x000fe20000000000 */
[----:B------:R-:W-:Y:S01]  /*06c0*/  SHF.R.U32.HI R2, RZ, 0x3, R0 ;  /* 0x00000003ff027819 */ /* 0x000fe20000011600 */
[----:B------:R-:W-:Y:S01]  /*06d0*/  IMAD.IADD R14, R6, 0x1, R5 ;  /* 0x00000001060e7824 */ /* 0x000fe200078e0205 */
[----:B------:R-:W-:Y:S01]  /*06e0*/  LOP3.LUT R9, R9, 0xfffffe00, RZ, 0xc0, !PT ;  /* 0xfffffe0009097812 */ /* 0x000fe200078ec0ff */
[----:B------:R-:W-:Y:S01]  /*06f0*/  IMAD.MOV.U32 R6, RZ, RZ, 0x20 ;  /* 0x00000020ff067424 */ /* 0x000fe200078e00ff */
[----:B------:R-:W-:Y:S01]  /*0700*/  LOP3.LUT R4, R0, 0x8, R4, 0xf8, !PT ;  /* 0x0000000800047812 */ /* 0x000fe200078ef804 */
[----:B------:R1:W-:Y:S01]  /*0710*/  STL [R1+0x6c], R13 ;  /* 0x00006c0d01007387 */ /* 0x0003e20000100800 */
[----:B------:R-:W-:Y:S01]  /*0720*/  LOP3.LUT R0, R2, R11, R0, 0x1e, !PT ;  /* 0x0000000b02007212 */ /* 0x000fe200078e1e00 */
        /* <DEDUP_REMOVED lines=8> */
[----:B------:R-:W-:Y:S01]  /*07b0*/  VIADD R0, R22, 0x80 ;  /* 0x0000008016007836 */ /* 0x000fe20000000000 */
[----:B------:R-:W-:Y:S01]  /*07c0*/  LEA R14, R14, UR5, 0x1 ;  /* 0x000000050e0e7c11 */ /* 0x000fe2000f8e08ff */
[----:B------:R-:W-:Y:S01]  /*07d0*/  IMAD.IADD R7, R7, 0x1, R2 ;  /* 0x0000000107077824 */ /* 0x000fe200078e0202 */
[----:B------:R-:W-:Y:S01]  /*07e0*/  LEA R3, R3, UR5, 0x1 ;  /* 0x0000000503037c11 */ /* 0x000fe2000f8e08ff */
        /* <DEDUP_REMOVED lines=8> */
[----:B------:R-:W-:Y:S01]  /*0870*/  IMAD.MOV.U32 R10, RZ, RZ, -0x10 ;  /* 0xfffffff0ff0a7424 */ /* 0x000fe200078e00ff */
[----:B------:R-:W-:-:S02]  /*0880*/  SEL R4, R5, 0xffffffc0, !P4 ;  /* 0xffffffc005047807 */ /* 0x000fc40006000000 */
[----:B------:R-:W-:Y:S02]  /*0890*/  LEA R8, R8, UR6, 0x1 ;  /* 0x0000000608087c11 */ /* 0x000fe4000f8e08ff */
[----:B------:R-:W-:Y:S02]  /*08a0*/  SEL R10, R10, 0x10, !P0 ;  /* 0x000000100a0a7807 */ /* 0x000fe40004000000 */
[----:B-1----:R-:W-:Y:S01]  /*08b0*/  LEA R13, R12, UR7, 0x1 ;  /* 0x000000070c0d7c11 */ /* 0x002fe2000f8e08ff */
[----:B------:R-:W-:Y:S01]  /*08c0*/  VIADD R12, R14, 0x20 ;  /* 0x000000200e0c7836 */ /* 0x000fe20000000000 */
[----:B------:R-:W-:Y:S01]  /*08d0*/  SEL R6, R6, 0xffffffe0, !P5 ;  /* 0xffffffe006067807 */ /* 0x000fe20006800000 */
[----:B------:R-:W-:Y:S01]  /*08e0*/  @P1 VIADD R12, R14, 0xffffffe0 ;  /* 0xffffffe00e0c1836 */ /* 0x000fe20000000000 */
[----:B------:R-:W-:Y:S02]  /*08f0*/  SEL R5, R5, 0xffffffc0, !P6 ;  /* 0xffffffc005057807 */ /* 0x000fe40007000000 */
[----:B--2---:R-:W-:Y:S01]  /*0900*/  LEA R0, R19, UR6, 0x1 ;  /* 0x0000000613007c11 */ /* 0x004fe2000f8e08ff */
[----:B------:R-:W-:-:S04]  /*0910*/  ULDC.64 UR6, c[0x0][0x208] ;  /* 0x0000820000067ab9 */ /* 0x000fc80000000a00 */
        /* <DEDUP_REMOVED lines=33> */
.L_x_168:
        /* <DEDUP_REMOVED lines=29> */
[----:B------:R-:W-:Y:S01]  /*0d00*/  IMAD.U32 R7, RZ, RZ, UR11 ;  /* 0x0000000bff077e24 */ /* 0x000fe2000f8e00ff */
[----:B------:R-:W-:-:S02]  /*0d10*/  UIADD3 UR8, UP0, UR16, UR12, URZ ;  /* 0x0000000c10087290 */ /* 0x000fc4000ff1e03f */
[----:B------:R-:W-:Y:S02]  /*0d20*/  UISETP.EQ.OR.EX UP4, UPT, UR13, URZ, !UP1, UP4 ;  /* 0x0000003f0d00728c */ /* 0x000fe4000cf82740 */
[----:B---3--:R-:W3:Y:S01]  /*0d30*/  @P1 LDG.E R10, desc[UR6][R6.64] ;  /* 0x00000006060a1981 */ /* 0x008ee2000c1e1900 */
[----:B------:R-:W-:Y:S01]  /*0d40*/  UIADD3.X UR5, UR5, UR13, URZ, UP0, !UPT ;  /* 0x0000000d05057290 */ /* 0x000fe200087fe43f */
[----:B------:R-:W-:Y:S02]  /*0d50*/  UMOV UR19, URZ ;  /* 0x0000003f00137c82 */ /* 0x000fe40008000000 */
[----:B------:R-:W-:Y:S01]  /*0d60*/  PLOP3.LUT P2, PT, PT, PT, UP4, 0x80, 0x0 ;  /* 0x000000000000781c */ /* 0x000fe20003f4f048 */
[----:B------:R-:W-:Y:S01]  /*0d70*/  @!UP3 ULDC.64 UR10, c[0x0][0x318] ;  /* 0x0000c600000abab9 */ /* 0x000fe20000000a00 */
[----:B-1----:R-:W-:Y:S02]  /*0d80*/  IMAD.U32 R4, RZ, RZ, UR15 ;  /* 0x0000000fff047e24 */ /* 0x002fe4000f8e00ff */
[----:B------:R-:W-:-:S05]  /*0d90*/  IMAD.U32 R5, RZ, RZ, UR14 ;  /* 0x0000000eff057e24 */ /* 0x000fca000f8e00ff */
[----:B----4-:R-:W4:Y:S04]  /*0da0*/  @P3 LDG.E R9, desc[UR6][R4.64] ;  /* 0x0000000604093981 */ /* 0x010f28000c1e1900 */
[----:B-----5:R1:W5:Y:S02]  /*0db0*/  @P3 LDG.E R6, desc[UR6][R4.64+0x4] ;  /* 0x0000040604063981 */ /* 0x020364000c1e1900 */
[----:B-1----:R-:W-:Y:S02]  /*0dc0*/  IMAD.U32 R4, RZ, RZ, UR8 ;  /* 0x00000008ff047e24 */ /* 0x002fe4000f8e00ff */
[----:B------:R-:W-:Y:S01]  /*0dd0*/  IMAD.U32 R5, RZ, RZ, UR5 ;  /* 0x00000005ff057e24 */ /* 0x000fe2000f8e00ff */
[----:B------:R-:W-:Y:S01]  /*0de0*/  @!UP3 UISETP.NE.U32.AND UP0, UPT, UR10, URZ, UPT ;  /* 0x0000003f0a00b28c */ /* 0x000fe2000bf05070 */
[----:B------:R-:W-:-:S03]  /*0df0*/  @!UP3 ULDC UR5, c[0x0][0x2cc] ;  /* 0x0000b3000005bab9 */ /* 0x000fc60000000800 */
[----:B------:R-:W5:Y:S01]  /*0e00*/  @!P2 LDG.E R7, desc[UR6][R4.64] ;  /* 0x000000060407a981 */ /* 0x000f62000c1e1900 */
        /* <DEDUP_REMOVED lines=21> */
.L_x_124:
        /* <DEDUP_REMOVED lines=15> */
[----:B------:R-:W-:-:S02]  /*1050*/  USHF.L.U32 UR16, UR45, 0x7, URZ ;  /* 0x000000072d107899 */ /* 0x000fc4000800063f */
[----:B------:R-:W-:Y:S02]  /*1060*/  UIMAD UR22, UR45, UR11, UR10 ;  /* 0x0000000b2d1672a4 */ /* 0x000fe4000f8e020a */
[----:B------:R-:W-:Y:S01]  /*1070*/  USHF.R.S32.HI UR23, URZ, 0x1f, UR57 ;  /* 0x0000001f3f177899 */ /* 0x000fe20008011439 */
        /* <DEDUP_REMOVED lines=11> */
[----:B------:R-:W-:-:S02]  /*1130*/  UISETP.NE.AND UP3, UPT, UR24, URZ, UPT ;  /* 0x0000003f1800728c */ /* 0x000fc4000bf65270 */
[----:B------:R-:W-:Y:S02]  /*1140*/  USEL UR54, UR14, UR16, !UP1 ;  /* 0x000000100e367287 */ /* 0x000fe4000c800000 */
[----:B--2---:R-:W-:Y:S02]  /*1150*/  UIMAD.WIDE.U32 UR32, UR5, UR12, URZ ;  /* 0x0000000c052072a5 */ /* 0x004fe4000f8e003f */
[----:B------:R-:W-:Y:S02]  /*1160*/  UIADD3 UR47, UR15, UR22, URZ ;  /* 0x000000160f2f7290 */ /* 0x000fe4000fffe03f */
[----:B------:R-:W-:Y:S02]  /*1170*/  UIMAD UR50, UR5, UR13, UR33 ;  /* 0x0000000d053272a4 */ /* 0x000fe4000f8e0221 */
[----:B------:R-:W-:Y:S01]  /*1180*/  @!UP1 UIMAD UR5, UR56, UR10, URZ ;  /* 0x0000000a380592a4 */ /* 0x000fe2000f8e023f */
[----:B------:R-:W-:Y:S01]  /*1190*/  @UP1 ULDC.64 UR12, c[0x0][0x420] ;  /* 0x00010800000c1ab9 */ /* 0x000fe20000000a00 */
[----:B------:R-:W-:Y:S01]  /*11a0*/  ULDC UR37, c[0x0][0x2c4] ;  /* 0x0000b10000257ab9 */ /* 0x000fe20000000800 */
        /* <DEDUP_REMOVED lines=15> */
[----:B------:R-:W-:-:S02]  /*12a0*/  UIMAD.WIDE.U32 UR14, UR10, UR12, URZ ;  /* 0x0000000c0a0e72a5 */ /* 0x000fc4000f8e003f */
[----:B------:R-:W-:Y:S02]  /*12b0*/  UIMAD UR5, UR10, UR5, UR16 ;  /* 0x000000050a0572a4 */ /* 0x000fe4000f8e0210 */
[----:B------:R-:W-:Y:S02]  /*12c0*/  UIMAD.WIDE.U32 UR12, UR10, UR9, URZ ;  /* 0x000000090a0c72a5 */ /* 0x000fe4000f8e003f */
[----:B------:R-:W-:Y:S02]  /*12d0*/  UIADD3 UR46, UR15, UR5, URZ ;  /* 0x000000050f2e7290 */ /* 0x000fe4000fffe03f */
[----:B------:R-:W-:Y:S01]  /*12e0*/  USEL UR53, UR14, UR12, !UP1 ;  /* 0x0000000c0e357287 */ /* 0x000fe2000c800000 */
[----:B-1----:R-:W-:Y:S01]  /*12f0*/  IMAD.MOV R4, RZ, RZ, -R5 ;  /* 0x000000ffff047224 */ /* 0x002fe200078e0a05 */
[----:B------:R-:W-:Y:S02]  /*1300*/  @UP3 UIMAD UR5, UR45, UR37, URZ ;  /* 0x000000252d0532a4 */ /* 0x000fe4000f8e023f */
[----:B------:R-:W-:Y:S01]  /*1310*/  UIMAD UR16, UR11, UR9, URZ ;  /* 0x000000090b1072a4 */ /* 0x000fe2000f8e023f */
[----:B------:R-:W-:Y:S01]  /*1320*/  IMAD R6, R4, R8, RZ ;  /* 0x0000000804067224 */ /* 0x000fe200078e02ff */
[----:B------:R-:W-:Y:S01]  /*1330*/  ULOP3.LUT UR12, UR44, 0xffffffc0, URZ, 0xc0, !UPT ;  /* 0xffffffc02c0c7892 */ /* 0x000fe2000f8ec03f */
[----:B------:R-:W-:Y:S01]  /*1340*/  IMAD.MOV.U32 R4, RZ, RZ, RZ ;  /* 0x000000ffff047224 */ /* 0x000fe200078e00ff */
[----:B------:R-:W-:-:S02]  /*1350*/  UISETP.NE.AND UP0, UPT, UR26, -0x1, UPT ;  /* 0xffffffff1a00788c */ /* 0x000fc4000bf05270 */
[----:B------:R-:W-:Y:S01]  /*1360*/  UIMAD UR30, UR9, UR29, URZ ;  /* 0x0000001d091e72a4 */ /* 0x000fe2000f8e023f */
[----:B------:R-:W-:Y:S01]  /*1370*/  IMAD.HI.U32 R4, R5, R6, R4 ;  /* 0x0000000605047227 */ /* 0x000fe200078e0004 */
[----:B------:R-:W-:Y:S01]  /*1380*/  MOV R5, R7 ;  /* 0x0000000700057202 */ /* 0x000fe20000000f00 */
[----:B------:R-:W-:Y:S02]  /*1390*/  USHF.L.U64.HI UR18, UR45, 0x7, UR56 ;  /* 0x000000072d127899 */ /* 0x000fe40008010238 */
[----:B------:R-:W-:Y:S02]  /*13a0*/  @UP3 USEL UR5, UR5, UR9, !UP1 ;  /* 0x0000000905053287 */ /* 0x000fe4000c800000 */
[----:B------:R-:W-:Y:S01]  /*13b0*/  IMAD.HI.U32 R4, R4, R5, RZ ;  /* 0x0000000504047227 */ /* 0x000fe200078e00ff */
[----:B------:R-:W-:Y:S02]  /*13c0*/  @UP1 UIADD3 UR46, UR13, UR16, URZ ;  /* 0x000000100d2e1290 */ /* 0x000fe4000fffe03f */
[----:B------:R-:W-:Y:S01]  /*13d0*/  UIADD3 UR20, UR12, -0x40, URZ ;  /* 0xffffffc00c147890 */ /* 0x000fe2000fffe03f */
[----:B------:R-:W-:Y:S01]  /*13e0*/  IMAD.MOV R6, RZ, RZ, -R4 ;  /* 0x000000ffff067224 */ /* 0x000fe200078e0a04 */
[----:B------:R-:W-:Y:S01]  /*13f0*/  @UP3 ULDC UR13, c[0x0][0x2e4] ;  /* 0x0000b900000d3ab9 */ /* 0x000fe20000000800 */
[----:B------:R-:W-:-:S02]  /*1400*/  @UP1 UIADD3 UR47, UR17, UR30, URZ ;  /* 0x0000001e112f1290 */ /* 0x000fc4000fffe03f */
[C---:B------:R-:W-:Y:S01]  /*1410*/  IMAD R5, R8.reuse, R6, R5 ;  /* 0x0000000608057224 */ /* 0x040fe200078e0205 */
[----:B------:R-:W-:Y:S02]  /*1420*/  USEL UR18, UR18, URZ, UP2 ;  /* 0x0000003f12127287 */ /* 0x000fe40009000000 */
[----:B------:R-:W-:Y:S02]  /*1430*/  @!UP3 UIMAD UR12, UR45, UR58, UR55 ;  /* 0x0000003a2d0cb2a4 */ /* 0x000fe4000f8e0237 */
[----:B------:R-:W-:Y:S01]  /*1440*/  ISETP.GT.U32.AND P1, PT, R8, R5, PT ;  /* 0x000000050800720c */ /* 0x000fe20003f24070 */
[----:B------:R-:W-:Y:S02]  /*1450*/  @UP3 UIMAD UR17, UR55, UR13, UR5 ;  /* 0x0000000d371132a4 */ /* 0x000fe4000f8e0205 */
[----:B------:R-:W-:Y:S02]  /*1460*/  USHF.R.S32.HI UR16, URZ, 0x1f, UR20 ;  /* 0x0000001f3f107899 */ /* 0x000fe40008011414 */
[----:B------:R-:W-:-:S02]  /*1470*/  UIADD3 UR5, UP2, UR20, UR36, URZ ;  /* 0x0000002414057290 */ /* 0x000fc4000ff5e03f */
[----:B------:R-:W-:Y:S01]  /*1480*/  @!UP3 UIMAD UR17, UR12, UR37, URZ ;  /* 0x000000250c11b2a4 */ /* 0x000fe2000f8e023f */
[----:B------:R-:W-:Y:S01]  /*1490*/  ULDC.U8 UR25, c[0x0][0x480] ;  /* 0x0001200000197ab9 */ /* 0x000fe20000000000 */
[----:B------:R-:W-:Y:S02]  /*14a0*/  UIADD3.X UR12, UR16, UR18, URZ, UP2, !UPT ;  /* 0x00000012100c7290 */ /* 0x000fe400097fe43f */
[----:B------:R-:W-:Y:S02]  /*14b0*/  UIMAD UR11, UR11, UR5, URZ ;  /* 0x000000050b0b72a4 */ /* 0x000fe4000f8e023f */
[----:B------:R-:W-:Y:S01]  /*14c0*/  @!P1 IMAD.IADD R5, R5, 0x1, -R8 ;  /* 0x0000000105059824 */ /* 0x000fe200078e0a08 */
[----:B------:R-:W-:Y:S01]  /*14d0*/  @!P1 IADD3 R4, R4, 0x1, RZ ;  /* 0x0000000104049810 */ /* 0x000fe20007ffe0ff */
[----:B------:R-:W-:Y:S01]  /*14e0*/  @UP0 UIADD3 UR21, UR19, UR26, URZ ;  /* 0x0000001a13150290 */ /* 0x000fe2000fffe03f */
[----:B------:R-:W-:Y:S01]  /*14f0*/  PLOP3.LUT P1, PT, PT, PT, UP0, 0x80, 0x0 ;  /* 0x000000000000781c */ /* 0x000fe20003f2f008 */
[----:B------:R-:W-:Y:S01]  /*1500*/  @UP0 UIADD3 UR31, UR19, UR26, URZ ;  /* 0x0000001a131f0290 */ /* 0x000fe2000fffe03f */
[----:B------:R-:W-:Y:S01]  /*1510*/  ISETP.GE.U32.AND P0, PT, R5, R8, PT ;  /* 0x000000080500720c */ /* 0x000fe20003f06070 */
[----:B------:R-:W-:Y:S01]  /*1520*/  UISETP.NE.AND UP4, UPT, UR25, URZ, UPT ;  /* 0x0000003f1900728c */ /* 0x000fe2000bf85270 */
[----:B------:R-:W-:Y:S01]  /*1530*/  LOP3.LUT R5, R9, UR55, RZ, 0x3c, !PT ;  /* 0x0000003709057c12 */ /* 0x000fe2000f8e3cff */
[----:B------:R-:W-:Y:S01]  /*1540*/  @UP0 ULDC.64 UR22, c[0x0][0x250] ;  /* 0x0000940000160ab9 */ /* 0x000fe20000000a00 */
[----:B------:R-:W-:Y:S01]  /*1550*/  @UP0 ULDC.64 UR24, c[0x0][0x248] ;  /* 0x0000920000180ab9 */ /* 0x000fe20000000a00 */
[----:B------:R-:W-:Y:S01]  /*1560*/  UIMAD.WIDE.U32 UR36, UR10, UR5, URZ ;  /* 0x000000050a2472a5 */ /* 0x000fe2000f8e003f */
[----:B------:R-:W-:Y:S01]  /*1570*/  ISETP.GE.AND P2, PT, R5, RZ, PT ;  /* 0x000000ff0500720c */ /* 0x000fe20003f46270 */
[----:B------:R-:W-:-:S02]  /*1580*/  UIMAD UR5, UR10, UR12, UR11 ;  /* 0x0000000c0a0572a4 */ /* 0x000fc4000f8e020b */
[----:B------:R-:W-:Y:S02]  /*1590*/  @UP0 UIMAD.WIDE.U32 UR14, UR21, UR24, URZ ;  /* 0x00000018150e02a5 */ /* 0x000fe4000f8e003f */
[----:B------:R-:W-:Y:S02]  /*15a0*/  @UP0 UIMAD.WIDE.U32 UR10, UR31, UR22, URZ ;  /* 0x000000161f0a02a5 */ /* 0x000fe4000f8e003f */
[----:B------:R-:W-:Y:S01]  /*15b0*/  @P0 VIADD R4, R4, 0x1 ;  /* 0x0000000104040836 */ /* 0x000fe20000000000 */
[----:B------:R-:W-:Y:S01]  /*15c0*/  UIMAD UR49, UR55, UR59, URZ ;  /* 0x0000003b373172a4 */ /* 0x000fe2000f8e023f */
[----:B------:R-:W-:Y:S01]  /*15d0*/  PLOP3.LUT P0, PT, PT, PT, UP3, 0x80, 0x0 ;  /* 0x000000000000781c */ /* 0x000fe20003f0f038 */
[----:B------:R-:W-:Y:S01]  /*15e0*/  @UP0 UIMAD UR13, UR21, UR25, URZ ;  /* 0x00000019150d02a4 */ /* 0x000fe2000f8e023f */
[----:B------:R-:W-:Y:S01]  /*15f0*/  IMAD.MOV.U32 R17, RZ, RZ, R4 ;  /* 0x000000ffff117224 */ /* 0x000fe200078e0004 */
[----:B------:R-:W-:Y:S02]  /*1600*/  @UP0 UIMAD UR12, UR31, UR23, URZ ;  /* 0x000000171f0c02a4 */ /* 0x000fe4000f8e023f */
[----:B------:R-:W-:-:S02]  /*1610*/  USEL UR51, UR32, URZ, UP4 ;  /* 0x0000003f20337287 */ /* 0x000fc4000a000000 */
[----:B------:R-:W-:Y:S01]  /*1620*/  USHF.R.S32.HI UR42, URZ, 0x1f, UR27 ;  /* 0x0000001f3f2a7899 */ /* 0x000fe2000801141b */
[----:B------:R-:W-:Y:S01]  /*1630*/  @!P2 IADD3 R17, -R17, RZ, RZ ;  /* 0x000000ff1111a210 */ /* 0x000fe20007ffe1ff */
[----:B------:R-:W-:Y:S01]  /*1640*/  @!UP1 UIADD3 UR48, UR39, UR33, URZ ;  /* 0x0000002127309290 */ /* 0x000fe2000fffe03f */
[----:B------:R-:W-:Y:S01]  /*1650*/  @!P3 LOP3.LUT R17, RZ, R9, RZ, 0x33, !PT ;  /* 0x00000009ff11b212 */ /* 0x000fe200078e33ff */
[----:B------:R-:W-:Y:S02]  /*1660*/  USHF.R.S32.HI UR52, URZ, 0x1f, UR49 ;  /* 0x0000001f3f347899 */ /* 0x000fe40008011431 */
[----:B------:R-:W-:Y:S02]  /*1670*/  @UP0 UIADD3 UR43, UR11, UR12, URZ ;  /* 0x0000000c0b2b0290 */ /* 0x000fe4000fffe03f */
[----:B------:R-:W-:Y:S02]  /*1680*/  USEL UR50, UR50, URZ, UP4 ;  /* 0x0000003f32327287 */ /* 0x000fe4000a000000 */
[----:B------:R-:W-:-:S02]  /*1690*/  UIADD3 UR21, UR37, UR5, URZ ;  /* 0x0000000525157290 */ /* 0x000fc4000fffe03f */
        /* <DEDUP_REMOVED lines=16> */
.L_x_126:
        /* <DEDUP_REMOVED lines=13> */
.L_x_127:
        /* <DEDUP_REMOVED lines=11> */
.L_x_128:
[----:B------:R-:W-:-:S04]  /*1920*/  UIMAD UR9, UR45, UR58, UR55 ;  /* 0x0000003a2d0972a4 */ /* 0x000fc8000f8e0237 */
[----:B------:R-:W-:-:S12]  /*1930*/  UIMAD UR9, UR9, UR57, URZ ;  /* 0x00000039090972a4 */ /* 0x000fd8000f8e023f */
.L_x_129:
[----:B------:R-:W2:Y:S01]  /*1940*/  LDL.64 R8, [R1+0x50] ;  /* 0x0000500001087983 */ /* 0x000ea20000100a00 */
[----:B------:R-:W1:Y:S01]  /*1950*/  LDC.64 R18, c[0x0][0x420] ;  /* 0x00010800ff127b82 */ /* 0x000e620000000a00 */
[----:B------:R-:W-:Y:S02]  /*1960*/  ULDC.64 UR10, c[0x0][0x428] ;  /* 0x00010a00000a7ab9 */ /* 0x000fe40000000a00 */
[----:B------:R3:W2:Y:S01]  /*1970*/  LDL.64 R44, [R1+0x50] ;  /* 0x00005000012c7983 */ /* 0x0006a20000100a00 */
[----:B------:R-:W-:Y:S01]  /*1980*/  UIMAD UR14, UR59, UR58, URZ ;  /* 0x0000003a3b0e72a4 */ /* 0x000fe2000f8e023f */
[----:B------:R-:W-:Y:S01]  /*1990*/  BSSY B1, `(.L_x_125) ;  /* 0x00007e7000017945 */ /* 0x000fe20003800000 */
[----:B------:R-:W-:Y:S01]  /*19a0*/  UIADD3 UR18, UR20, UR9, URZ ;  /* 0x0000000914127290 */ /* 0x000fe2000fffe03f */
[----:B------:R-:W4:Y:S01]  /*19b0*/  S2R R39, SR_TID.X ;  /* 0x0000000000277919 */ /* 0x000f220000002100 */
[----:B------:R-:W-:Y:S02]  /*19c0*/  UIMAD UR9, UR61, UR10, URZ ;  /* 0x0000000a3d0972a4 */ /* 0x000fe4000f8e023f */
[----:B------:R-:W-:-:S02]  /*19d0*/  UISETP.GE.AND UP2, UPT, UR34, 0x1, UPT ;  /* 0x000000012200788c */ /* 0x000fc4000bf46270 */
[----:B------:R-:W-:Y:S01]  /*19e0*/  UIMAD UR15, UR55, UR11, UR9 ;  /* 0x0000000b370f72a4 */ /* 0x000fe2000f8e0209 */
[----:B------:R-:W-:Y:S01]  /*19f0*/  ULDC.64 UR12, c[0x0][0x258] ;  /* 0x00009600000c7ab9 */ /* 0x000fe20000000a00 */
[----:B------:R-:W-:Y:S01]  /*1a00*/  ULDC.64 UR40, c[0x0][0x478] ;  /* 0x00011e0000287ab9 */ /* 0x000fe20000000a00 */
[----:B------:R-:W-:Y:S01]  /*1a10*/  UIMAD UR9, UR61, UR12, URZ ;  /* 0x0000000c3d0972a4 */ /* 0x000fe2000f8e023f */
[----:B------:R-:W-:Y:S01]  /*1a20*/  ULDC.64 UR38, c[0x0][0x2b0] ;  /* 0x0000ac0000267ab9 */ /* 0x000fe20000000a00 */
[----:B------:R-:W-:Y:S02]  /*1a30*/  ULEA.HI.SX32 UR33, UR44, 0xffffffff, 0x1a ;  /* 0xffffffff2c217891 */ /* 0x000fe4000f8fd23f */
[----:B------:R-:W-:Y:S01]  /*1a40*/  UIMAD UR9, UR55, UR13, UR9 ;  /* 0x0000000d370972a4 */ /* 0x000fe2000f8e0209 */
        /* <DEDUP_REMOVED lines=11> */
[----:B-1----:R-:W-:-:S03]  /*1b00*/  IMAD R8, R18, UR16, RZ ;  /* 0x0000001012087c24 */ /* 0x002fc6000f8e02ff */
[----:B------:R-:W-:Y:S01]  /*1b10*/  SHF.R.S32.HI R45, RZ, 0x1f, R44 ;  /* 0x0000001fff2d7819 */ /* 0x000fe2000001142c */
[----:B------:R-:W-:Y:S01]  /*1b20*/  IMAD R9, R19, UR20, R8 ;  /* 0x0000001413097c24 */ /* 0x000fe2000f8e0208 */
[----:B------:R-:W-:Y:S01]  /*1b30*/  IADD3 R4, P0, R44, UR5, RZ ;  /* 0x000000052c047c10 */ /* 0x000fe2000ff1e0ff */
[----:B------:R-:W-:Y:S01]  /*1b40*/  USHF.L.U32 UR5, UR14, 0x6, URZ ;  /* 0x000000060e057899 */ /* 0x000fe2000800063f */
[----:B------:R-:W-:Y:S02]  /*1b50*/  IMAD.WIDE.U32 R6, R6, UR28, R44 ;  /* 0x0000001c06067c25 */ /* 0x000fe4000f8e002c */
[----:B------:R-:W-:Y:S01]  /*1b60*/  IADD3.X R5, R45, UR48, RZ, P0, !PT ;  /* 0x000000302d057c10 */ /* 0x000fe200087fe4ff */
[----:B------:R-:W-:Y:S01]  /*1b70*/  USHF.R.S32.HI UR11, URZ, 0x1f, UR5 ;  /* 0x0000001f3f0b7899 */ /* 0x000fe20008011405 */
[----:B------:R3:W-:Y:S01]  /*1b80*/  STL [R1+0x54], R45 ;  /* 0x0000542d01007387 */ /* 0x0007e20000100800 */
[----:B------:R-:W-:Y:S01]  /*1b90*/  IADD3 R8, P0, R6, UR54, RZ ;  /* 0x0000003606087c10 */ /* 0x000fe2000ff1e0ff */
[----:B------:R-:W-:Y:S01]  /*1ba0*/  IMAD.WIDE.U32 R4, R18, UR20, R4 ;  /* 0x0000001412047c25 */ /* 0x000fe2000f8e0004 */
[----:B------:R-:W-:-:S03]  /*1bb0*/  UIADD3 UR20, UR20, UR17, URZ ;  /* 0x0000001114147290 */ /* 0x000fc6000fffe03f */
        /* <DEDUP_REMOVED lines=8> */
[----:B------:R-:W-:Y:S02]  /*1c40*/  UIADD3.X UR5, UR21, UR11, UR52, UP1, UP0 ;  /* 0x0000000b15057290 */ /* 0x000fe40008fe0434 */
[----:B------:R-:W-:Y:S01]  /*1c50*/  VIADD R7, R5, UR15 ;  /* 0x0000000f05077c36 */ /* 0x000fe20008000000 */
[----:B------:R-:W-:Y:S01]  /*1c60*/  UIADD3 UR10, UP1, UP0, UR51, UR10, UR53 ;  /* 0x0000000a330a7290 */ /* 0x000fe2000f83e035 */
[----:B------:R-:W-:Y:S01]  /*1c70*/  IMAD.IADD R21, R39, 0x1, -R6 ;  /* 0x0000000127157824 */ /* 0x000fe200078e0a06 */
[----:B------:R-:W-:Y:S01]  /*1c80*/  UIMAD.WIDE UR20, UR20, 0x4, UR38 ;  /* 0x00000004141478a5 */ /* 0x000fe2000f8e0226 */
[----:B------:R-:W-:Y:S01]  /*1c90*/  IMAD.MOV.U32 R6, RZ, RZ, R4 ;  /* 0x000000ffff067224 */ /* 0x000fe200078e0004 */
[----:B------:R-:W-:Y:S01]  /*1ca0*/  UIADD3.X UR5, UR50, UR5, UR46, UP1, UP0 ;  /* 0x0000000532057290 */ /* 0x000fe20008fe042e */
[----:B------:R-:W-:Y:S01]  /*1cb0*/  IMAD R5, R31, UR14, R21 ;  /* 0x0000000e1f057c24 */ /* 0x000fe2000f8e0215 */
[----:B------:R-:W-:Y:S01]  /*1cc0*/  ULDC.64 UR14, c[0x0][0x3e0] ;  /* 0x0000f800000e7ab9 */ /* 0x000fe20000000a00 */
[----:B------:R-:W-:-:S03]  /*1cd0*/  IMAD.WIDE.U32 R8, R10, UR55, R8 ;  /* 0x000000370a087c25 */ /* 0x000fc6000f8e0008 */
[C---:B------:R-:W-:Y:S01]  /*1ce0*/  IADD3 R4, P0, R5.reuse, UR10, RZ ;  /* 0x0000000a05047c10 */ /* 0x040fe2000ff1e0ff */
[----:B------:R-:W-:Y:S01]  /*1cf0*/  ULDC.64 UR10, c[0x0][0x400] ;  /* 0x00010000000a7ab9 */ /* 0x000fe20000000a00 */
[-C--:B------:R-:W-:Y:S01]  /*1d00*/  IMAD R10, R40, R18.reuse, RZ ;  /* 0x00000012280a7224 */ /* 0x080fe200078e02ff */
[----:B------:R-:W-:Y:S01]  /*1d10*/  LEA R24, P2, R8, UR16, 0x1 ;  /* 0x0000001008187c11 */ /* 0x000fe2000f8408ff */
[----:B------:R-:W-:Y:S01]  /*1d20*/  IMAD.WIDE.U32 R6, R26, R18, R6 ;  /* 0x000000121a067225 */ /* 0x000fe200078e0006 */
[----:B------:R-:W-:Y:S02]  /*1d30*/  LEA.HI.X.SX32 R5, R5, UR5, 0x1, P0 ;  /* 0x0000000505057c11 */ /* 0x000fe400080f0eff */
[----:B------:R-:W-:Y:S01]  /*1d40*/  LEA R34, P0, R4, UR10, 0x2 ;  /* 0x0000000a04227c11 */ /* 0x000fe2000f8010ff */
[----:B------:R-:W-:Y:S01]  /*1d50*/  IMAD R10, R26, R19, R10 ;  /* 0x000000131a0a7224 */ /* 0x000fe200078e020a */
[----:B------:R-:W-:Y:S01]  /*1d60*/  LEA R22, P1, R6, UR14, 0x1 ;  /* 0x0000000e06167c11 */ /* 0x000fe2000f8208ff */
[----:B------:R-:W-:Y:S01]  /*1d70*/  VIADD R30, R9, UR9 ;  /* 0x00000009091e7c36 */ /* 0x000fe20008000000 */
[----:B------:R-:W-:Y:S01]  /*1d80*/  LEA.HI.X R35, R4, UR11, R5, 0x2, P0 ;  /* 0x0000000b04237c11 */ /* 0x000fe200080f1405 */
[----:B------:R-:W-:Y:S01]  /*1d90*/  IMAD.IADD R27, R7, 0x1, R10 ;  /* 0x00000001071b7824 */ /* 0x000fe200078e020a */
[----:B------:R-:W-:Y:S01]  /*1da0*/  PLOP3.LUT P0, PT, PT, PT, UP2, 0x80, 0x0 ;  /* 0x000000000000781c */ /* 0x000fe20003f0f028 */
[----:B------:R-:W-:Y:S01]  /*1db0*/  UIMAD.WIDE UR10, UR18, 0x4, UR40 ;  /* 0x00000004120a78a5 */ /* 0x000fe2000f8e0228 */
[----:B------:R-:W-:-:S02]  /*1dc0*/  LEA.HI.X R25, R8, UR17, R30, 0x1, P2 ;  /* 0x0000001108197c11 */ /* 0x000fc400090f0c1e */
[----:B------:R-:W-:-:S09]  /*1dd0*/  LEA.HI.X R23, R6, UR15, R27, 0x1, P1 ;  /* 0x0000000f06177c11 */ /* 0x000fd200088f0c1b */
[----:B---3--:R-:W-:Y:S05]  /*1de0*/  @!P0 BRA `(.L_x_130) ;  /* 0x0000007000008947 */ /* 0x008fea0003800000 */
[----:B------:R-:W2:Y:S01]  /*1df0*/  LDL R42, [R1+0x2c] ;  /* 0x00002c00012a7983 */ /* 0x000ea20000100800 */
[----:B------:R-:W-:Y:S01]  /*1e00*/  PLOP3.LUT P1, PT, PT, PT, UP4, 0x80, 0x0 ;  /* 0x000000000000781c */ /* 0x000fe20003f2f048 */
[----:B------:R-:W-:Y:S01]  /*1e10*/  UIMAD UR5, UR42, UR22, URZ ;  /* 0x000000162a0572a4 */ /* 0x000fe2000f8e023f */
[----:B------:R-:W-:Y:S01]  /*1e20*/  IMAD.U32 R4, RZ, RZ, UR22 ;  /* 0x00000016ff047e24 */ /* 0x000fe2000f8e00ff */
[----:B------:R-:W-:Y:S01]  /*1e30*/  UIMAD UR18, UR35, -0x40, UR8 ;  /* 0xffffffc0231278a4 */ /* 0x000fe2000f8e0208 */
[----:B------:R-:W-:Y:S01]  /*1e40*/  IADD3 R36, R26, 0x20, RZ ;  /* 0x000000201a247810 */ /* 0x000fe20007ffe0ff */
[----:B------:R-:W-:Y:S01]  /*1e50*/  UIMAD UR5, UR27, UR23, UR5 ;  /* 0x000000171b0572a4 */ /* 0x000fe2000f8e0205 */
[----:B------:R-:W-:Y:S01]  /*1e60*/  IMAD.WIDE.U32 R4, R4, UR27, R44 ;  /* 0x0000001b04047c25 */ /* 0x000fe2000f8e002c */
[----:B------:R-:W-:Y:S01]  /*1e70*/  ULDC.64 UR12, c[0x0][0x268] ;  /* 0x00009a00000c7ab9 */ /* 0x000fe20000000a00 */
[----:B------:R-:W-:Y:S01]  /*1e80*/  UMOV UR9, UR33 ;  /* 0x0000002100097c82 */ /* 0x000fe20008000000 */
[----:B------:R-:W-:Y:S01]  /*1e90*/  BSSY B0, `(.L_x_131) ;  /* 0x000003b000007945 */ /* 0x000fe20003800000 */
[----:B------:R-:W-:-:S03]  /*1ea0*/  IMAD R20, R32, UR12, RZ ;  /* 0x0000000c20147c24 */ /* 0x000fc6000f8e02ff */
[----:B------:R-:W-:Y:S01]  /*1eb0*/  @P1 BAR.SYNC.DEFER_BLOCKING 0x0 ;  /* 0x0000000000001b1d */ /* 0x000fe20000010000 */
[----:B------:R-:W-:Y:S01]  /*1ec0*/  IMAD.U32 R11, RZ, RZ, UR5 ;  /* 0x00000005ff0b7e24 */ /* 0x000fe2000f8e00ff */
[----:B------:R-:W-:Y:S01]  /*1ed0*/  IADD3 R10, P0, R4, UR32, RZ ;  /* 0x00000020040a7c10 */ /* 0x000fe2000ff1e0ff */
[----:B------:R-:W-:Y:S01]  /*1ee0*/  UIMAD UR5, UR9, -0x40, UR34 ;  /* 0xffffffc0090578a4 */ /* 0x000fe2000f8e0222 */
[----:B------:R-:W-:Y:S01]  /*1ef0*/  IMAD R20, R17, UR13, R20 ;  /* 0x0000000d11147c24 */ /* 0x000fe2000f8e0214 */
[----:B------:R-:W-:Y:S01]  /*1f00*/  ISETP.GE.AND P4, PT, R36, UR18, PT ;  /* 0x0000001224007c0c */ /* 0x000fe2000bf86270 */
[----:B------:R-:W-:Y:S01]  /*1f10*/  UMOV UR13, UR10 ;  /* 0x0000000a000d7c82 */ /* 0x000fe20008000000 */
[----:B------:R-:W-:Y:S01]  /*1f20*/  IADD3.X R11, R5, UR43, R11, P0, !PT ;  /* 0x0000002b050b7c10 */ /* 0x000fe200087fe40b */
[----:B------:R-:W-:Y:S01]  /*1f30*/  UMOV UR10, UR21 ;  /* 0x00000015000a7c82 */ /* 0x000fe20008000000 */
[C---:B------:R-:W-:Y:S02]  /*1f40*/  ISETP.GE.AND P0, PT, R26.reuse, UR18, PT ;  /* 0x000000121a007c0c */ /* 0x040fe4000bf06270 */
[----:B------:R-:W-:Y:S01]  /*1f50*/  ISETP.GE.AND P6, PT, R26, UR5, PT ;  /* 0x000000051a007c0c */ /* 0x000fe2000bfc6270 */
[----:B------:R-:W-:Y:S01]  /*1f60*/  IMAD.WIDE.U32 R10, R17, UR12, R10 ;  /* 0x0000000c110a7c25 */ /* 0x000fe2000f8e000a */
[----:B------:R-:W-:Y:S01]  /*1f70*/  UMOV UR12, UR11 ;  /* 0x0000000b000c7c82 */ /* 0x000fe20008000000 */
[----:B------:R-:W-:Y:S01]  /*1f80*/  UMOV UR11, UR20 ;  /* 0x00000014000b7c82 */ /* 0x000fe20008000000 */
[----:B------:R-:W-:Y:S01]  /*1f90*/  SHF.R.S32.HI R38, RZ, 0x1f, R21 ;  /* 0x0000001fff267819 */ /* 0x000fe20000011415 */
[----:B------:R-:W-:-:S06]  /*1fa0*/  IMAD.IADD R20, R11, 0x1, R20 ;  /* 0x000000010b147824 */ /* 0x000fcc00078e0214 */
        /* <DEDUP_REMOVED lines=41> */
.L_x_132:
[----:B------:R-:W-:Y:S05]  /*2240*/  BSYNC B0 ;  /* 0x0000000000007941 */ /* 0x000fea0003800000 */
.L_x_131:
        /* <DEDUP_REMOVED lines=44> */
.L_x_134:
[----:B------:R-:W-:Y:S05]  /*2510*/  BSYNC B0 ;  /* 0x0000000000007941 */ /* 0x000fea0003800000 */
.L_x_133:
[----:B-1----:R-:W-:Y:S01]  /*2520*/  IMAD.MOV.U32 R14, RZ, RZ, R22 ;  /* 0x000000ffff0e7224 */ /* 0x002fe200078e0016 */
[----:B------:R-:W0:Y:S01]  /*2530*/  LDGDEPBAR ;  /* 0x00000000000079af */ /* 0x000e220000000000 */
[----:B------:R-:W-:Y:S01]  /*2540*/  IMAD.MOV.U32 R15, RZ, RZ, R23 ;  /* 0x000000ffff0f7224 */ /* 0x000fe200078e0017 */
[----:B--2---:R-:W-:Y:S01]  /*2550*/  SHF.R.S32.HI R12, RZ, 0x1f, R33 ;  /* 0x0000001fff0c7819 */ /* 0x004fe20000011421 */
[----:B------:R-:W-:Y:S01]  /*2560*/  BSSY B0, `(.L_x_135) ;  /* 0x000001f000007945 */ /* 0x000fe20003800000 */
[----:B------:R1:W-:Y:S01]  /*2570*/  @P6 STS.128 [R42+0x6000], RZ ;  /* 0x006000ff2a006388 */ /* 0x0003e20000000c00 */
[----:B------:R-:W-:Y:S02]  /*2580*/  ISETP.GE.AND P5, PT, R36, UR5, PT ;  /* 0x0000000524007c0c */ /* 0x000fe4000bfa6270 */
[----:B------:R-:W-:Y:S01]  /*2590*/  LEA.HI R21, R38, R21, RZ, 0x2 ;  /* 0x0000001526157211 */ /* 0x000fe200078f10ff */
[----:B------:R1:W-:Y:S01]  /*25a0*/  @P6 STS.128 [R42+0x8000], RZ ;  /* 0x008000ff2a006388 */ /* 0x0003e20000000c00 */
[----:B------:R-:W-:-:S03]  /*25b0*/  LEA.HI R12, R12, R31, RZ, 0x2 ;  /* 0x0000001f0c0c7211 */ /* 0x000fc600078f10ff */
        /* <DEDUP_REMOVED lines=25> */
.L_x_136:
[----:B------:R-:W-:Y:S05]  /*2750*/  BSYNC B0 ;  /* 0x0000000000007941 */ /* 0x000fea0003800000 */
.L_x_135:
        /* <DEDUP_REMOVED lines=37> */
.L_x_138:
[----:B------:R-:W-:Y:S05]  /*29b0*/  BSYNC B0 ;  /* 0x0000000000007941 */ /* 0x000fea0003800000 */
.L_x_137:
[----:B-12---:R-:W-:Y:S01]  /*29c0*/  IMAD.MOV.U32 R14, RZ, RZ, R24 ;  /* 0x000000ffff0e7224 */ /* 0x006fe200078e0018 */
[----:B------:R-:W-:Y:S01]  /*29d0*/  MOV R15, R25 ;  /* 0x00000019000f7202 */ /* 0x000fe20000000f00 */
[----:B------:R1:W-:Y:S01]  /*29e0*/  @P6 STS.128 [R42], RZ ;  /* 0x000000ff2a006388 */ /* 0x0003e20000000c00 */
[----:B------:R-:W-:Y:S01]  /*29f0*/  BSSY B0, `(.L_x_139) ;  /* 0x000001d000007945 */ /* 0x000fe20003800000 */
[----:B----4-:R-:W-:Y:S01]  /*2a00*/  IMAD.U32 R10, RZ, RZ, UR24 ;  /* 0x00000018ff0a7e24 */ /* 0x010fe2000f8e00ff */
[----:B------:R-:W-:Y:S01]  /*2a10*/  LOP3.LUT R11, R12, 0xfffffffc, RZ, 0xc0, !PT ;  /* 0xfffffffc0c0b7812 */ /* 0x000fe200078ec0ff */
        /* <DEDUP_REMOVED lines=26> */
.L_x_140:
[----:B------:R-:W-:Y:S05]  /*2bc0*/  BSYNC B0 ;  /* 0x0000000000007941 */ /* 0x000fea0003800000 */
.L_x_139:
        /* <DEDUP_REMOVED lines=17> */
[C---:B------:R-:W-:Y:S02]  /*2ce0*/  @!P3 LEA R8, P1, R7.reuse, R14, 0x6 ;  /* 0x0000000e0708b211 */ /* 0x040fe400078230ff */
        /* <DEDUP_REMOVED lines=22> */
.L_x_142:
[----:B------:R-:W-:Y:S05]  /*2e50*/  BSYNC B0 ;  /* 0x0000000000007941 */ /* 0x000fea0003800000 */
.L_x_141:
[----:B------:R-:W-:Y:S01]  /*2e60*/  UIMAD UR14, UR42, UR24, URZ ;  /* 0x000000182a0e72a4 */ /* 0x000fe2000f8e023f */
[----:B------:R2:W-:Y:S01]  /*2e70*/  @P0 STS.128 [R42+0xc000], RZ ;  /* 0x00c000ff2a000388 */ /* 0x0005e20000000c00 */
[----:B-1----:R-:W-:Y:S01]  /*2e80*/  IMAD.IADD R7, R31, 0x1, -R11 ;  /* 0x000000011f077824 */ /* 0x002fe200078e0a0b */
[----:B------:R-:W-:Y:S01]  /*2e90*/  SHF.R.S32.HI R6, RZ, 0x2, R21 ;  /* 0x00000002ff067819 */ /* 0x000fe20000011415 */
[----:B------:R-:W-:Y:S01]  /*2ea0*/  UIMAD UR14, UR27, UR25, UR14 ;  /* 0x000000191b0e72a4 */ /* 0x000fe2000f8e020e */
[----:B------:R2:W-:Y:S01]  /*2eb0*/  @P0 STS.128 [R42+0xe000], RZ ;  /* 0x00e000ff2a000388 */ /* 0x0005e20000000c00 */
[----:B------:R-:W-:Y:S01]  /*2ec0*/  IMAD.WIDE.U32 R4, R10, UR27, R44 ;  /* 0x0000001b0a047c25 */ /* 0x000fe2000f8e002c */
[----:B------:R-:W-:Y:S01]  /*2ed0*/  LEA R16, R7, R6, 0x4 ;  /* 0x0000000607107211 */ /* 0x000fe200078e20ff */
[----:B------:R-:W-:Y:S01]  /*2ee0*/  BSSY B0, `(.L_x_143) ;  /* 0x0000033000007945 */ /* 0x000fe20003800000 */
[----:B------:R2:W-:Y:S01]  /*2ef0*/  @P0 STS.128 [R42+0x10000], RZ ;  /* 0x010000ff2a000388 */ /* 0x0005e20000000c00 */
[----:B------:R-:W-:Y:S01]  /*2f00*/  IMAD.U32 R7, RZ, RZ, UR14 ;  /* 0x0000000eff077e24 */ /* 0x000fe2000f8e00ff */
[----:B------:R-:W-:Y:S01]  /*2f10*/  IADD3 R6, P1, R4, UR30, RZ ;  /* 0x0000001e04067c10 */ /* 0x000fe2000ff3e0ff */
[----:B------:R-:W-:Y:S01]  /*2f20*/  ULDC.64 UR14, c[0x0][0x260] ;  /* 0x00009800000e7ab9 */ /* 0x000fe20000000a00 */
[----:B------:R-:W-:Y:S01]  /*2f30*/  IADD3 R4, R16, 0x8, RZ ;  /* 0x0000000810047810 */ /* 0x000fe20007ffe0ff */
[----:B------:R-:W-:Y:S01]  /*2f40*/  IMAD R9, R32, UR14, RZ ;  /* 0x0000000e20097c24 */ /* 0x000fe2000f8e02ff */
[----:B------:R-:W-:-:S02]  /*2f50*/  IADD3.X R7, R5, UR31, R7, P1, !PT ;  /* 0x0000001f05077c10 */ /* 0x000fc40008ffe407 */
[----:B------:R-:W-:Y:S01]  /*2f60*/  ISETP.GE.AND P5, PT, R4, UR5, PT ;  /* 0x0000000504007c0c */ /* 0x000fe2000bfa6270 */
[C---:B------:R-:W-:Y:S01]  /*2f70*/  IMAD R9, R17.reuse, UR15, R9 ;  /* 0x0000000f11097c24 */ /* 0x040fe2000f8e0209 */
[----:B------:R-:W-:Y:S01]  /*2f80*/  ISETP.GE.AND P6, PT, R16, UR5, PT ;  /* 0x0000000510007c0c */ /* 0x000fe2000bfc6270 */
[----:B------:R-:W-:-:S04]  /*2f90*/  IMAD.WIDE.U32 R6, R17, UR14, R6 ;  /* 0x0000000e11067c25 */ /* 0x000fc8000f8e0006 */
[----:B------:R-:W-:Y:S01]  /*2fa0*/  IMAD.IADD R9, R7, 0x1, R9 ;  /* 0x0000000107097824 */ /* 0x000fe200078e0209 */
[----:B------:R-:W-:Y:S07]  /*2fb0*/  @P0 BRA `(.L_x_144) ;  /* 0x0000000000940947 */ /* 0x000fee0003800000 */
[----:B------:R-:W5:Y:S01]  /*2fc0*/  LDL R8, [R1+0x6c] ;  /* 0x00006c0001087983 */ /* 0x000f620000100800 */
[----:B------:R-:W-:-:S03]  /*2fd0*/  ULDC UR5, c[0x0][0x2d0] ;  /* 0x0000b40000057ab9 */ /* 0x000fc60000000800 */
[----:B--2---:R-:W2:Y:S01]  /*2fe0*/  LDL R14, [R1+0x70] ;  /* 0x00007000010e7983 */ /* 0x004ea20000100800 */
[----:B------:R-:W-:Y:S01]  /*2ff0*/  ISETP.GE.AND P3, PT, R44, UR5, PT ;  /* 0x000000052c007c0c */ /* 0x000fe2000bf66270 */
[----:B------:R-:W-:Y:S02]  /*3000*/  IMAD.MOV.U32 R4, RZ, RZ, R6 ;  /* 0x000000ffff047224 */ /* 0x000fe400078e0006 */
[----:B------:R-:W-:Y:S02]  /*3010*/  IMAD.MOV.U32 R5, RZ, RZ, R9 ;  /* 0x000000ffff057224 */ /* 0x000fe400078e0009 */
[----:B------:R-:W-:-:S08]  /*3020*/  IMAD.WIDE.U32 R4, R26, UR24, R4 ;  /* 0x000000181a047c25 */ /* 0x000fd0000f8e0004 */
[----:B------:R-:W1:Y:S01]  /*3030*/  @!P3 LDC.64 R12, c[0x0][0x218] ;  /* 0x00008600ff0cbb82 */ /* 0x000e620000000a00 */
[----:B------:R1:W-:Y:S02]  /*3040*/  @P3 STS.128 [R42+0xc000], RZ ;  /* 0x00c000ff2a003388 */ /* 0x0003e40000000c00 */
[----:B-1----:R-:W-:Y:S02]  /*3050*/  @!P3 LEA R12, P1, R4, R12, 0x1 ;  /* 0x0000000c040cb211 */ /* 0x002fe400078208ff */
[----:B-----5:R-:W-:Y:S01]  /*3060*/  ISETP.GE.AND P2, PT, R8, UR5, PT ;  /* 0x0000000508007c0c */ /* 0x020fe2000bf46270 */
[----:B------:R-:W-:Y:S01]  /*3070*/  IMAD R8, R40, UR24, RZ ;  /* 0x0000001828087c24 */ /* 0x000fe2000f8e02ff */
[----:B--2---:R-:W-:-:S03]  /*3080*/  ISETP.GE.AND P0, PT, R14, UR5, PT ;  /* 0x000000050e007c0c */ /* 0x004fc6000bf06270 */
[----:B------:R-:W-:-:S04]  /*3090*/  IMAD R8, R26, UR25, R8 ;  /* 0x000000191a087c24 */ /* 0x000fc8000f8e0208 */
[----:B------:R-:W-:-:S04]  /*30a0*/  IMAD.IADD R8, R5, 0x1, R8 ;  /* 0x0000000105087824 */ /* 0x000fc800078e0208 */
        /* <DEDUP_REMOVED lines=22> */
.L_x_144:
[----:B------:R-:W-:Y:S05]  /*3210*/  BSYNC B0 ;  /* 0x0000000000007941 */ /* 0x000fea0003800000 */
.L_x_143:
        /* <DEDUP_REMOVED lines=11> */
[----:B--2---:R-:W2:Y:S01]  /*32d0*/  @!P3 LDC.64 R12, c[0x0][0x218] ;  /* 0x00008600ff0cbb82 */ /* 0x004ea20000000a00 */
[----:B------:R1:W-:Y:S01]  /*32e0*/  @P3 STS.128 [R42+0xd000], RZ ;  /* 0x00d000ff2a003388 */ /* 0x0003e20000000c00 */
[----:B-----5:R-:W-:Y:S01]  /*32f0*/  ISETP.GE.AND P2, PT, R4, UR5, PT ;  /* 0x0000000504007c0c */ /* 0x020fe2000bf46270 */
[----:B------:R-:W-:Y:S01]  /*3300*/  IMAD.X R4, RZ, RZ, R40, P0 ;  /* 0x000000ffff047224 */ /* 0x000fe200000e0628 */
[----:B---3--:R-:W-:-:S03]  /*3310*/  ISETP.GE.AND P0, PT, R8, UR5, PT ;  /* 0x0000000508007c0c */ /* 0x008fc6000bf06270 */
[----:B-1----:R-:W-:Y:S02]  /*3320*/  IMAD R10, R4, UR24, RZ ;  /* 0x00000018040a7c24 */ /* 0x002fe4000f8e02ff */
[----:B------:R-:W-:Y:S02]  /*3330*/  IMAD.MOV.U32 R4, RZ, RZ, R6 ;  /* 0x000000ffff047224 */ /* 0x000fe400078e0006 */
[C---:B------:R-:W-:Y:S02]  /*3340*/  IMAD R10, R7.reuse, UR25, R10 ;  /* 0x00000019070a7c24 */ /* 0x040fe4000f8e020a */
[----:B------:R-:W-:Y:S02]  /*3350*/  IMAD.WIDE.U32 R4, R7, UR24, R4 ;  /* 0x0000001807047c25 */ /* 0x000fe4000f8e0004 */
[----:B------:R-:W1:Y:S02]  /*3360*/  @!P2 LDC.64 R14, c[0x0][0x218] ;  /* 0x00008600ff0eab82 */ /* 0x000e640000000a00 */
[----:B------:R-:W-:Y:S01]  /*3370*/  IMAD.IADD R10, R5, 0x1, R10 ;  /* 0x00000001050a7824 */ /* 0x000fe200078e020a */
[----:B--2---:R-:W-:-:S04]  /*3380*/  @!P3 LEA R8, P4, R4, R12, 0x1 ;  /* 0x0000000c0408b211 */ /* 0x004fc800078808ff */
        /* <DEDUP_REMOVED lines=21> */
.L_x_146:
[----:B------:R-:W-:Y:S05]  /*34e0*/  BSYNC B0 ;  /* 0x0000000000007941 */ /* 0x000fea0003800000 */
.L_x_145:
[----:B------:R-:W-:Y:S01]  /*34f0*/  SHF.R.S32.HI R4, RZ, 0x1f, R16 ;  /* 0x0000001fff047819 */ /* 0x000fe20000011410 */
[C---:B------:R-:W-:Y:S01]  /*3500*/  IMAD.SHL.U32 R5, R16.reuse, 0x4, RZ ;  /* 0x0000000410057824 */ /* 0x040fe200078e00ff */
[----:B------:R-:W0:Y:S01]  /*3510*/  LDGDEPBAR ;  /* 0x00000000000079af */ /* 0x000e220000000000 */
[----:B-12---:R-:W-:Y:S01]  /*3520*/  IMAD.MOV.U32 R7, RZ, RZ, 0x7f800000 ;  /* 0x7f800000ff077424 */ /* 0x006fe200078e00ff */
[----:B------:R-:W-:Y:S01]  /*3530*/  SHF.L.U64.HI R6, R16, 0x2, R4 ;  /* 0x0000000210067819 */ /* 0x000fe20000010204 */
[----:B------:R-:W-:Y:S01]  /*3540*/  ULDC.64 UR16, c[0x0][0x3c8] ;  /* 0x0000f20000107ab9 */ /* 0x000fe20000000a00 */
[----:B------:R-:W-:Y:S01]  /*3550*/  IADD3 R4, P0, R5, UR11, RZ ;  /* 0x0000000b05047c10 */ /* 0x000fe2000ff1e0ff */
[----:B------:R1:W-:Y:S01]  /*3560*/  STL [R1+0x78], R5 ;  /* 0x0000780501007387 */ /* 0x0003e20000100800 */
[----:B------:R-:W-:Y:S01]  /*3570*/  UISETP.NE.U32.AND UP0, UPT, UR16, URZ, UPT ;  /* 0x0000003f1000728c */ /* 0x000fe2000bf05070 */
[----:B------:R-:W-:Y:S01]  /*3580*/  IMAD.MOV.U32 R240, RZ, RZ, 0x20 ;  /* 0x00000020fff07424 */ /* 0x000fe200078e00ff */
[----:B------:R-:W-:Y:S01]  /*3590*/  CS2R R142, SRZ ;  /* 0x00000000008e7805 */ /* 0x000fe2000001ff00 */
[----:B------:R2:W-:Y:S01]  /*35a0*/  STL [R1+0x74], R6 ;  /* 0x0000740601007387 */ /* 0x0005e20000100800 */
[----:B------:R-:W-:Y:S01]  /*35b0*/  UISETP.NE.AND.EX UP0, UPT, UR17, URZ, UPT, UP0 ;  /* 0x0000003f1100728c */ /* 0x000fe2000bf05300 */
        /* <DEDUP_REMOVED lines=9> */
[----:B------:R-:W-:Y:S01]  /*3650*/  CS2R R130, SRZ ;  /* 0x0000000000827805 */ /* 0x000fe2000001ff00 */
[----:B------:R-:W-:Y:S01]  /*3660*/  @UP0 ULDC.64 UR20, c[0x0][0x3d0] ;  /* 0x0000f40000140ab9 */ /* 0x000fe20000000a00 */
[----:B------:R-:W-:Y:S01]  /*3670*/  @UP0 UMOV UR14, UR55 ;  /* 0x00000037000e0c82 */ /* 0x000fe20008000000 */
[----:B------:R-:W-:Y:S01]  /*3680*/  @UP0 UIMAD UR5, UR56, UR20, URZ ;  /* 0x00000014380502a4 */ /* 0x000fe2000f8e023f */
[----:B------:R-:W-:-:S04]  /*3690*/  DEPBAR.LE SB0, 0x1 ;  /* 0x000080400000791a */ /* 0x000fc80000000000 */
[----:B------:R-:W-:Y:S01]  /*36a0*/  @UP0 UMOV UR15, UR61 ;  /* 0x0000003d000f0c82 */ /* 0x000fe20008000000 */
[----:B------:R-:W-:Y:S01]  /*36b0*/  @UP0 UIMAD UR5, UR45, UR21, UR5 ;  /* 0x000000152d0502a4 */ /* 0x000fe2000f8e0205 */
[----:B-1----:R-:W-:Y:S01]  /*36c0*/  IADD3.X R5, R6, UR10, RZ, P0, !PT ;  /* 0x0000000a06057c10 */ /* 0x002fe200087fe4ff */
[----:B------:R-:W-:Y:S01]  /*36d0*/  @UP0 UIMAD.WIDE.U32 UR14, UR45, UR20, UR14 ;  /* 0x000000142d0e02a5 */ /* 0x000fe2000f8e000e */
[----:B------:R-:W-:Y:S02]  /*36e0*/  PLOP3.LUT P0, PT, PT, PT, UP0, 0x80, 0x0 ;  /* 0x000000000000781c */ /* 0x000fe40003f0f008 */
[----:B------:R-:W-:Y:S01]  /*36f0*/  CS2R R128, SRZ ;  /* 0x0000000000807805 */ /* 0x000fe2000001ff00 */
[----:B--2---:R-:W-:Y:S01]  /*3700*/  IMAD.MOV.U32 R6, RZ, RZ, 0x7f800000 ;  /* 0x7f800000ff067424 */ /* 0x004fe200078e00ff */
[----:B------:R-:W2:Y:S01]  /*3710*/  @!P6 LDG.E R7, desc[UR6][R4.64] ;  /* 0x000000060407e981 */ /* 0x000ea2000c1e1900 */
[----:B------:R-:W-:Y:S02]  /*3720*/  @UP0 ULEA UR16, UP1, UR14, UR16, 0x2 ;  /* 0x000000100e100291 */ /* 0x000fe4000f82103f */
[----:B------:R-:W-:-:S02]  /*3730*/  @UP0 UIADD3 UR5, UR15, UR5, URZ ;  /* 0x000000050f050290 */ /* 0x000fc4000fffe03f */
[----:B------:R1:W5:Y:S01]  /*3740*/  @!P5 LDG.E R6, desc[UR6][R4.64+0x20] ;  /* 0x000020060406d981 */ /* 0x000362000c1e1900 */
[----:B------:R-:W-:Y:S01]  /*3750*/  CS2R R122, SRZ ;  /* 0x00000000007a7805 */ /* 0x000fe2000001ff00 */
[----:B------:R-:W-:Y:S01]  /*3760*/  @UP0 ULEA.HI.X UR17, UR14, UR17, UR5, 0x2, UP1 ;  /* 0x000000110e110291 */ /* 0x000fe200088f1405 */
[----:B------:R-:W-:Y:S06]  /*3770*/  BAR.SYNC.DEFER_BLOCKING 0x0 ;  /* 0x0000000000007b1d */ /* 0x000fec0000010000 */
[----:B------:R-:W-:Y:S01]  /*3780*/  @UP0 ULDC UR5, c[0x0][0x2e8] ;  /* 0x0000ba0000050ab9 */ /* 0x000fe20000000800 */
        /* <DEDUP_REMOVED lines=14> */
[----:B-1----:R-:W-:Y:S01]  /*3870*/  IMAD.U32 R4, RZ, RZ, UR16 ;  /* 0x00000010ff047e24 */ /* 0x002fe2000f8e00ff */
[----:B------:R-:W-:Y:S01]  /*3880*/  CS2R R64, SRZ ;  /* 0x0000000000407805 */ /* 0x000fe2000001ff00 */
[----:B------:R-:W-:Y:S01]  /*3890*/  IMAD.U32 R5, RZ, RZ, UR17 ;  /* 0x00000011ff057e24 */ /* 0x000fe2000f8e00ff */
[----:B------:R-:W1:Y:S01]  /*38a0*/  LDSM.16.M88.4 R164, [R252] ;  /* 0x00000000fca4783b */ /* 0x000e620000000200 */
[----:B------:R-:W-:Y:S02]  /*38b0*/  CS2R R58, SRZ ;  /* 0x00000000003a7805 */ /* 0x000fe4000001ff00 */
[----:B------:R-:W-:Y:S02]  /*38c0*/  CS2R R56, SRZ ;  /* 0x0000000000387805 */ /* 0x000fe4000001ff00 */
[----:B------:R-:W-:Y:S01]  /*38d0*/  CS2R R54, SRZ ;  /* 0x0000000000367805 */ /* 0x000fe2000001ff00 */
[----:B------:R2:W5:Y:S01]  /*38e0*/  @P0 LDG.E R11, desc[UR6][R4.64] ;  /* 0x00000006040b0981 */ /* 0x000562000c1e1900 */
[----:B------:R-:W-:-:S02]  /*38f0*/  CS2R R52, SRZ ;  /* 0x0000000000347805 */ /* 0x000fc4000001ff00 */
[----:B------:R-:W-:Y:S02]  /*3900*/  CS2R R46, SRZ ;  /* 0x00000000002e7805 */ /* 0x000fe4000001ff00 */
[----:B------:R-:W-:Y:S01]  /*3910*/  CS2R R44, SRZ ;  /* 0x00000000002c7805 */ /* 0x000fe2000001ff00 */
[----:B------:R-:W1:Y:S01]  /*3920*/  LDSM.16.M88.4 R168, [R252+0x800] ;  /* 0x00080000fca8783b */ /* 0x000e620000000200 */
[----:B------:R-:W-:Y:S02]  /*3930*/  CS2R R50, SRZ ;  /* 0x0000000000327805 */ /* 0x000fe4000001ff00 */
[----:B------:R-:W-:Y:S02]  /*3940*/  CS2R R48, SRZ ;  /* 0x0000000000307805 */ /* 0x000fe4000001ff00 */
[----:B---34-:R-:W-:Y:S01]  /*3950*/  CS2R R42, SRZ ;  /* 0x00000000002a7805 */ /* 0x018fe2000001ff00 */
[----:B------:R-:W3:Y:S01]  /*3960*/  LDSM.16.M88.4 R196, [R252+0x2000] ;  /* 0x00200000fcc4783b */ /* 0x000ee20000000200 */
[----:B------:R-:W-:-:S02]  /*3970*/  CS2R R30, SRZ ;  /* 0x00000000001e7805 */ /* 0x000fc4000001ff00 */
[----:B------:R-:W-:Y:S02]  /*3980*/  CS2R R28, SRZ ;  /* 0x00000000001c7805 */ /* 0x000fe4000001ff00 */
[----:B------:R-:W-:Y:S01]  /*3990*/  CS2R R32, SRZ ;  /* 0x0000000000207805 */ /* 0x000fe2000001ff00 */
[----:B------:R-:W4:Y:S01]  /*39a0*/  LDSM.16.M88.4 R200, [R252+0x2800] ;  /* 0x00280000fcc8783b */ /* 0x000f220000000200 */
[----:B------:R-:W-:Y:S02]  /*39b0*/  CS2R R26, SRZ ;  /* 0x00000000001a7805 */ /* 0x000fe4000001ff00 */
[----:B------:R-:W-:Y:S02]  /*39c0*/  CS2R R24, SRZ ;  /* 0x0000000000187805 */ /* 0x000fe4000001ff00 */
[----:B------:R-:W-:Y:S01]  /*39d0*/  CS2R R22, SRZ ;  /* 0x0000000000167805 */ /* 0x000fe2000001ff00 */
[----:B------:R-:W1:Y:S01]  /*39e0*/  LDSM.16.M88.4 R228, [R252+0x4000] ;  /* 0x00400000fce4783b */ /* 0x000e620000000200 */
[----:B------:R-:W-:Y:S01]  /*39f0*/  CS2R R20, SRZ ;  /* 0x0000000000147805 */ /* 0x000fe2000001ff00 */
[----:B------:R-:W-:-:S02]  /*3a00*/  ULDC UR18, c[0x0][0x2dc] ;  /* 0x0000b70000127ab9 */ /* 0x000fc40000000800 */
[----:B------:R-:W1:Y:S04]  /*3a10*/  LDSM.16.M88.4 R232, [R252+0x4800] ;  /* 0x00480000fce8783b */ /* 0x000e680000000200 */
[----:B--2---:R2:W-:Y:S01]  /*3a20*/  STL [R1+0x64], R7 ;  /* 0x0000640701007387 */ /* 0x0045e20000100800 */
[----:B------:R-:W-:Y:S01]  /*3a30*/  LEA.HI R5, R41, R39, RZ, 0x4 ;  /* 0x0000002729057211 */ /* 0x000fe200078f20ff */
[----:B------:R-:W3:Y:S01]  /*3a40*/  @P0 MUFU.RCP R10, UR5 ;  /* 0x00000005000a0d08 */ /* 0x000ee20008001000 */
[----:B------:R-:W-:Y:S01]  /*3a50*/  LOP3.LUT R4, R37, 0xfffffff8, RZ, 0xc0, !PT ;  /* 0xfffffff825047812 */ /* 0x000fe200078ec0ff */
[----:B------:R-:W-:Y:S01]  /*3a60*/  ULDC UR17, c[0x0][0x2d0] ;  /* 0x0000b40000117ab9 */ /* 0x000fe20000000800 */
[----:B-----5:R5:W-:Y:S03]  /*3a70*/  STL [R1+0x68], R6 ;  /* 0x0000680601007387 */ /* 0x020be60000100800 */
[----:B------:R-:W-:-:S04]  /*3a80*/  IMAD.IADD R4, R39, 0x1, -R4 ;  /* 0x0000000127047824 */ /* 0x000fc800078e0a04 */
[----:B------:R-:W-:Y:S01]  /*3a90*/  IMAD.SHL.U32 R9, R4, 0x40, RZ ;  /* 0x0000004004097824 */ /* 0x000fe200078e00ff */
[----:B--2---:R-:W-:-:S04]  /*3aa0*/  SHF.R.S32.HI R7, RZ, 0x4, R5 ;  /* 0x00000004ff077819 */ /* 0x004fc80000011405 */
[----:B------:R-:W-:Y:S02]  /*3ab0*/  LEA.HI R5, R5, R7, RZ, 0x1 ;  /* 0x0000000705057211 */ /* 0x000fe400078f08ff */
[----:B-----5:R-:W-:Y:S02]  /*3ac0*/  LEA.HI R6, R41, R39, RZ, 0x7 ;  /* 0x0000002729067211 */ /* 0x020fe400078f38ff */
[----:B------:R-:W-:Y:S02]  /*3ad0*/  LOP3.LUT R8, R5, 0xfffffffe, RZ, 0xc0, !PT ;  /* 0xfffffffe05087812 */ /* 0x000fe400078ec0ff */
[----:B------:R-:W-:Y:S02]  /*3ae0*/  SHF.R.S32.HI R5, RZ, 0x7, R6 ;  /* 0x00000007ff057819 */ /* 0x000fe40000011406 */
[----:B------:R-:W-:Y:S01]  /*3af0*/  LOP3.LUT R6, R9, 0x1c0, RZ, 0xc0, !PT ;  /* 0x000001c009067812 */ /* 0x000fe200078ec0ff */
[----:B------:R-:W-:Y:S02]  /*3b00*/  IMAD.IADD R7, R7, 0x1, -R8 ;  /* 0x0000000107077824 */ /* 0x000fe400078e0a08 */
[----:B------:R-:W-:Y:S01]  /*3b10*/  IMAD.SHL.U32 R39, R39, 0x2, RZ ;  /* 0x0000000227277824 */ /* 0x000fe200078e00ff */
[----:B------:R-:W-:Y:S01]  /*3b20*/  LOP3.LUT R8, R6, 0x8, R37, 0xf8, !PT ;  /* 0x0000000806087812 */ /* 0x000fe200078ef825 */
[----:B------:R-:W-:Y:S01]  /*3b30*/  IMAD.SHL.U32 R9, R5, 0x20, RZ ;  /* 0x0000002005097824 */ /* 0x000fe200078e00ff */
[----:B------:R-:W-:Y:S01]  /*3b40*/  SHF.R.U32.HI R6, RZ, 0x3, R6 ;  /* 0x00000003ff067819 */ /* 0x000fe20000011606 */
[----:B------:R-:W-:-:S03]  /*3b50*/  IMAD.SHL.U32 R7, R7, 0x200, RZ ;  /* 0x0000020007077824 */ /* 0x000fc600078e00ff */
[----:B------:R-:W-:Y:S01]  /*3b60*/  LOP3.LUT R8, R8, R6, RZ, 0x3c, !PT ;  /* 0x0000000608087212 */ /* 0x000fe200078e3cff */
[----:B------:R-:W-:Y:S01]  /*3b70*/  IMAD R6, R5, 0x800, R7 ;  /* 0x0000080005067824 */ /* 0x000fe200078e0207 */
[----:B------:R-:W-:Y:S01]  /*3b80*/  LOP3.LUT R9, R9, 0x6, R39, 0xf8, !PT ;  /* 0x0000000609097812 */ /* 0x000fe200078ef827 */
[----:B------:R-:W-:-:S04]  /*3b90*/  IMAD.U32 R5, RZ, RZ, UR35 ;  /* 0x00000023ff057e24 */ /* 0x000fc8000f8e00ff */
[----:B------:R-:W-:Y:S01]  /*3ba0*/  IMAD R12, R5, 0x40, R9 ;  /* 0x00000040050c7824 */ /* 0x000fe200078e0209 */
[----:B------:R-:W-:Y:S04]  /*3bb0*/  STL.64 [R1+0x30], R34 ;  /* 0x0000302201007387 */ /* 0x000fe80000100a00 */
[----:B------:R-:W-:Y:S04]  /*3bc0*/  STL [R1+0x38], R12 ;  /* 0x0000380c01007387 */ /* 0x000fe80000100800 */
[----:B------:R-:W2:Y:S01]  /*3bd0*/  LDL R5, [R1+0x4] ;  /* 0x0000040001057983 */ /* 0x000ea20000100800 */
[----:B------:R-:W-:-:S04]  /*3be0*/  LOP3.LUT P1, RZ, R4, 0x2, RZ, 0xc0, !PT ;  /* 0x0000000204ff7812 */ /* 0x000fc8000782c0ff */
[----:B------:R-:W-:-:S05]  /*3bf0*/  SEL R240, R240, 0xffffffe0, !P1 ;  /* 0xffffffe0f0f07807 */ /* 0x000fca0004800000 */
[----:B------:R-:W-:Y:S02]  /*3c00*/  IMAD.IADD R240, R240, 0x1, R252 ;  /* 0x00000001f0f07824 */ /* 0x000fe400078e02fc */
[----:B------:R-:W-:-:S03]  /*3c10*/  IMAD.IADD R4, R6, 0x1, R8 ;  /* 0x0000000106047824 */ /* 0x000fc600078e0208 */
[----:B------:R-:W1:Y:S04]  /*3c20*/  LDSM.16.M88.4 R172, [R240] ;  /* 0x00000000f0ac783b */ /* 0x000e680000000200 */
[----:B------:R-:W1:Y:S04]  /*3c30*/  LDSM.16.M88.4 R176, [R240+0x800] ;  /* 0x00080000f0b0783b */ /* 0x000e680000000200 */
[----:B------:R-:W1:Y:S04]  /*3c40*/  LDSM.16.M88.4 R204, [R240+0x2000] ;  /* 0x00200000f0cc783b */ /* 0x000e680000000200 */
[----:B------:R-:W1:Y:S04]  /*3c50*/  LDSM.16.M88.4 R208, [R240+0x2800] ;  /* 0x00280000f0d0783b */ /* 0x000e680000000200 */
[----:B------:R-:W1:Y:S04]  /*3c60*/  LDSM.16.M88.4 R236, [R240+0x4000] ;  /* 0x00400000f0ec783b */ /* 0x000e680000000200 */
[----:B------:R-:W1:Y:S01]  /*3c70*/  LDSM.16.M88.4 R240, [R240+0x4800] ;  /* 0x00480000f0f0783b */ /* 0x000e620000000200 */
[----:B------:R-:W-:-:S02]  /*3c80*/  LEA R4, R4, UR4, 0x1 ;  /* 0x0000000404047c11 */ /* 0x000fc4000f8e08ff */
[----:B------:R-:W-:-:S03]  /*3c90*/  IADD3 R16, R16, -UR34, -R12 ;  /* 0x8000002210107c10 */ /* 0x000fc6000fffe80c */
[----:B------:R-:W-:Y:S04]  /*3ca0*/  STL [R1], R4 ;  /* 0x0000000401007387 */ /* 0x000fe80000100800 */
[----:B------:R-:W1:Y:S04]  /*3cb0*/  LDSM.16.M88.4 R148, [R4+0x12000] ;  /* 0x012000000494783b */ /* 0x000e680000000200 */
[----:B------:R-:W1:Y:S04]  /*3cc0*/  LDSM.16.M88.4 R152, [R4+0x12800] ;  /* 0x012800000498783b */ /* 0x000e680000000200 */
[----:B------:R-:W1:Y:S04]  /*3cd0*/  LDSM.16.M88.4 R180, [R4+0x14000] ;  /* 0x0140000004b4783b */ /* 0x000e680000000200 */
[----:B------:R-:W1:Y:S04]  /*3ce0*/  LDSM.16.M88.4 R184, [R4+0x14800] ;  /* 0x0148000004b8783b */ /* 0x000e680000000200 */
[----:B------:R-:W1:Y:S04]  /*3cf0*/  LDSM.16.M88.4 R212, [R4+0x16000] ;  /* 0x0160000004d4783b */ /* 0x000e680000000200 */
[----:B------:R5:W1:Y:S01]  /*3d00*/  LDSM.16.M88.4 R216, [R4+0x16800] ;  /* 0x0168000004d8783b */ /* 0x000a620000000200 */
[----:B---3--:R-:W-:Y:S01]  /*3d10*/  @P0 FMUL.FTZ R7, R11, R10 ;  /* 0x0000000a0b070220 */ /* 0x008fe20000410000 */
[----:B------:R-:W-:-:S04]  /*3d20*/  USHF.L.U32 UR5, UR35, 0x6, URZ ;  /* 0x0000000623057899 */ /* 0x000fc8000800063f */
[----:B------:R-:W-:Y:S01]  /*3d30*/  @P0 R2UR UR15, R7 ;  /* 0x00000000070f02ca */ /* 0x000fe200000e0000 */
[----:B-----5:R-:W-:-:S05]  /*3d40*/  VIADD R4, R16, UR8 ;  /* 0x0000000810047c36 */ /* 0x020fca0008000000 */
[----:B------:R3:W-:Y:S01]  /*3d50*/  STL [R1+0x84], R4 ;  /* 0x0000840401007387 */ /* 0x0007e20000100800 */
[----:B------:R-:W-:Y:S01]  /*3d60*/  UIADD3 UR14, UR5, 0x40, URZ ;  /* 0x00000040050e7890 */ /* 0x000fe2000fffe03f */
[----:B------:R-:W-:Y:S02]  /*3d70*/  CS2R R40, SRZ ;  /* 0x0000000000287805 */ /* 0x000fe4000001ff00 */
[----:B------:R-:W-:Y:S02]  /*3d80*/  CS2R R38, SRZ ;  /* 0x0000000000267805 */ /* 0x000fe4000001ff00 */
[----:B------:R-:W-:Y:S02]  /*3d90*/  CS2R R36, SRZ ;  /* 0x0000000000247805 */ /* 0x000fe4000001ff00 */
[----:B------:R-:W-:Y:S01]  /*3da0*/  CS2R R34, SRZ ;  /* 0x0000000000227805 */ /* 0x000fe2000001ff00 */
[----:B------:R-:W-:Y:S01]  /*3db0*/  UMOV UR5, URZ ;  /* 0x0000003f00057c82 */ /* 0x000fe20008000000 */
[----:B------:R-:W-:Y:S01]  /*3dc0*/  UISETP.GE.AND UP1, UPT, UR14, UR8, UPT ;  /* 0x000000080e00728c */ /* 0x000fe2000bf26270 */
[----:B------:R-:W-:-:S02]  /*3dd0*/  @UP0 UMOV UR5, UR15 ;  /* 0x0000000f00050c82 */ /* 0x000fc40008000000 */
[----:B------:R-:W-:Y:S01]  /*3de0*/  ULDC UR14, c[0x0][0x2ec] ;  /* 0x0000bb00000e7ab9 */ /* 0x000fe20000000800 */
[----:B--2---:R3:W2:Y:S04]  /*3df0*/  LDSM.16.M88.4 R156, [R5] ;  /* 0x00000000059c783b */ /* 0x0046a80000000200 */
[----:B------:R3:W1:Y:S04]  /*3e00*/  LDSM.16.M88.4 R160, [R5+0x800] ;  /* 0x0008000005a0783b */ /* 0x0006680000000200 */
[----:B------:R3:W1:Y:S04]  /*3e10*/  LDSM.16.M88.4 R188, [R5+0x2000] ;  /* 0x0020000005bc783b */ /* 0x0006680000000200 */
[----:B------:R3:W1:Y:S04]  /*3e20*/  LDSM.16.M88.4 R192, [R5+0x2800] ;  /* 0x0028000005c0783b */ /* 0x0006680000000200 */
[----:B------:R3:W1:Y:S04]  /*3e30*/  LDSM.16.M88.4 R220, [R5+0x4000] ;  /* 0x0040000005dc783b */ /* 0x0006680000000200 */
[----:B----4-:R3:W1:Y:S02]  /*3e40*/  LDSM.16.M88.4 R224, [R5+0x4800] ;  /* 0x0048000005e0783b */ /* 0x0106640000000200 */
.L_x_149:
[----:B------:R-:W4:Y:S01]  /*3e50*/  LDL R98, [R1] ;  /* 0x0000000001627983 */ /* 0x000f220000100800 */
[----:B------:R-:W-:Y:S01]  /*3e60*/  PLOP3.LUT P0, PT, PT, PT, UP1, 0x80, 0x0 ;  /* 0x000000000000781c */ /* 0x000fe20003f0f018 */
[----:B------:R-:W-:Y:S01]  /*3e70*/  UISETP.GE.AND UP0, UPT, UR9, 0x1, UPT ;  /* 0x000000010900788c */ /* 0x000fe2000bf06270 */
[----:B------:R-:W-:Y:S02]  /*3e80*/  PLOP3.LUT P5, PT, PT, PT, UP1, 0x80, 0x0 ;  /* 0x000000000000781c */ /* 0x000fe40003faf018 */
[----:B------:R-:W2:Y:S01]  /*3e90*/  LDL R249, [R1+0x8] ;  /* 0x0000080001f97983 */ /* 0x000ea20000100800 */
[----:B------:R-:W-:Y:S02]  /*3ea0*/  PLOP3.LUT P2, PT, PT, PT, UP1, 0x80, 0x0 ;  /* 0x000000000000781c */ /* 0x000fe40003f4f018 */
[----:B------:R-:W-:Y:S02]  /*3eb0*/  PLOP3.LUT P4, PT, PT, PT, UP1, 0x80, 0x0 ;  /* 0x000000000000781c */ /* 0x000fe40003f8f018 */
[----:B---3--:R-:W3:Y:S01]  /*3ec0*/  LDL R97, [R1+0x4] ;  /* 0x0000040001617983 */ /* 0x008ee20000100800 */
[----:B------:R-:W-:Y:S04]  /*3ed0*/  PLOP3.LUT P3, PT, PT, PT, UP1, 0x80, 0x0 ;  /* 0x000000000000781c */ /* 0x000fe80003f6f018 */
[----:B------:R-:W3:Y:S05]  /*3ee0*/  LDL R248, [R1+0xc] ;  /* 0x00000c0001f87983 */ /* 0x000eea0000100800 */
[----:B------:R-:W3:Y:S05]  /*3ef0*/  LDL R247, [R1+0x18] ;  /* 0x0000180001f77983 */ /* 0x000eea0000100800 */
[----:B------:R-:W3:Y:S05]  /*3f00*/  LDL R96, [R1+0x10] ;  /* 0x0000100001607983 */ /* 0x000eea0000100800 */
[----:B------:R-:W3:Y:S05]  /*3f10*/  LDL R246, [R1+0x14] ;  /* 0x0000140001f67983 */ /* 0x000eea0000100800 */
[----:B------:R-:W0:Y:S05]  /*3f20*/  LDGDEPBAR ;  /* 0x00000000000079af */ /* 0x000e2a0000000000 */
[----:B------:R-:W3:Y:S05]  /*3f30*/  LDL R244, [R1+0x84] ;  /* 0x0000840001f47983 */ /* 0x000eea0000100800 */
[----:B------:R-:W3:Y:S05]  /*3f40*/  LDL R99, [R1+0x64] ;  /* 0x0000640001637983 */ /* 0x000eea0000100800 */
[----:B------:R-:W3:Y:S01]  /*3f50*/  LDL R245, [R1+0x3c] ;  /* 0x00003c0001f57983 */ /* 0x000ee20000100800 */
[----:B------:R-:W-:Y:S04]  /*3f60*/  DEPBAR.LE SB0, 0x0 ;  /* 0x000080000000791a */ /* 0x000fe80000000000 */
[----:B------:R-:W-:Y:S06]  /*3f70*/  BAR.SYNC.DEFER_BLOCKING 0x0 ;  /* 0x0000000000007b1d */ /* 0x000fec0000010000 */
[----:B------:R-:W-:Y:S05]  /*3f80*/  LDSM.16.M88.4 R88, [R252+-0x6000] ;  /* 0xffa00000fc58783b */ /* 0x000fea0000000200 */
[----:B----4-:R-:W-:Y:S05]  /*3f90*/  LDSM.16.M88.4 R8, [R98+0xc000] ;  /* 0x00c000006208783b */ /* 0x010fea0000000200 */
[----:B--2---:R-:W2:Y:S05]  /*3fa0*/  LDSM.16.M88.4 R16, [R249] ;  /* 0x00000000f910783b */ /* 0x004eaa0000000200 */
[----:B------:R-:W4:Y:S05]  /*3fb0*/  LDSM.16.M88.4 R68, [R98+0xc800] ;  /* 0x00c800006244783b */ /* 0x000f2a0000000200 */
[----:B---3--:R-:W-:Y:S05]  /*3fc0*/  LDSM.16.M88.4 R72, [R248] ;  /* 0x00000000f848783b */ /* 0x008fea0000000200 */
[----:B------:R-:W3:Y:S05]  /*3fd0*/  LDSM.16.M88.4 R76, [R97+-0x6000] ;  /* 0xffa00000614c783b */ /* 0x000eea0000000200 */
[----:B------:R-:W1:Y:S05]  /*3fe0*/  LDSM.16.M88.4 R80, [R97+-0x5800] ;  /* 0xffa800006150783b */ /* 0x000e6a0000000200 */
[----:B------:R-:W1:Y:S05]  /*3ff0*/  LDSM.16.M88.4 R84, [R247] ;  /* 0x00000000f754783b */ /* 0x000e6a0000000200 */
[----:B------:R-:W-:Y:S01]  /*4000*/  LDSM.16.M88.4 R92, [R96] ;  /* 0x00000000605c783b */ /* 0x000fe20000000200 */
[C---:B------:R-:W-:Y:S01]  /*4010*/  FSETP.NEU.FTZ.AND P6, PT, R99.reuse, -INF , PT ;  /* 0xff8000006300780b */ /* 0x040fe20003fdd000 */
[C---:B--2---:R-:W-:Y:S06]  /*4020*/  HMMA.16816.F32 R4, R16.reuse, R8, RZ ;  /* 0x000000081004723c */ /* 0x044fec00000018ff */
[C---:B------:R-:W-:Y:S06]  /*4030*/  HMMA.16816.F32 R8, R16.reuse, R10, RZ ;  /* 0x0000000a1008723c */ /* 0x040fec00000018ff */
[C---:B----4-:R-:W-:Y:S06]  /*4040*/  HMMA.16816.F32 R12, R16.reuse, R68, RZ ;  /* 0x00000044100c723c */ /* 0x050fec00000018ff */
[----:B------:R-:W-:Y:S01]  /*4050*/  HMMA.16816.F32 R16, R16, R70, RZ ;  /* 0x000000461010723c */ /* 0x000fe200000018ff */
[----:B------:R-:W2:Y:S05]  /*4060*/  LDSM.16.M88.4 R68, [R252+-0x5800] ;  /* 0xffa80000fc44783b */ /* 0x000eaa0000000200 */
[C---:B---3--:R-:W-:Y:S06]  /*4070*/  HMMA.16816.F32 R4, R72.reuse, R76, R4 ;  /* 0x0000004c4804723c */ /* 0x048fec0000001804 */
[C---:B------:R-:W-:Y:S01]  /*4080*/  HMMA.16816.F32 R8, R72.reuse, R78, R8 ;  /* 0x0000004e4808723c */ /* 0x040fe20000001808 */
[----:B------:R-:W3:Y:S05]  /*4090*/  LDSM.16.M88.4 R76, [R246] ;  /* 0x00000000f64c783b */ /* 0x000eea0000000200 */
[C---:B-1----:R-:W-:Y:S06]  /*40a0*/  HMMA.16816.F32 R12, R72.reuse, R80, R12 ;  /* 0x00000050480c723c */ /* 0x042fec000000180c */
[----:B------:R-:W-:Y:S01]  /*40b0*/  HMMA.16816.F32 R16, R72, R82, R16 ;  /* 0x000000524810723c */ /* 0x000fe20000001810 */
[----:B------:R-:W1:Y:S05]  /*40c0*/  LDSM.16.M88.4 R72, [R96+0x800] ;  /* 0x000800006048783b */ /* 0x000e6a0000000200 */
[C---:B------:R-:W-:Y:S01]  /*40d0*/  HMMA.16816.F32 R4, R84.reuse, R88, R4 ;  /* 0x000000585404723c */ /* 0x040fe20000001804 */
[----:B------:R-:W-:Y:S05]  /*40e0*/  LDSM.16.M88.4 R80, [R249+0x2000] ;  /* 0x00200000f950783b */ /* 0x000fea0000000200 */
[C---:B------:R-:W-:Y:S01]  /*40f0*/  HMMA.16816.F32 R8, R84.reuse, R90, R8 ;  /* 0x0000005a5408723c */ /* 0x040fe20000001808 */
[----:B------:R-:W4:Y:S05]  /*4100*/  LDSM.16.M88.4 R88, [R98+0xe000] ;  /* 0x00e000006258783b */ /* 0x000f2a0000000200 */
[C---:B--2---:R-:W-:Y:S06]  /*4110*/  HMMA.16816.F32 R12, R84.reuse, R68, R12 ;  /* 0x00000044540c723c */ /* 0x044fec000000180c */
[----:B------:R-:W-:Y:S01]  /*4120*/  HMMA.16816.F32 R16, R84, R70, R16 ;  /* 0x000000465410723c */ /* 0x000fe20000001810 */
[----:B------:R-:W2:Y:S05]  /*4130*/  LDSM.16.M88.4 R68, [R98+0xe800] ;  /* 0x00e800006244783b */ /* 0x000eaa0000000200 */
[C---:B---3--:R-:W-:Y:S01]  /*4140*/  HMMA.16816.F32 R4, R76.reuse, R92, R4 ;  /* 0x0000005c4c04723c */ /* 0x048fe20000001804 */
[----:B------:R-:W-:Y:S05]  /*4150*/  LDSM.16.M88.4 R84, [R248+0x2000] ;  /* 0x00200000f854783b */ /* 0x000fea0000000200 */
[C---:B------:R-:W-:Y:S01]  /*4160*/  HMMA.16816.F32 R8, R76.reuse, R94, R8 ;  /* 0x0000005e4c08723c */ /* 0x040fe20000001808 */
[----:B------:R-:W3:Y:S05]  /*4170*/  LDSM.16.M88.4 R92, [R97+-0x4000] ;  /* 0xffc00000615c783b */ /* 0x000eea0000000200 */
[C---:B-1----:R-:W-:Y:S06]  /*4180*/  HMMA.16816.F32 R12, R76.reuse, R72, R12 ;  /* 0x000000484c0c723c */ /* 0x042fec000000180c */
[----:B------:R-:W-:Y:S01]  /*4190*/  HMMA.16816.F32 R16, R76, R74, R16 ;  /* 0x0000004a4c10723c */ /* 0x000fe20000001810 */
[----:B------:R-:W1:Y:S05]  /*41a0*/  LDSM.16.M88.4 R72, [R97+-0x3800] ;  /* 0xffc800006148783b */ /* 0x000e6a0000000200 */
[C---:B----4-:R-:W-:Y:S01]  /*41b0*/  HMMA.16816.F32 R4, R80.reuse, R88, R4 ;  /* 0x000000585004723c */ /* 0x050fe20000001804 */
[----:B------:R-:W-:Y:S05]  /*41c0*/  LDSM.16.M88.4 R76, [R247+0x2000] ;  /* 0x00200000f74c783b */ /* 0x000fea0000000200 */
[C---:B------:R-:W-:Y:S01]  /*41d0*/  HMMA.16816.F32 R8, R80.reuse, R90, R8 ;  /* 0x0000005a5008723c */ /* 0x040fe20000001808 */
[----:B------:R-:W4:Y:S05]  /*41e0*/  LDSM.16.M88.4 R88, [R252+-0x4000] ;  /* 0xffc00000fc58783b */ /* 0x000f2a0000000200 */
[C---:B--2---:R-:W-:Y:S06]  /*41f0*/  HMMA.16816.F32 R12, R80.reuse, R68, R12 ;  /* 0x00000044500c723c */ /* 0x044fec000000180c */
[----:B------:R-:W-:Y:S01]  /*4200*/  HMMA.16816.F32 R16, R80, R70, R16 ;  /* 0x000000465010723c */ /* 0x000fe20000001810 */
[----:B------:R-:W2:Y:S05]  /*4210*/  LDSM.16.M88.4 R68, [R252+-0x3800] ;  /* 0xffc80000fc44783b */ /* 0x000eaa0000000200 */
[C---:B---3--:R-:W-:Y:S01]  /*4220*/  HMMA.16816.F32 R4, R84.reuse, R92, R4 ;  /* 0x0000005c5404723c */ /* 0x048fe20000001804 */
[----:B------:R-:W-:Y:S05]  /*4230*/  LDSM.16.M88.4 R80, [R246+0x2000] ;  /* 0x00200000f650783b */ /* 0x000fea0000000200 */
[C---:B------:R-:W-:Y:S01]  /*4240*/  HMMA.16816.F32 R8, R84.reuse, R94, R8 ;  /* 0x0000005e5408723c */ /* 0x040fe20000001808 */
[----:B------:R-:W3:Y:S05]  /*4250*/  LDSM.16.M88.4 R92, [R96+0x2000] ;  /* 0x00200000605c783b */ /* 0x000eea0000000200 */
[C---:B-1----:R-:W-:Y:S06]  /*4260*/  HMMA.16816.F32 R12, R84.reuse, R72, R12 ;  /* 0x00000048540c723c */ /* 0x042fec000000180c */
[----:B------:R-:W-:Y:S01]  /*4270*/  HMMA.16816.F32 R16, R84, R74, R16 ;  /* 0x0000004a5410723c */ /* 0x000fe20000001810 */
[----:B------:R-:W1:Y:S05]  /*4280*/  LDSM.16.M88.4 R72, [R96+0x2800] ;  /* 0x002800006048783b */ /* 0x000e6a0000000200 */
[C---:B----4-:R-:W-:Y:S01]  /*4290*/  HMMA.16816.F32 R4, R76.reuse, R88, R4 ;  /* 0x000000584c04723c */ /* 0x050fe20000001804 */
[----:B------:R-:W-:Y:S05]  /*42a0*/  LDSM.16.M88.4 R84, [R249+0x4000] ;  /* 0x00400000f954783b */ /* 0x000fea0000000200 */
[C---:B------:R-:W-:Y:S01]  /*42b0*/  HMMA.16816.F32 R8, R76.reuse, R90, R8 ;  /* 0x0000005a4c08723c */ /* 0x040fe20000001808 */
[----:B------:R-:W4:Y:S05]  /*42c0*/  LDSM.16.M88.4 R88, [R98+0x10000] ;  /* 0x010000006258783b */ /* 0x000f2a0000000200 */
[C---:B--2---:R-:W-:Y:S06]  /*42d0*/  HMMA.16816.F32 R12, R76.reuse, R68, R12 ;  /* 0x000000444c0c723c */ /* 0x044fec000000180c */
[----:B------:R-:W-:Y:S01]  /*42e0*/  HMMA.16816.F32 R16, R76, R70, R16 ;  /* 0x000000464c10723c */ /* 0x000fe20000001810 */
[----:B------:R2:W2:Y:S05]  /*42f0*/  LDSM.16.M88.4 R68, [R98+0x10800] ;  /* 0x010800006244783b */ /* 0x0004aa0000000200 */
[C---:B---3--:R-:W-:Y:S01]  /*4300*/  HMMA.16816.F32 R4, R80.reuse, R92, R4 ;  /* 0x0000005c5004723c */ /* 0x048fe20000001804 */
[----:B------:R-:W-:Y:S05]  /*4310*/  LDSM.16.M88.4 R76, [R248+0x4000] ;  /* 0x00400000f84c783b */ /* 0x000fea0000000200 */
[C---:B------:R-:W-:Y:S01]  /*4320*/  HMMA.16816.F32 R8, R80.reuse, R94, R8 ;  /* 0x0000005e5008723c */ /* 0x040fe20000001808 */
[----:B------:R-:W3:Y:S05]  /*4330*/  LDSM.16.M88.4 R92, [R97+-0x2000] ;  /* 0xffe00000615c783b */ /* 0x000eea0000000200 */
[C---:B-1----:R-:W-:Y:S06]  /*4340*/  HMMA.16816.F32 R12, R80.reuse, R72, R12 ;  /* 0x00000048500c723c */ /* 0x042fec000000180c */
[----:B------:R-:W-:Y:S01]  /*4350*/  HMMA.16816.F32 R16, R80, R74, R16 ;  /* 0x0000004a5010723c */ /* 0x000fe20000001810 */
[----:B------:R1:W3:Y:S05]  /*4360*/  LDSM.16.M88.4 R72, [R97+-0x1800] ;  /* 0xffe800006148783b */ /* 0x0002ea0000000200 */
[C---:B----4-:R-:W-:Y:S01]  /*4370*/  HMMA.16816.F32 R4, R84.reuse, R88, R4 ;  /* 0x000000585404723c */ /* 0x050fe20000001804 */
[----:B--2---:R-:W2:Y:S05]  /*4380*/  LDL R98, [R1+0x38] ;  /* 0x0000380001627983 */ /* 0x004eaa0000100800 */
[----:B------:R-:W-:Y:S01]  /*4390*/  LDSM.16.M88.4 R80, [R247+0x4000] ;  /* 0x00400000f750783b */ /* 0x000fe20000000200 */
[C---:B------:R-:W-:Y:S04]  /*43a0*/  HMMA.16816.F32 R8, R84.reuse, R90, R8 ;  /* 0x0000005a5408723c */ /* 0x040fe80000001808 */
[----:B------:R-:W4:Y:S02]  /*43b0*/  LDSM.16.M88.4 R88, [R252+-0x2000] ;  /* 0xffe00000fc58783b */ /* 0x000f240000000200 */
[C---:B------:R-:W-:Y:S06]  /*43c0*/  HMMA.16816.F32 R12, R84.reuse, R68, R12 ;  /* 0x00000044540c723c */ /* 0x040fec000000180c */
[----:B------:R-:W-:Y:S01]  /*43d0*/  HMMA.16816.F32 R16, R84, R70, R16 ;  /* 0x000000465410723c */ /* 0x000fe20000001810 */
[----:B-1----:R-:W2:Y:S05]  /*43e0*/  LDL R97, [R1+0x68] ;  /* 0x0000680001617983 */ /* 0x002eaa0000100800 */
[----:B------:R-:W1:Y:S01]  /*43f0*/  LDSM.16.M88.4 R68, [R252+-0x1800] ;  /* 0xffe80000fc44783b */ /* 0x000e620000000200 */
[C---:B---3--:R-:W-:Y:S04]  /*4400*/  HMMA.16816.F32 R4, R76.reuse, R92, R4 ;  /* 0x0000005c4c04723c */ /* 0x048fe80000001804 */
[----:B------:R-:W-:Y:S02]  /*4410*/  LDSM.16.M88.4 R84, [R246+0x4000] ;  /* 0x00400000f654783b */ /* 0x000fe40000000200 */
[C---:B------:R-:W-:Y:S03]  /*4420*/  HMMA.16816.F32 R8, R76.reuse, R94, R8 ;  /* 0x0000005e4c08723c */ /* 0x040fe60000001808 */
[----:B------:R-:W3:Y:S03]  /*4430*/  LDSM.16.M88.4 R92, [R96+0x4000] ;  /* 0x00400000605c783b */ /* 0x000ee60000000200 */
[C---:B------:R-:W-:Y:S06]  /*4440*/  HMMA.16816.F32 R12, R76.reuse, R72, R12 ;  /* 0x000000484c0c723c */ /* 0x040fec000000180c */
[----:B------:R-:W-:Y:S01]  /*4450*/  HMMA.16816.F32 R16, R76, R74, R16 ;  /* 0x0000004a4c10723c */ /* 0x000fe20000001810 */
[----:B------:R-:W-:Y:S04]  /*4460*/  IMAD.U32 R72, RZ, RZ, UR9 ;  /* 0x00000009ff487e24 */ /* 0x000fe8000f8e00ff */
[----:B------:R-:W-:Y:S02]  /*4470*/  IMAD R72, R72, 0x40, R244 ;  /* 0x0000004048487824 */ /* 0x000fe400078e02f4 */
[----:B------:R-:W2:Y:S01]  /*4480*/  LDL R244, [R1+0x60] ;  /* 0x0000600001f47983 */ /* 0x000ea20000100800 */
[C---:B----4-:R-:W-:Y:S05]  /*4490*/  HMMA.16816.F32 R4, R80.reuse, R88, R4 ;  /* 0x000000585004723c */ /* 0x050fea0000001804 */
[C---:B------:R-:W-:Y:S01]  /*44a0*/  VIADD R76, R72.reuse, 0xffffffff ;  /* 0xffffffff484c7836 */ /* 0x040fe20000000000 */
[C---:B------:R-:W-:Y:S05]  /*44b0*/  HMMA.16816.F32 R8, R80.reuse, R90, R8 ;  /* 0x0000005a5008723c */ /* 0x040fea0000001808 */
[----:B------:R-:W-:Y:S01]  /*44c0*/  FMUL.FTZ R74, R99, 1.4426950216293334961 ;  /* 0x3fb8aa3b634a7820 */ /* 0x000fe20000410000 */
[C---:B------:R-:W-:Y:S01]  /*44d0*/  VIADD R75, R72.reuse, 0x7 ;  /* 0x00000007484b7836 */ /* 0x040fe20000000000 */
[C---:B-1----:R-:W-:Y:S01]  /*44e0*/  HMMA.16816.F32 R12, R80.reuse, R68, R12 ;  /* 0x00000044500c723c */ /* 0x042fe2000000180c */
[----:B------:R-:W4:Y:S03]  /*44f0*/  LDL R99, [R1+0x58] ;  /* 0x0000580001637983 */ /* 0x000f260000100800 */
[----:B------:R-:W-:Y:S01]  /*4500*/  VIADD R77, R72, 0xfffffff8 ;  /* 0xfffffff8484d7836 */ /* 0x000fe20000000000 */
[----:B------:R-:W-:Y:S01]  /*4510*/  FSEL R74, R74, RZ, P6 ;  /* 0x000000ff4a4a7208 */ /* 0x000fe20003000000 */
[----:B------:R-:W-:Y:S01]  /*4520*/  HMMA.16816.F32 R16, R80, R70, R16 ;  /* 0x000000465010723c */ /* 0x000fe20000001810 */
[----:B------:R-:W-:Y:S04]  /*4530*/  PLOP3.LUT P6, PT, PT, PT, UP1, 0x80, 0x0 ;  /* 0x000000000000781c */ /* 0x000fe80003fcf018 */
[----:B------:R-:W-:Y:S01]  /*4540*/  VIADD R68, R72, 0x8 ;  /* 0x0000000848447836 */ /* 0x000fe20000000000 */
[C---:B---3--:R-:W-:Y:S05]  /*4550*/  HMMA.16816.F32 R4, R84.reuse, R92, R4 ;  /* 0x0000005c5404723c */ /* 0x048fea0000001804 */
[----:B------:R-:W-:Y:S01]  /*4560*/  ISETP.GE.AND P1, PT, R68, RZ, PT ;  /* 0x000000ff4400720c */ /* 0x000fe20003f26270 */
[C---:B------:R-:W-:Y:S11]  /*4570*/  HMMA.16816.F32 R8, R84.reuse, R94, R8 ;  /* 0x0000005e5408723c */ /* 0x040ff60000001808 */
[----:B------:R-:W-:Y:S01]  /*4580*/  @!UPT UIADD3 URZ, URZ, URZ, URZ ;  /* 0x0000003f3f3ff290 */ /* 0x000fe2000fffe03f */
[----:B------:R-:W-:Y:S04]  /*4590*/  @!P1 IADD3 R68, -R72, -0x8, RZ ;  /* 0xfffffff848449810 */ /* 0x000fe80007ffe1ff */
[----:B------:R-:W-:Y:S05]  /*45a0*/  I2FP.F32.S32 R68, R68 ;  /* 0x0000004400447245 */ /* 0x000fea0000201400 */
[----:B------:R-:W-:Y:S01]  /*45b0*/  FFMA.FTZ R6, R68, -UR5, R6 ;  /* 0x8000000544067c23 */ /* 0x000fe20008010006 */
[----:B------:R-:W-:Y:S04]  /*45c0*/  IABS R68, R72 ;  /* 0x0000004800447213 */ /* 0x000fe80000000000 */
[----:B------:R-:W-:Y:S05]  /*45d0*/  I2FP.F32.S32 R79, R68 ;  /* 0x00000044004f7245 */ /* 0x000fea0000201400 */
[C---:B------:R-:W-:Y:S01]  /*45e0*/  FFMA.FTZ R4, R79.reuse, -UR5, R4 ;  /* 0x800000054f047c23 */ /* 0x040fe20008010004 */
[----:B------:R-:W-:Y:S01]  /*45f0*/  FFMA.FTZ R10, R79, -UR5, R10 ;  /* 0x800000054f0a7c23 */ /* 0x000fe2000801000a */
[C---:B--2---:R-:W-:Y:S01]  /*4600*/  @P0 VIADD R69, R98.reuse, 0x1 ;  /* 0x0000000162450836 */ /* 0x044fe20000000000 */
[----:B------:R-:W-:Y:S01]  /*4610*/  PLOP3.LUT P0, PT, PT, PT, UP1, 0x80, 0x0 ;  /* 0x000000000000781c */ /* 0x000fe20003f0f018 */
[C---:B------:R-:W-:Y:S01]  /*4620*/  @P3 VIADD R80, R98.reuse, 0x8 ;  /* 0x0000000862503836 */ /* 0x040fe20000000000 */
[C---:B------:R-:W-:Y:S01]  /*4630*/  @P5 ISETP.GE.AND P5, PT, R98.reuse, UR8, PT ;  /* 0x0000000862005c0c */ /* 0x040fe2000bfa6270 */
[----:B------:R-:W-:Y:S01]  /*4640*/  @P6 VIADD R81, R98, 0x9 ;  /* 0x0000000962516836 */ /* 0x000fe20000000000 */
[----:B------:R-:W-:Y:S02]  /*4650*/  @P2 ISETP.GE.AND P2, PT, R69, UR8, PT ;  /* 0x0000000845002c0c */ /* 0x000fe4000bf46270 */
[----:B------:R-:W-:Y:S01]  /*4660*/  @P4 FSEL R4, R4, -INF , !P5 ;  /* 0xff80000004044808 */ /* 0x000fe20006800000 */
[----:B------:R-:W1:Y:S01]  /*4670*/  LDSM.16.M88.4 R68, [R96+0x4800] ;  /* 0x004800006044783b */ /* 0x000e620000000200 */
[----:B------:R-:W-:Y:S02]  /*4680*/  PLOP3.LUT P3, PT, PT, PT, UP1, 0x80, 0x0 ;  /* 0x000000000000781c */ /* 0x000fe40003f6f018 */
[----:B------:R-:W-:Y:S01]  /*4690*/  ISETP.GE.AND P6, PT, R77, RZ, PT ;  /* 0x000000ff4d00720c */ /* 0x000fe20003fc6270 */
[----:B------:R-:W-:Y:S01]  /*46a0*/  FFMA.FTZ R4, R4, UR14, -R74 ;  /* 0x0000000e04047c23 */ /* 0x000fe2000801084a */
[----:B------:R-:W-:Y:S02]  /*46b0*/  PLOP3.LUT P4, PT, PT, PT, UP1, 0x80, 0x0 ;  /* 0x000000000000781c */ /* 0x000fe40003f8f018 */
[----:B------:R-:W-:Y:S01]  /*46c0*/  @P0 FSEL R6, R6, -INF , !P5 ;  /* 0xff80000006060808 */ /* 0x000fe20006800000 */
[----:B------:R-:W-:Y:S01]  /*46d0*/  MUFU.EX2 R95, R4 ;  /* 0x00000004005f7308 */ /* 0x000fe20000000800 */
[----:B------:R-:W-:Y:S01]  /*46e0*/  ISETP.GE.AND P5, PT, R75, RZ, PT ;  /* 0x000000ff4b00720c */ /* 0x000fe20003fa6270 */
[C---:B------:R-:W-:Y:S01]  /*46f0*/  FMUL.FTZ R73, R97.reuse, 1.4426950216293334961 ;  /* 0x3fb8aa3b61497820 */ /* 0x040fe20000410000 */
[----:B------:R-:W-:Y:S02]  /*4700*/  FSETP.NEU.FTZ.AND P1, PT, R97, -INF , PT ;  /* 0xff8000006100780b */ /* 0x000fe40003f3d000 */
[----:B------:R-:W-:Y:S01]  /*4710*/  PLOP3.LUT P0, PT, PT, PT, UP1, 0x80, 0x0 ;  /* 0x000000000000781c */ /* 0x000fe20003f0f018 */
[----:B------:R-:W-:Y:S01]  /*4720*/  @P3 VIADD R82, R98, 0x10 ;  /* 0x0000001062523836 */ /* 0x000fe20000000000 */
[----:B------:R-:W-:Y:S02]  /*4730*/  FSEL R73, R73, RZ, P1 ;  /* 0x000000ff49497208 */ /* 0x000fe40000800000 */
[----:B------:R-:W-:Y:S01]  /*4740*/  ISETP.GE.AND P1, PT, R76, RZ, PT ;  /* 0x000000ff4c00720c */ /* 0x000fe20003f26270 */
[----:B------:R-:W-:Y:S01]  /*4750*/  @P4 VIADD R83, R98, 0x11 ;  /* 0x0000001162534836 */ /* 0x000fe20000000000 */
[----:B------:R-:W-:Y:S01]  /*4760*/  @!P6 IADD3 R77, -R72, 0x8, RZ ;  /* 0x00000008484de810 */ /* 0x000fe20007ffe1ff */
[----:B------:R-:W-:Y:S01]  /*4770*/  FFMA.FTZ R6, R6, UR14, -R73 ;  /* 0x0000000e06067c23 */ /* 0x000fe20008010849 */
[----:B------:R-:W-:Y:S02]  /*4780*/  PLOP3.LUT P3, PT, PT, PT, UP1, 0x80, 0x0 ;  /* 0x000000000000781c */ /* 0x000fe40003f6f018 */
[C---:B------:R-:W-:Y:S01]  /*4790*/  @!P5 IADD3 R75, -R72.reuse, -0x7, RZ ;  /* 0xfffffff9484bd810 */ /* 0x040fe20007ffe1ff */
[----:B------:R2:W-:Y:S01]  /*47a0*/  MUFU.EX2 R97, R6 ;  /* 0x0000000600617308 */ /* 0x0005e20000000800 */
[----:B------:R-:W-:Y:S02]  /*47b0*/  I2FP.F32.S32 R77, R77 ;  /* 0x0000004d004d7245 */ /* 0x000fe40000201400 */
[----:B------:R-:W-:Y:S02]  /*47c0*/  I2FP.F32.S32 R75, R75 ;  /* 0x0000004b004b7245 */ /* 0x000fe40000201400 */
[----:B------:R-:W-:Y:S01]  /*47d0*/  PLOP3.LUT P4, PT, PT, PT, UP1, 0x80, 0x0 ;  /* 0x000000000000781c */ /* 0x000fe20003f8f018 */
[----:B------:R-:W-:Y:S01]  /*47e0*/  FFMA.FTZ R8, R77, -UR5, R8 ;  /* 0x800000054d087c23 */ /* 0x000fe20008010008 */
[C---:B------:R-:W-:Y:S01]  /*47f0*/  @!P1 IADD3 R76, -R72.reuse, 0x1, RZ ;  /* 0x00000001484c9810 */ /* 0x040fe20007ffe1ff */
[----:B------:R-:W-:Y:S01]  /*4800*/  FFMA.FTZ R7, R75, -UR5, R7 ;  /* 0x800000054b077c23 */ /* 0x000fe20008010007 */
[----:B------:R-:W-:Y:S02]  /*4810*/  PLOP3.LUT P1, PT, PT, PT, UP1, 0x80, 0x0 ;  /* 0x000000000000781c */ /* 0x000fe40003f2f018 */
[----:B------:R-:W-:Y:S01]  /*4820*/  I2FP.F32.S32 R78, R76 ;  /* 0x0000004c004e7245 */ /* 0x000fe20000201400 */
[----:B------:R-:W-:Y:S01]  /*4830*/  VIADD R76, R72, 0xfffffff7 ;  /* 0xfffffff7484c7836 */ /* 0x000fe20000000000 */
[----:B------:R-:W-:Y:S02]  /*4840*/  @P3 ISETP.GE.AND P3, PT, R81, UR8, PT ;  /* 0x0000000851003c0c */ /* 0x000fe4000bf66270 */
[----:B------:R-:W-:Y:S01]  /*4850*/  PLOP3.LUT P6, PT, PT, PT, UP1, 0x80, 0x0 ;  /* 0x000000000000781c */ /* 0x000fe20003fcf018 */
[C---:B-1----:R-:W-:Y:S03]  /*4860*/  HMMA.16816.F32 R12, R84.reuse, R68, R12 ;  /* 0x00000044540c723c */ /* 0x042fe6000000180c */
[----:B------:R-:W-:Y:S01]  /*4870*/  FFMA.FTZ R5, R78, -UR5, R5 ;  /* 0x800000054e057c23 */ /* 0x000fe20008010005 */
[----:B------:R-:W-:Y:S01]  /*4880*/  ISETP.GE.AND P5, PT, R76, RZ, PT ;  /* 0x000000ff4c00720c */ /* 0x000fe20003fa6270 */
[----:B--2---:R-:W-:Y:S01]  /*4890*/  VIADD R6, R72, 0xffffffe8 ;  /* 0xffffffe848067836 */ /* 0x004fe20000000000 */
[----:B------:R-:W-:Y:S03]  /*48a0*/  HMMA.16816.F32 R16, R84, R70, R16 ;  /* 0x000000465410723c */ /* 0x000fe60000001810 */
[----:B------:R-:W-:Y:S02]  /*48b0*/  @P1 ISETP.GE.AND P1, PT, R80, UR8, PT ;  /* 0x0000000850001c0c */ /* 0x000fe4000bf26270 */
[----:B------:R-:W-:Y:S01]  /*48c0*/  @P0 FSEL R5, R5, -INF , !P2 ;  /* 0xff80000005050808 */ /* 0x000fe20005000000 */
[----:B------:R-:W-:Y:S01]  /*48d0*/  FFMA.FTZ R11, R78, -UR5, R11 ;  /* 0x800000054e0b7c23 */ /* 0x000fe2000801000b */
[----:B------:R-:W-:Y:S02]  /*48e0*/  PLOP3.LUT P0, PT, PT, PT, UP1, 0x80, 0x0 ;  /* 0x000000000000781c */ /* 0x000fe40003f0f018 */
[----:B------:R-:W-:Y:S02]  /*48f0*/  @P4 ISETP.GE.AND P4, PT, R82, UR8, PT ;  /* 0x0000000852004c0c */ /* 0x000fe4000bf86270 */
[----:B------:R-:W-:Y:S01]  /*4900*/  @!P5 IADD3 R76, -R72, 0x9, RZ ;  /* 0x00000009484cd810 */ /* 0x000fe20007ffe1ff */
[----:B------:R-:W-:Y:S01]  /*4910*/  FFMA.FTZ R5, R5, UR14, -R74 ;  /* 0x0000000e05057c23 */ /* 0x000fe2000801084a */
[----:B------:R-:W-:Y:S02]  /*4920*/  PLOP3.LUT P5, PT, PT, PT, UP1, 0x80, 0x0 ;  /* 0x000000000000781c */ /* 0x000fe40003faf018 */
[----:B------:R-:W-:Y:S01]  /*4930*/  I2FP.F32.S32 R76, R76 ;  /* 0x0000004c004c7245 */ /* 0x000fe20000201400 */
[----:B------:R1:W-:Y:S01]  /*4940*/  MUFU.EX2 R94, R5 ;  /* 0x00000005005e7308 */ /* 0x0003e20000000800 */
[----:B------:R-:W-:Y:S01]  /*4950*/  @P6 ISETP.GE.AND P6, PT, R83, UR8, PT ;  /* 0x0000000853006c0c */ /* 0x000fe2000bfc6270 */
[----:B------:R-:W-:Y:S02]  /*4960*/  FFMA.FTZ R14, R77, -UR5, R14 ;  /* 0x800000054d0e7c23 */ /* 0x000fe4000801000e */
[----:B------:R-:W-:Y:S01]  /*4970*/  @P0 FSEL R7, R7, -INF , !P2 ;  /* 0xff80000007070808 */ /* 0x000fe20005000000 */
[C---:B------:R-:W-:Y:S01]  /*4980*/  FFMA.FTZ R9, R76.reuse, -UR5, R9 ;  /* 0x800000054c097c23 */ /* 0x040fe20008010009 */
[----:B------:R-:W-:Y:S01]  /*4990*/  PLOP3.LUT P2, PT, PT, PT, UP1, 0x80, 0x0 ;  /* 0x000000000000781c */ /* 0x000fe20003f4f018 */
[----:B------:R-:W-:Y:S01]  /*49a0*/  FFMA.FTZ R15, R76, -UR5, R15 ;  /* 0x800000054c0f7c23 */ /* 0x000fe2000801000f */
[----:B------:R-:W-:Y:S01]  /*49b0*/  PLOP3.LUT P0, PT, PT, PT, UP1, 0x80, 0x0 ;  /* 0x000000000000781c */ /* 0x000fe20003f0f018 */
[--C-:B------:R-:W-:Y:S01]  /*49c0*/  FFMA.FTZ R4, R7, UR14, -R73.reuse ;  /* 0x0000000e07047c23 */ /* 0x100fe20008010849 */
[----:B------:R-:W-:Y:S01]  /*49d0*/  VIADD R7, R72, 0xfffffff0 ;  /* 0xfffffff048077836 */ /* 0x000fe20000000000 */
[----:B------:R-:W-:Y:S02]  /*49e0*/  @P5 FSEL R8, R8, -INF , !P1 ;  /* 0xff80000008085808 */ /* 0x000fe40004800000 */
[----:B------:R2:W-:Y:S02]  /*49f0*/  MUFU.EX2 R96, R4 ;  /* 0x0000000400607308 */ /* 0x0005e40000000800 */
[----:B------:R-:W-:Y:S01]  /*4a00*/  ISETP.GE.AND P5, PT, R7, RZ, PT ;  /* 0x000000ff0700720c */ /* 0x000fe20003fa6270 */
[--C-:B------:R-:W-:Y:S01]  /*4a10*/  FFMA.FTZ R8, R8, UR14, -R74.reuse ;  /* 0x0000000e08087c23 */ /* 0x100fe2000801084a */
[----:B-1----:R-:W-:Y:S02]  /*4a20*/  VIADD R5, R72, 0xffffffe7 ;  /* 0xffffffe748057836 */ /* 0x002fe40000000000 */
[----:B------:R-:W-:Y:S02]  /*4a30*/  @P2 FSEL R9, R9, -INF , !P3 ;  /* 0xff80000009092808 */ /* 0x000fe40005800000 */
[----:B------:R-:W-:Y:S02]  /*4a40*/  PLOP3.LUT P2, PT, PT, PT, UP1, 0x80, 0x0 ;  /* 0x000000000000781c */ /* 0x000fe40003f4f018 */
[----:B------:R-:W-:Y:S01]  /*4a50*/  MUFU.EX2 R92, R8 ;  /* 0x00000008005c7308 */ /* 0x000fe20000000800 */
[----:B------:R-:W-:Y:S01]  /*4a60*/  @P0 FSEL R10, R10, -INF , !P1 ;  /* 0xff8000000a0a0808 */ /* 0x000fe20004800000 */
[----:B------:R-:W-:Y:S01]  /*4a70*/  FFMA.FTZ R9, R9, UR14, -R74 ;  /* 0x0000000e09097c23 */ /* 0x000fe2000801084a */
[----:B------:R-:W-:Y:S02]  /*4a80*/  PLOP3.LUT P0, PT, PT, PT, UP1, 0x80, 0x0 ;  /* 0x000000000000781c */ /* 0x000fe40003f0f018 */
[----:B------:R-:W-:Y:S01]  /*4a90*/  @!P5 IADD3 R7, -R72, 0x10, RZ ;  /* 0x000000104807d810 */ /* 0x000fe20007ffe1ff */
[--C-:B------:R-:W-:Y:S01]  /*4aa0*/  FFMA.FTZ R10, R10, UR14, -R73.reuse ;  /* 0x0000000e0a0a7c23 */ /* 0x100fe20008010849 */
[----:B------:R-:W-:Y:S03]  /*4ab0*/  ISETP.GE.AND P5, PT, R6, RZ, PT ;  /* 0x000000ff0600720c */ /* 0x000fe60003fa6270 */
[----:B------:R1:W3:Y:S01]  /*4ac0*/  MUFU.EX2 R90, R9 ;  /* 0x00000009005a7308 */ /* 0x0002e20000000800 */
[----:B------:R-:W-:Y:S01]  /*4ad0*/  I2FP.F32.S32 R7, R7 ;  /* 0x0000000700077245 */ /* 0x000fe20000201400 */
[----:B--2---:R-:W-:Y:S01]  /*4ae0*/  VIADD R4, R72, 0xffffffef ;  /* 0xffffffef48047836 */ /* 0x004fe20000000000 */
[----:B------:R-:W-:Y:S02]  /*4af0*/  @P2 FSEL R11, R11, -INF , !P3 ;  /* 0xff8000000b0b2808 */ /* 0x000fe40005800000 */
[----:B------:R-:W-:Y:S01]  /*4b00*/  ISETP.GE.AND P3, PT, R5, RZ, PT ;  /* 0x000000ff0500720c */ /* 0x000fe20003f66270 */
[----:B------:R-:W-:Y:S01]  /*4b10*/  FFMA.FTZ R12, R7, -UR5, R12 ;  /* 0x80000005070c7c23 */ /* 0x000fe2000801000c */
[----:B------:R-:W-:Y:S03]  /*4b20*/  ISETP.GE.AND P1, PT, R4, RZ, PT ;  /* 0x000000ff0400720c */ /* 0x000fe60003f26270 */
[----:B------:R2:W-:Y:S01]  /*4b30*/  MUFU.EX2 R93, R10 ;  /* 0x0000000a005d7308 */ /* 0x0005e20000000800 */
[----:B------:R-:W-:Y:S01]  /*4b40*/  PLOP3.LUT P2, PT, PT, PT, UP1, 0x80, 0x0 ;  /* 0x000000000000781c */ /* 0x000fe20003f4f018 */
[----:B------:R-:W-:Y:S01]  /*4b50*/  FFMA.FTZ R11, R11, UR14, -R73 ;  /* 0x0000000e0b0b7c23 */ /* 0x000fe20008010849 */
[----:B------:R-:W-:Y:S01]  /*4b60*/  @P0 FSEL R12, R12, -INF , !P4 ;  /* 0xff8000000c0c0808 */ /* 0x000fe20006000000 */
[----:B------:R-:W-:Y:S01]  /*4b70*/  FFMA.FTZ R18, R7, -UR5, R18 ;  /* 0x8000000507127c23 */ /* 0x000fe20008010012 */
[C---:B------:R-:W-:Y:S02]  /*4b80*/  @!P5 IADD3 R6, -R72.reuse, 0x18, RZ ;  /* 0x000000184806d810 */ /* 0x040fe40007ffe1ff */
[----:B------:R-:W-:Y:S03]  /*4b90*/  PLOP3.LUT P0, PT, PT, PT, UP1, 0x80, 0x0 ;  /* 0x000000000000781c */ /* 0x000fe60003f0f018 */
[----:B------:R-:W4:Y:S01]  /*4ba0*/  MUFU.EX2 R91, R11 ;  /* 0x0000000b005b7308 */ /* 0x000f220000000800 */
[----:B------:R-:W-:Y:S01]  /*4bb0*/  PLOP3.LUT P5, PT, PT, PT, UP1, 0x80, 0x0 ;  /* 0x000000000000781c */ /* 0x000fe20003faf018 */
[----:B-1----:R-:W4:Y:S01]  /*4bc0*/  LDL R9, [R1+0x74] ;  /* 0x0000740001097983 */ /* 0x002f220000100800 */
[----:B------:R-:W-:Y:S01]  /*4bd0*/  @!P3 IADD3 R5, -R72, 0x19, RZ ;  /* 0x000000194805b810 */ /* 0x000fe20007ffe1ff */
[----:B------:R-:W-:Y:S01]  /*4be0*/  FFMA.FTZ R12, R12, UR14, -R74 ;  /* 0x0000000e0c0c7c23 */ /* 0x000fe2000801084a */
[----:B------:R-:W-:Y:S02]  /*4bf0*/  @!P1 IADD3 R4, -R72, 0x11, RZ ;  /* 0x0000001148049810 */ /* 0x000fe40007ffe1ff */
[----:B------:R-:W-:Y:S03]  /*4c00*/  I2FP.F32.S32 R5, R5 ;  /* 0x0000000500057245 */ /* 0x000fe60000201400 */
[----:B------:R-:W-:Y:S01]  /*4c10*/  MUFU.EX2 R87, R12 ;  /* 0x0000000c00577308 */ /* 0x000fe20000000800 */
[----:B--2---:R-:W2:Y:S01]  /*4c20*/  LDL R10, [R1+0x78] ;  /* 0x00007800010a7983 */ /* 0x004ea20000100800 */
[----:B------:R-:W-:Y:S01]  /*4c30*/  PLOP3.LUT P1, PT, PT, PT, UP1, 0x80, 0x0 ;  /* 0x000000000000781c */ /* 0x000fe20003f2f018 */
[----:B------:R-:W-:Y:S01]  /*4c40*/  FFMA.FTZ R17, R5, -UR5, R17 ;  /* 0x8000000505117c23 */ /* 0x000fe20008010011 */
[C---:B------:R-:W-:Y:S01]  /*4c50*/  @P0 VIADD R8, R98.reuse, 0x18 ;  /* 0x0000001862080836 */ /* 0x040fe20000000000 */
[----:B------:R-:W-:Y:S01]  /*4c60*/  I2FP.F32.S32 R4, R4 ;  /* 0x0000000400047245 */ /* 0x000fe20000201400 */
[----:B------:R-:W-:Y:S01]  /*4c70*/  @P5 VIADD R5, R98, 0x19 ;  /* 0x0000001962055836 */ /* 0x000fe20000000000 */
[----:B------:R-:W-:Y:S01]  /*4c80*/  PLOP3.LUT P3, PT, PT, PT, UP1, 0x80, 0x0 ;  /* 0x000000000000781c */ /* 0x000fe20003f6f018 */
[----:B------:R-:W2:Y:S01]  /*4c90*/  LDL R98, [R1+0x5c] ;  /* 0x00005c0001627983 */ /* 0x000ea20000100800 */
[----:B------:R-:W-:Y:S01]  /*4ca0*/  I2FP.F32.S32 R6, R6 ;  /* 0x0000000600067245 */ /* 0x000fe20000201400 */
[C---:B------:R-:W-:Y:S01]  /*4cb0*/  FFMA.FTZ R13, R4.reuse, -UR5, R13 ;  /* 0x80000005040d7c23 */ /* 0x040fe2000801000d */
[----:B------:R-:W-:Y:S01]  /*4cc0*/  PLOP3.LUT P0, PT, PT, PT, UP1, 0x80, 0x0 ;  /* 0x000000000000781c */ /* 0x000fe20003f0f018 */
[----:B------:R-:W-:Y:S01]  /*4cd0*/  FFMA.FTZ R19, R4, -UR5, R19 ;  /* 0x8000000504137c23 */ /* 0x000fe20008010013 */
[----:B---3--:R-:W-:Y:S01]  /*4ce0*/  F2FP.F16.F32.PACK_AB R4, R90, R92 ;  /* 0x0000005c5a04723e */ /* 0x008fe200000000ff */
[----:B------:R-:W-:Y:S01]  /*4cf0*/  FFMA.FTZ R16, R6, -UR5, R16 ;  /* 0x8000000506107c23 */ /* 0x000fe20008010010 */
[----:B------:R-:W-:Y:S02]  /*4d00*/  @P2 FSEL R13, R13, -INF , !P6 ;  /* 0xff8000000d0d2808 */ /* 0x000fe40007000000 */
[----:B------:R-:W-:Y:S02]  /*4d10*/  @P1 FSEL R14, R14, -INF , !P4 ;  /* 0xff8000000e0e1808 */ /* 0x000fe40006000000 */
[----:B------:R-:W-:Y:S01]  /*4d20*/  PLOP3.LUT P2, PT, PT, PT, UP1, 0x80, 0x0 ;  /* 0x000000000000781c */ /* 0x000fe20003f4f018 */
[--C-:B------:R-:W-:Y:S01]  /*4d30*/  FFMA.FTZ R13, R13, UR14, -R74.reuse ;  /* 0x0000000e0d0d7c23 */ /* 0x100fe2000801084a */
[----:B------:R-:W-:Y:S01]  /*4d40*/  PLOP3.LUT P1, PT, PT, PT, UP1, 0x80, 0x0 ;  /* 0x000000000000781c */ /* 0x000fe20003f2f018 */
[--C-:B------:R-:W-:Y:S01]  /*4d50*/  FFMA.FTZ R14, R14, UR14, -R73.reuse ;  /* 0x0000000e0e0e7c23 */ /* 0x100fe20008010849 */
[----:B------:R-:W-:Y:S01]  /*4d60*/  PLOP3.LUT P4, PT, PT, PT, UP1, 0x80, 0x0 ;  /* 0x000000000000781c */ /* 0x000fe20003f8f018 */
[----:B------:R-:W1:Y:S01]  /*4d70*/  MUFU.EX2 R86, R13 ;  /* 0x0000000d00567308 */ /* 0x000e620000000800 */
[----:B------:R-:W-:Y:S02]  /*4d80*/  @P3 ISETP.GE.AND P3, PT, R8, UR8, PT ;  /* 0x0000000808003c0c */ /* 0x000fe4000bf66270 */
[----:B------:R-:W-:Y:S02]  /*4d90*/  F2FP.F16.F32.PACK_AB R6, R94, R95 ;  /* 0x0000005f5e06723e */ /* 0x000fe400000000ff */
[----:B----4-:R-:W-:Y:S03]  /*4da0*/  F2FP.F16.F32.PACK_AB R8, R91, R93 ;  /* 0x0000005d5b08723e */ /* 0x010fe600000000ff */
[----:B------:R-:W-:Y:S01]  /*4db0*/  @P2 FSEL R15, R15, -INF , !P6 ;  /* 0xff8000000f0f2808 */ /* 0x000fe20007000000 */
[----:B------:R3:W-:Y:S01]  /*4dc0*/  STS [R245+0x14000], R6 ;  /* 0x01400006f5007388 */ /* 0x0007e20000000800 */
[----:B------:R-:W-:Y:S01]  /*4dd0*/  @P1 FSEL R16, R16, -INF , !P3 ;  /* 0xff80000010101808 */ /* 0x000fe20005800000 */
[----:B------:R-:W-:Y:S01]  /*4de0*/  MUFU.EX2 R89, R14 ;  /* 0x0000000e00597308 */ /* 0x000fe20000000800 */
[----:B------:R-:W-:Y:S01]  /*4df0*/  PLOP3.LUT P2, PT, PT, PT, UP1, 0x80, 0x0 ;  /* 0x000000000000781c */ /* 0x000fe20003f4f018 */
[--C-:B------:R-:W-:Y:S01]  /*4e00*/  FFMA.FTZ R15, R15, UR14, -R73.reuse ;  /* 0x0000000e0f0f7c23 */ /* 0x100fe20008010849 */
[----:B------:R-:W-:Y:S01]  /*4e10*/  PLOP3.LUT P1, PT, PT, PT, UP1, 0x80, 0x0 ;  /* 0x000000000000781c */ /* 0x000fe20003f2f018 */
[--C-:B------:R-:W-:Y:S01]  /*4e20*/  FFMA.FTZ R16, R16, UR14, -R74.reuse ;  /* 0x0000000e10107c23 */ /* 0x100fe2000801084a */
[----:B------:R-:W-:Y:S02]  /*4e30*/  @P4 ISETP.GE.AND P4, PT, R5, UR8, PT ;  /* 0x0000000805004c0c */ /* 0x000fe4000bf86270 */
[----:B------:R-:W-:Y:S03]  /*4e40*/  F2FP.F16.F32.PACK_AB R5, R96, R97 ;  /* 0x000000616005723e */ /* 0x000fe600000000ff */
[----:B------:R-:W3:Y:S01]  /*4e50*/  MUFU.EX2 R88, R15 ;  /* 0x0000000f00587308 */ /* 0x000ee20000000800 */
[----:B------:R-:W-:Y:S02]  /*4e60*/  @P0 FSEL R17, R17, -INF , !P4 ;  /* 0xff80000011110808 */ /* 0x000fe40006000000 */
[----:B-1----:R-:W-:Y:S01]  /*4e70*/  F2FP.F16.F32.PACK_AB R7, R86, R87 ;  /* 0x000000575607723e */ /* 0x002fe200000000ff */
[----:B------:R1:W-:Y:S01]  /*4e80*/  STS [R245+0x14400], R5 ;  /* 0x01440005f5007388 */ /* 0x0003e20000000800 */
[----:B------:R-:W-:Y:S01]  /*4e90*/  @P2 FSEL R18, R18, -INF , !P3 ;  /* 0xff80000012122808 */ /* 0x000fe20005800000 */
[----:B------:R-:W-:Y:S01]  /*4ea0*/  FFMA.FTZ R74, R17, UR14, -R74 ;  /* 0x0000000e114a7c23 */ /* 0x000fe2000801084a */
[----:B------:R-:W-:Y:S02]  /*4eb0*/  @P1 FSEL R19, R19, -INF , !P4 ;  /* 0xff80000013131808 */ /* 0x000fe40006000000 */
[----:B------:R4:W-:Y:S01]  /*4ec0*/  STS [R244+0x14000], R4 ;  /* 0x01400004f4007388 */ /* 0x0009e20000000800 */
[----:B------:R-:W-:Y:S01]  /*4ed0*/  MUFU.EX2 R83, R16 ;  /* 0x0000001000537308 */ /* 0x000fe20000000800 */
[--C-:B------:R-:W-:Y:S01]  /*4ee0*/  FFMA.FTZ R18, R18, UR14, -R73.reuse ;  /* 0x0000000e12127c23 */ /* 0x100fe20008010849 */
[----:B------:R-:W-:Y:S02]  /*4ef0*/  FFMA.FTZ R73, R19, UR14, -R73 ;  /* 0x0000000e13497c23 */ /* 0x000fe40008010849 */
[----:B------:R-:W-:Y:S01]  /*4f00*/  STS [R244+0x14400], R8 ;  /* 0x01440008f4007388 */ /* 0x000fe20000000800 */
[----:B---3--:R-:W-:Y:S05]  /*4f10*/  F2FP.F16.F32.PACK_AB R6, R88, R89 ;  /* 0x000000595806723e */ /* 0x008fea00000000ff */
[----:B------:R-:W1:Y:S01]  /*4f20*/  MUFU.EX2 R82, R74 ;  /* 0x0000004a00527308 */ /* 0x000e620000000800 */
[----:B------:R-:W-:Y:S05]  /*4f30*/  STS [R99+0x14000], R7 ;  /* 0x0140000763007388 */ /* 0x000fea0000000800 */
[----:B------:R-:W-:Y:S04]  /*4f40*/  STS [R99+0x14400], R6 ;  /* 0x0144000663007388 */ /* 0x000fe80000000800 */
[----:B------:R-:W-:Y:S10]  /*4f50*/  MUFU.EX2 R85, R18 ;  /* 0x0000001200557308 */ /* 0x000ff40000000800 */
[----:B------:R-:W4:Y:S01]  /*4f60*/  MUFU.EX2 R84, R73 ;  /* 0x0000004900547308 */ /* 0x000f220000000800 */
[----:B-1----:R-:W-:Y:S02]  /*4f70*/  F2FP.F16.F32.PACK_AB R5, R82, R83 ;  /* 0x000000535205723e */ /* 0x002fe400000000ff */
[----:B----4-:R-:W-:Y:S02]  /*4f80*/  F2FP.F16.F32.PACK_AB R4, R84, R85 ;  /* 0x000000555404723e */ /* 0x010fe400000000ff */
[----:B--2---:R-:W-:Y:S04]  /*4f90*/  IADD3 R12, P0, R10, UR13, RZ ;  /* 0x0000000d0a0c7c10 */ /* 0x004fe8000ff1e0ff */
[----:B------:R-:W-:Y:S02]  /*4fa0*/  IADD3.X R13, R9, UR12, RZ, P0, !PT ;  /* 0x0000000c090d7c10 */ /* 0x000fe400087fe4ff */
[----:B------:R-:W-:Y:S01]  /*4fb0*/  PLOP3.LUT P0, PT, PT, PT, UP0, 0x80, 0x0 ;  /* 0x000000000000781c */ /* 0x000fe20003f0f008 */
[----:B------:R-:W-:Y:S05]  /*4fc0*/  STS [R98+0x14000], R5 ;  /* 0x0140000562007388 */ /* 0x000fea0000000800 */
[----:B------:R-:W-:Y:S05]  /*4fd0*/  STS [R98+0x14400], R4 ;  /* 0x0144000462007388 */ /* 0x000fea0000000800 */
[----:B------:R-:W1:Y:S05]  /*4fe0*/  LDSM.16.M88.4 R16, [R249+0x6000] ;  /* 0x00600000f910783b */ /* 0x000e6a0000000200 */
[----:B------:R-:W2:Y:S05]  /*4ff0*/  LDSM.16.M88.4 R68, [R248+0x6000] ;  /* 0x00600000f844783b */ /* 0x000eaa0000000200 */
[----:B------:R-:W3:Y:S05]  /*5000*/  LDG.E R81, desc[UR6][R12.64] ;  /* 0x000000060c517981 */ /* 0x000eea000c1e1900 */
[----:B------:R4:W3:Y:S05]  /*5010*/  LDG.E R80, desc[UR6][R12.64+0x20] ;  /* 0x000020060c507981 */ /* 0x0008ea000c1e1900 */
[----:B------:R-:W2:Y:S05]  /*5020*/  LDSM.16.M88.4 R72, [R247+0x6000] ;  /* 0x00600000f748783b */ /* 0x000eaa0000000200 */
[----:B------:R-:W2:Y:S01]  /*5030*/  LDSM.16.M88.4 R76, [R246+0x6000] ;  /* 0x00600000f64c783b */ /* 0x000ea20000000200 */
[C---:B-1----:R-:W-:Y:S06]  /*5040*/  HMMA.16816.F32 R4, R16.reuse, R148, RZ ;  /* 0x000000941004723c */ /* 0x042fec00000018ff */
[C---:B------:R-:W-:Y:S06]  /*5050*/  HMMA.16816.F32 R8, R16.reuse, R150, RZ ;  /* 0x000000961008723c */ /* 0x040fec00000018ff */
[C---:B----4-:R-:W-:Y:S06]  /*5060*/  HMMA.16816.F32 R12, R16.reuse, R152, RZ ;  /* 0x00000098100c723c */ /* 0x050fec00000018ff */
[----:B------:R-:W-:Y:S06]  /*5070*/  HMMA.16816.F32 R16, R16, R154, RZ ;  /* 0x0000009a1010723c */ /* 0x000fec00000018ff */
[C---:B--2---:R-:W-:Y:S06]  /*5080*/  HMMA.16816.F32 R4, R68.reuse, R156, R4 ;  /* 0x0000009c4404723c */ /* 0x044fec0000001804 */
        /* <DEDUP_REMOVED lines=8> */
[----:B------:R-:W2:Y:S05]  /*5110*/  LDSM.16.M88.4 R72, [R248+0x8000] ;  /* 0x00800000f848783b */ /* 0x000eaa0000000200 */
[C---:B------:R-:W-:Y:S06]  /*5120*/  HMMA.16816.F32 R4, R76.reuse, R172, R4 ;  /* 0x000000ac4c04723c */ /* 0x040fec0000001804 */
[C---:B------:R-:W-:Y:S06]  /*5130*/  HMMA.16816.F32 R8, R76.reuse, R174, R8 ;  /* 0x000000ae4c08723c */ /* 0x040fec0000001808 */
[C---:B------:R-:W-:Y:S06]  /*5140*/  HMMA.16816.F32 R12, R76.reuse, R176, R12 ;  /* 0x000000b04c0c723c */ /* 0x040fec000000180c */
[----:B------:R-:W-:Y:S01]  /*5150*/  HMMA.16816.F32 R16, R76, R178, R16 ;  /* 0x000000b24c10723c */ /* 0x000fe20000001810 */
[----:B------:R-:W4:Y:S05]  /*5160*/  LDSM.16.M88.4 R76, [R247+0x8000] ;  /* 0x00800000f74c783b */ /* 0x000f2a0000000200 */
        /* <DEDUP_REMOVED lines=37> */
[C---:B---3--:R-:W-:Y:S01]  /*53c0*/  FADD.FTZ R68, -R81.reuse, R4 ;  /* 0x0000000451447221 */ /* 0x048fe20000010100 */
        /* <DEDUP_REMOVED lines=40> */
[----:B------:R-:W-:Y:S04]  /*5650*/  FMUL.FTZ R12, R85, R12 ;  /* 0x0000000c550c7220 */ /* 0x000fe80000410000 */
[----:B------:R-:W-:Y:S05]  /*5660*/  STS [R244+0x12000], R9 ;  /* 0x01200009f4007388 */ /* 0x000fea0000000800 */
[----:B------:R-:W-:Y:S05]  /*5670*/  STS [R244+0x12400], R6 ;  /* 0x01240006f4007388 */ /* 0x000fea0000000800 */
[----:B------:R-:W-:Y:S05]  /*5680*/  STS [R99+0x12000], R8 ;  /* 0x0120000863007388 */ /* 0x000fea0000000800 */
[----:B------:R-:W-:Y:S05]  /*5690*/  STS [R99+0x12400], R5 ;  /* 0x0124000563007388 */ /* 0x000fea0000000800 */
[----:B------:R-:W-:Y:S01]  /*56a0*/  STS [R98+0x12000], R7 ;  /* 0x0120000762007388 */ /* 0x000fe20000000800 */
[----:B-1----:R-:W-:Y:S05]  /*56b0*/  F2FP.F16.F32.PACK_AB R4, R11, R12 ;  /* 0x0000000c0b04723e */ /* 0x002fea00000000ff */
[----:B------:R-:W-:Y:S01]  /*56c0*/  STS [R98+0x12400], R4 ;  /* 0x0124000462007388 */ /* 0x000fe20000000800 */
[----:B------:R-:W-:Y:S06]  /*56d0*/  BAR.SYNC.DEFER_BLOCKING 0x0 ;  /* 0x0000000000007b1d */ /* 0x000fec0000010000 */
[----:B------:R-:W-:Y:S05]  /*56e0*/  LDSM.16.MT88.4 R4, [R3+0x14000] ;  /* 0x014000000304783b */ /* 0x000fea0000004200 */
[----:B------:R-:W1:Y:S05]  /*56f0*/  LDSM.16.MT88.4 R8, [R0+0x6000] ;  /* 0x006000000008783b */ /* 0x000e6a0000004200 */
[----:B------:R-:W3:Y:S05]  /*5700*/  LDSM.16.MT88.4 R12, [R2+0x14000] ;  /* 0x01400000020c783b */ /* 0x000eea0000004200 */
[----:B------:R-:W4:Y:S05]  /*5710*/  LDSM.16.MT88.4 R16, [R0+0x8000] ;  /* 0x008000000010783b */ /* 0x000f2a0000004200 */
[----:B------:R-:W2:Y:S05]  /*5720*/  LDSM.16.MT88.4 R68, [R0+0xa000] ;  /* 0x00a000000044783b */ /* 0x000eaa0000004200 */
[----:B------:R-:W-:Y:S05]  /*5730*/  LDSM.16.MT88.4 R72, [R3+0x14800] ;  /* 0x014800000348783b */ /* 0x000fea0000004200 */
[----:B------:R-:W2:Y:S05]  /*5740*/  LDSM.16.MT88.4 R76, [R0+0x6800] ;  /* 0x00680000004c783b */ /* 0x000eaa0000004200 */
[----:B------:R-:W2:Y:S05]  /*5750*/  LDSM.16.MT88.4 R80, [R2+0x14800] ;  /* 0x014800000250783b */ /* 0x000eaa0000004200 */
[----:B------:R-:W2:Y:S01]  /*5760*/  LDSM.16.MT88.4 R84, [R0+0x8800] ;  /* 0x008800000054783b */ /* 0x000ea20000004200 */
[-C--:B-1----:R-:W-:Y:S04]  /*5770*/  HMMA.16816.F32 R20, R4, R8.reuse, R20 ;  /* 0x000000080414723c */ /* 0x082fe80000001814 */
[----:B------:R-:W-:Y:S02]  /*5780*/  LDSM.16.MT88.4 R88, [R0+0x7800] ;  /* 0x007800000058783b */ /* 0x000fe40000004200 */
[C---:B---3--:R-:W-:Y:S03]  /*5790*/  HMMA.16816.F32 R24, R12.reuse, R8, R24 ;  /* 0x000000080c18723c */ /* 0x048fe60000001818 */
[----:B------:R-:W-:Y:S03]  /*57a0*/  LDSM.16.MT88.4 R92, [R2+0x15800] ;  /* 0x01580000025c783b */ /* 0x000fe60000004200 */
        /* <DEDUP_REMOVED lines=13> */
[----:B------:R-:W2:Y:S05]  /*5880*/  LDSM.16.MT88.4 R4, [R3+0x15000] ;  /* 0x015000000304783b */ /* 0x000eaa0000004200 */
[-C--:B------:R-:W-:Y:S01]  /*5890*/  HMMA.16816.F32 R20, R72, R76.reuse, R20 ;  /* 0x0000004c4814723c */ /* 0x080fe20000001814 */
[----:B------:R-:W3:Y:S05]  /*58a0*/  LDSM.16.MT88.4 R68, [R0+0x9000] ;  /* 0x009000000044783b */ /* 0x000eea0000004200 */
        /* <DEDUP_REMOVED lines=14> */
[----:B------:R-:W1:Y:S05]  /*5990*/  LDSM.16.MT88.4 R8, [R0+0xb800] ;  /* 0x00b800000008783b */ /* 0x000e6a0000004200 */
[-C--:B--2---:R-:W-:Y:S01]  /*59a0*/  HMMA.16816.F32 R20, R4, R12.reuse, R20 ;  /* 0x0000000c0414723c */ /* 0x084fe20000001814 */
[----:B------:R-:W-:Y:S05]  /*59b0*/  BAR.SYNC.DEFER_BLOCKING 0x0 ;  /* 0x0000000000007b1d */ /* 0x000fea0000010000 */
        /* <DEDUP_REMOVED lines=79> */
.L_x_147:
        /* <DEDUP_REMOVED lines=430> */
.L_x_148:
        /* <DEDUP_REMOVED lines=173> */
[----:B------:R-:W-:Y:S01]  /*8460*/  UIADD3 UR21, UR11, UR5, URZ ;  /* 0x000000050b157290 */ /* 0x000fe2000fffe03f */
[----:B------:R-:W-:-:S11]  /*8470*/  UMOV UR20, UR10 ;  /* 0x0000000a00147c82 */ /* 0x000fd60008000000 */
.L_x_150:
        /* <DEDUP_REMOVED lines=19> */
.L_x_151:
        /* <DEDUP_REMOVED lines=53> */
.L_x_153:
[----:B------:R-:W-:Y:S05]  /*8900*/  BSYNC B0 ;  /* 0x0000000000007941 */ /* 0x000fea0003800000 */
.L_x_152:
        /* <DEDUP_REMOVED lines=20> */
.L_x_155:
[----:B------:R-:W-:Y:S05]  /*8a50*/  BSYNC B0 ;  /* 0x0000000000007941 */ /* 0x000fea0003800000 */
.L_x_154:
        /* <DEDUP_REMOVED lines=35> */
.L_x_157:
[----:B------:R-:W-:Y:S05]  /*8c90*/  BSYNC B0 ;  /* 0x0000000000007941 */ /* 0x000fea0003800000 */
.L_x_156:
        /* <DEDUP_REMOVED lines=21> */
.L_x_130:
        /* <DEDUP_REMOVED lines=24> */
.L_x_159:
        /* <DEDUP_REMOVED lines=22> */
.L_x_160:
        /* <DEDUP_REMOVED lines=10> */
[----:B------:R-:W-:Y:S01]  /*9170*/  USHF.R.S32.HI UR19, URZ, 0x1f, UR55 ;  /* 0x0000001f3f137899 */ /* 0x000fe20008011437 */
[----:B------:R-:W-:-:S02]  /*9180*/  ULDC.64 UR14, c[0x0][0x468] ;  /* 0x00011a00000e7ab9 */ /* 0x000fc40000000a00 */
[----:B------:R-:W-:Y:S01]  /*9190*/  ISETP.GE.AND P4, PT, R4, UR8, PT ;  /* 0x0000000804007c0c */ /* 0x000fe2000bf86270 */
[----:B------:R-:W-:Y:S01]  /*91a0*/  IMAD.U32 R5, RZ, RZ, UR5 ;  /* 0x00000005ff057e24 */ /* 0x000fe2000f8e00ff */
[----:B------:R-:W-:Y:S01]  /*91b0*/  UIMAD UR5, UR19, UR14, URZ ;  /* 0x0000000e130572a4 */ /* 0x000fe2000f8e023f */
[----:B------:R-:W-:-:S03]  /*91c0*/  SHF.R.S32.HI R13, RZ, 0x1f, R4 ;  /* 0x0000001fff0d7819 */ /* 0x000fc60000011404 */
        /* <DEDUP_REMOVED lines=26> */
.L_x_162:
[----:B------:R-:W-:Y:S05]  /*9370*/  BSYNC B0 ;  /* 0x0000000000007941 */ /* 0x000fea0003800000 */
.L_x_161:
        /* <DEDUP_REMOVED lines=19> */
.L_x_164:
[----:B------:R-:W-:Y:S05]  /*94b0*/  BSYNC B0 ;  /* 0x0000000000007941 */ /* 0x000fea0003800000 */
.L_x_163:
        /* <DEDUP_REMOVED lines=32> */
.L_x_166:
[----:B------:R-:W-:Y:S05]  /*96c0*/  BSYNC B0 ;  /* 0x0000000000007941 */ /* 0x000fea0003800000 */
.L_x_165:
        /* <DEDUP_REMOVED lines=19> */
.L_x_158:
[----:B------:R-:W-:Y:S05]  /*9800*/  BSYNC B1 ;  /* 0x0000000000017941 */ /* 0x000fea0003800000 */
.L_x_125:
[----:B------:R-:W-:Y:S02]  /*9810*/  ULDC UR5, c[0x0][0xc] ;  /* 0x0000030000057ab9 */ /* 0x000fe40000000800 */
[----:B------:R-:W-:-:S04]  /*9820*/  UIADD3 UR35, UR5, UR35, URZ ;  /* 0x0000002305237290 */ /* 0x000fc8000fffe03f */
[----:B------:R-:W-:-:S06]  /*9830*/  UISETP.GE.AND UP0, UPT, UR35, UR60, UPT ;  /* 0x0000003c2300728c */ /* 0x000fcc000bf06270 */
[----:B------:R-:W-:-:S13]  /*9840*/  PLOP3.LUT P0, PT, PT, PT, UP0, 0x80, 0x0 ;  /* 0x000000000000781c */ /* 0x000fda0003f0f008 */
[----:B------:R-:W-:Y:S05]  /*9850*/  @P0 BRA `(.L_x_167) ;  /* 0x0000000000040947 */ /* 0x000fea0003800000 */
[----:B------:R-:W-:Y:S05]  /*9860*/  BRA `(.L_x_168) ;  /* 0xffffff7000b07947 */ /* 0x000fea000383ffff */
.L_x_167:
[----:B------:R-:W-:Y:S05]  /*9870*/  EXIT ;  /* 0x000000000000794d */ /* 0x000fea0003800000 */
.L_x_169:
        /* <DEDUP_REMOVED lines=16> */
.L_x_1585:


//--------------------- .text._ZN5flash44flash_bwd_dq_dk_dv_loop_seqk_parallel_kernelI23Flash_bwd_kernel_traitsILi192ELi64ELi64ELi8ELi4ELi2ELi2ELb1ELb1EN7cutlass6half_tE19Flash_kernel_traitsILi192ELi64ELi64ELi8ES3_EELb0ELb0ELb1ELb0ELb0ELb1ELb0EEEvNS_16Flash_bwd_paramsE --------------------------
	.section	.text._ZN5flash44flash_bwd_dq_dk_dv_loop_seqk_parallel_kernelI23Flash_bwd_kernel_traitsILi192ELi64ELi64ELi8ELi4ELi2ELi2ELb1ELb1EN7cutlass6half_tE19Flash_kernel_traitsILi192ELi64ELi64ELi8ES3_EELb0ELb0ELb1ELb0ELb0ELb1ELb0EEEvNS_16Flash_bwd_paramsE,"ax",@progbits
	.align	128
        .global         _ZN5flash44flash_bwd_dq_dk_dv_loop_seqk_parallel_kernelI23Flash_bwd_kernel_traitsILi192ELi64ELi64ELi8ELi4ELi2ELi2ELb1ELb1EN7cutlass6half_tE19Flash_kernel_traitsILi192ELi64ELi64ELi8ES3_EELb0ELb0ELb1ELb0ELb0ELb1ELb0EEEvNS_16Flash_bwd_paramsE
        .type           _ZN5flash44flash_bwd_dq_dk_dv_loop_seqk_parallel_kernelI23Flash_bwd_kernel_traitsILi192ELi64ELi64ELi8ELi4ELi2ELi2ELb1ELb1EN7cutlass6half_tE19Flash_kernel_traitsILi192ELi64ELi64ELi8ES3_EELb0ELb0ELb1ELb0ELb0ELb1ELb0EEEvNS_16Flash_bwd_paramsE,@function
        .size           _ZN5flash44flash_bwd_dq_dk_dv_loop_seqk_parallel_kernelI23Flash_bwd_kernel_traitsILi192ELi64ELi64ELi8ELi4ELi2ELi2ELb1ELb1EN7cutlass6half_tE19Flash_kernel_traitsILi192ELi64ELi64ELi8ES3_EELb0ELb0ELb1ELb0ELb0ELb1ELb0EEEvNS_16Flash_bwd_paramsE,(.L_x_1586 - _ZN5flash44flash_bwd_dq_dk_dv_loop_seqk_parallel_kernelI23Flash_bwd_kernel_traitsILi192ELi64ELi64ELi8ELi4ELi2ELi2ELb1ELb1EN7cutlass6half_tE19Flash_kernel_traitsILi192ELi64ELi64ELi8ES3_EELb0ELb0ELb1ELb0ELb0ELb1ELb0EEEvNS_16Flash_bwd_paramsE)
        .other          _ZN5flash44flash_bwd_dq_dk_dv_loop_seqk_parallel_kernelI23Flash_bwd_kernel_traitsILi192ELi64ELi64ELi8ELi4ELi2ELi2ELb1ELb1EN7cutlass6half_tE19Flash_kernel_traitsILi192ELi64ELi64ELi8ES3_EELb0ELb0ELb1ELb0ELb0ELb1ELb0EEEvNS_16Flash_bwd_paramsE,@"STO_CUDA_ENTRY STV_DEFAULT"
_ZN5flash44flash_bwd_dq_dk_dv_loop_seqk_parallel_kernelI23Flash_bwd_kernel_traitsILi192ELi64ELi64ELi8ELi4ELi2ELi2ELb1ELb1EN7cutlass6half_tE19Flash_kernel_traitsILi192ELi64ELi64ELi8ES3_EELb0ELb0ELb1ELb0ELb0ELb1ELb0EEEvNS_16Flash_bwd_paramsE:
.text._ZN5flash44flash_bwd_dq_dk_dv_loop_seqk_parallel_kernelI23Flash_bwd_kernel_traitsILi192ELi64ELi64ELi8ELi4ELi2ELi2ELb1ELb1EN7cutlass6half_tE19Flash_kernel_traitsILi192ELi64ELi64ELi8ES3_EELb0ELb0ELb1ELb0ELb0ELb1ELb0EEEvNS_16Flash_bwd_paramsE:
        /* <DEDUP_REMOVED lines=16> */
[----:B------:R-:W-:-:S06]  /*0100*/  UMOV UR6, 0x400 ;  /* 0x0000040000067882 */ /* 0x000fcc0000000000 */
[----:B------:R-:W4:Y:S08]  /*0110*/  S2UR UR61, SR_CTAID.Z ;  /* 0x00000000003d79c3 */ /* 0x000f300000002700 */
[----:B------:R-:W5:Y:S08]  /*0120*/  S2UR UR50, SR_CTAID.Y ;  /* 0x00000000003279c3 */ /* 0x000f700000002600 */
[----:B------:R-:W5:Y:S01]  /*0130*/  S2UR UR7, SR_CgaCtaId ;  /* 0x00000000000779c3 */ /* 0x000f620000008800 */
[----:B---3--:R-:W-:Y:S01]  /*0140*/  ULEA UR5, UR4, UR5, 0x18 ;  /* 0x0000000504057291 */ /* 0x008fe2000f8ec03f */
[----:B--2---:R-:W-:Y:S01]  /*0150*/  SHF.R.S32.HI R11, RZ, 0x1f, R14 ;  /* 0x0000001fff0b7819 */ /* 0x004fe2000001140e */
[----:B----4-:R-:W-:-:S03]  /*0160*/  USHF.R.S32.HI UR4, URZ, 0x1f, UR61 ;  /* 0x0000001f3f047899 */ /* 0x010fc6000801143d */
[CC--:B------:R-:W-:Y:S02]  /*0170*/  LEA.HI R5, R11.reuse, R14.reuse, RZ, 0x5 ;  /* 0x0000000e0b057211 */ /* 0x0c0fe400078f28ff */
[----:B------:R-:W-:Y:S02]  /*0180*/  LEA.HI R19, R11, R14, RZ, 0x2 ;  /* 0x0000000e0b137211 */ /* 0x000fe400078f10ff */
[--C-:B------:R-:W-:Y:S02]  /*0190*/  SHF.R.S32.HI R6, RZ, 0x5, R5.reuse ;  /* 0x00000005ff067819 */ /* 0x100fe40000011405 */
[----:B-1----:R-:W-:Y:S02]  /*01a0*/  SHF.R.S32.HI R0, RZ, 0x1f, R5 ;  /* 0x0000001fff007819 */ /* 0x002fe40000011405 */
[-C--:B------:R-:W-:Y:S02]  /*01b0*/  LEA.HI R2, R5, R6.reuse, RZ, 0x1 ;  /* 0x0000000605027211 */ /* 0x080fe400078f08ff */
[----:B------:R-:W-:-:S02]  /*01c0*/  LEA.HI R0, R0, R6, RZ, 0x2 ;  /* 0x0000000600007211 */ /* 0x000fc400078f10ff */
[----:B------:R-:W-:Y:S02]  /*01d0*/  LEA.HI R9, R11, R14, RZ, 0x4 ;  /* 0x0000000e0b097211 */ /* 0x000fe400078f20ff */
[--C-:B------:R-:W-:Y:S02]  /*01e0*/  SHF.R.S32.HI R10, RZ, 0x2, R19.reuse ;  /* 0x00000002ff0a7819 */ /* 0x100fe40000011413 */
[----:B------:R-:W-:Y:S02]  /*01f0*/  SHF.R.S32.HI R4, RZ, 0x1f, R19 ;  /* 0x0000001fff047819 */ /* 0x000fe40000011413 */
[----:B------:R-:W-:Y:S02]  /*0200*/  LOP3.LUT R3, R0, 0xfffffffc, RZ, 0xc0, !PT ;  /* 0xfffffffc00037812 */ /* 0x000fe400078ec0ff */
[----:B------:R-:W-:Y:S02]  /*0210*/  LOP3.LUT R0, R2, 0xfffffffe, RZ, 0xc0, !PT ;  /* 0xfffffffe02007812 */ /* 0x000fe400078ec0ff */
[----:B------:R-:W-:Y:S01]  /*0220*/  SHF.R.S32.HI R7, RZ, 0x4, R9 ;  /* 0x00000004ff077819 */ /* 0x000fe20000011409 */
[----:B------:R-:W-:Y:S01]  /*0230*/  IMAD.IADD R16, R6, 0x1, -R3 ;  /* 0x0000000106107824 */ /* 0x000fe200078e0a03 */
[----:B------:R-:W-:Y:S01]  /*0240*/  LEA.HI R2, R4, R10, RZ, 0x3 ;  /* 0x0000000a04027211 */ /* 0x000fe200078f18ff */
[----:B------:R-:W-:Y:S01]  /*0250*/  IMAD.IADD R15, R6, 0x1, -R0 ;  /* 0x00000001060f7824 */ /* 0x000fe200078e0a00 */
[----:B------:R-:W-:-:S02]  /*0260*/  LEA.HI R8, R9, R7, RZ, 0x1 ;  /* 0x0000000709087211 */ /* 0x000fc400078f08ff */
[----:B------:R-:W-:Y:S02]  /*0270*/  LOP3.LUT R0, R2, 0xfffffff8, RZ, 0xc0, !PT ;  /* 0xfffffff802007812 */ /* 0x000fe400078ec0ff */
[-C--:B------:R-:W-:Y:S02]  /*0280*/  LEA.HI R17, R11, R14.reuse, RZ, 0x3 ;  /* 0x0000000e0b117211 */ /* 0x080fe400078f18ff */
[----:B------:R-:W-:Y:S02]  /*0290*/  LOP3.LUT R2, R5, 0xffffffe0, RZ, 0xc0, !PT ;  /* 0xffffffe005027812 */ /* 0x000fe400078ec0ff */
[----:B------:R-:W-:Y:S01]  /*02a0*/  LOP3.LUT R4, R8, 0xfffffffe, RZ, 0xc0, !PT ;  /* 0xfffffffe08047812 */ /* 0x000fe200078ec0ff */
[----:B------:R-:W-:Y:S01]  /*02b0*/  IMAD.IADD R8, R10, 0x1, -R0 ;  /* 0x000000010a087824 */ /* 0x000fe200078e0a00 */
[----:B------:R-:W-:Y:S01]  /*02c0*/  SHF.R.S32.HI R5, RZ, 0x3, R17 ;  /* 0x00000003ff057819 */ /* 0x000fe20000011411 */
[C---:B------:R-:W-:Y:S01]  /*02d0*/  IMAD.IADD R2, R14.reuse, 0x1, -R2 ;  /* 0x000000010e027824 */ /* 0x040fe200078e0a02 */
[----:B------:R-:W-:Y:S01]  /*02e0*/  LOP3.LUT R0, R17, 0xfffffff8, RZ, 0xc0, !PT ;  /* 0xfffffff811007812 */ /* 0x000fe200078ec0ff */
[----:B------:R-:W-:Y:S01]  /*02f0*/  IMAD.IADD R12, R7, 0x1, -R4 ;  /* 0x00000001070c7824 */ /* 0x000fe200078e0a04 */
[----:B------:R-:W-:Y:S01]  /*0300*/  LOP3.LUT R3, R9, 0xfffffff0, RZ, 0xc0, !PT ;  /* 0xfffffff009037812 */ /* 0x000fe200078ec0ff */
[----:B------:R-:W-:Y:S01]  /*0310*/  IMAD.SHL.U32 R5, R5, 0x40, RZ ;  /* 0x0000004005057824 */ /* 0x000fe200078e00ff */
[----:B------:R-:W-:Y:S01]  /*0320*/  SHF.R.S32.HI R6, RZ, 0x1f, R2 ;  /* 0x0000001fff067819 */ /* 0x000fe20000011402 */
[C---:B------:R-:W-:Y:S01]  /*0330*/  IMAD.IADD R0, R14.reuse, 0x1, -R0 ;  /* 0x000000010e007824 */ /* 0x040fe200078e0a00 */
[----:B------:R-:W-:Y:S01]  /*0340*/  LEA.HI R7, R11, R14, RZ, 0x7 ;  /* 0x0000000e0b077211 */ /* 0x000fe200078f38ff */
[----:B------:R-:W-:Y:S01]  /*0350*/  IMAD.IADD R4, R14, 0x1, -R3 ;  /* 0x000000010e047824 */ /* 0x000fe200078e0a03 */
[----:B------:R-:W-:Y:S01]  /*0360*/  LOP3.LUT R3, R5, 0x1c0, RZ, 0xc0, !PT ;  /* 0x000001c005037812 */ /* 0x000fe200078ec0ff */
[----:B------:R-:W-:Y:S01]  /*0370*/  IMAD.SHL.U32 R5, R0, 0x8, RZ ;  /* 0x0000000800057824 */ /* 0x000fe200078e00ff */
[----:B------:R-:W-:-:S02]  /*0380*/  LEA.HI R18, R6, R2, RZ, 0x2 ;  /* 0x0000000206127211 */ /* 0x000fc400078f10ff */
[----:B------:R-:W-:Y:S02]  /*0390*/  SHF.R.S32.HI R6, RZ, 0x1f, R4 ;  /* 0x0000001fff067819 */ /* 0x000fe40000011404 */
[----:B------:R-:W-:Y:S02]  /*03a0*/  LOP3.LUT R2, R3, 0x38, R5, 0xf8, !PT ;  /* 0x0000003803027812 */ /* 0x000fe400078ef805 */
[C---:B------:R-:W-:Y:S02]  /*03b0*/  LOP3.LUT P4, RZ, R0.reuse, 0x2, RZ, 0xc0, !PT ;  /* 0x0000000200ff7812 */ /* 0x040fe4000788c0ff */
[----:B------:R-:W-:Y:S02]  /*03c0*/  SHF.R.U32.HI R3, RZ, 0x3, R3 ;  /* 0x00000003ff037819 */ /* 0x000fe40000011603 */
[C---:B------:R-:W-:Y:S01]  /*03d0*/  LOP3.LUT P3, RZ, R0.reuse, 0x4, RZ, 0xc0, !PT ;  /* 0x0000000400ff7812 */ /* 0x040fe2000786c0ff */
[----:B------:R-:W-:Y:S01]  /*03e0*/  IMAD.SHL.U32 R0, R0, 0x40, RZ ;  /* 0x0000004000007824 */ /* 0x000fe200078e00ff */
[----:B------:R-:W-:-:S02]  /*03f0*/  LEA.HI R13, R6, R4, RZ, 0x3 ;  /* 0x00000004060d7211 */ /* 0x000fc400078f18ff */
[----:B------:R-:W-:Y:S01]  /*0400*/  LOP3.LUT R10, R2, R3, RZ, 0x3c, !PT ;  /* 0x00000003020a7212 */ /* 0x000fe200078e3cff */
[----:B------:R-:W-:Y:S01]  /*0410*/  IMAD.SHL.U32 R2, R15, 0x10, RZ ;  /* 0x000000100f027824 */ /* 0x000fe200078e00ff */
[----:B------:R-:W-:Y:S02]  /*0420*/  LOP3.LUT R0, R0, 0x1c0, RZ, 0xc0, !PT ;  /* 0x000001c000007812 */ /* 0x000fe400078ec0ff */
[----:B------:R-:W-:Y:S02]  /*0430*/  LOP3.LUT R3, R13, 0xfffffff8, RZ, 0xc0, !PT ;  /* 0xfffffff80d037812 */ /* 0x000fe400078ec0ff */
[----:B------:R-:W-:Y:S02]  /*0440*/  LOP3.LUT R2, R0, 0x10, R2, 0xf8, !PT ;  /* 0x0000001000027812 */ /* 0x000fe400078ef802 */
[----:B------:R-:W-:Y:S01]  /*0450*/  SHF.R.S32.HI R7, RZ, 0x7, R7 ;  /* 0x00000007ff077819 */ /* 0x000fe20000011407 */
[----:B------:R-:W-:Y:S01]  /*0460*/  IMAD.IADD R9, R4, 0x1, -R3 ;  /* 0x0000000104097824 */ /* 0x000fe200078e0a03 */
[----:B------:R-:W-:Y:S01]  /*0470*/  LOP3.LUT R5, R0, 0x8, R17, 0xf8, !PT ;  /* 0x0000000800057812 */ /* 0x000fe200078ef811 */
[----:B------:R-:W-:Y:S01]  /*0480*/  IMAD.SHL.U32 R3, R12, 0x200, RZ ;  /* 0x000002000c037824 */ /* 0x000fe200078e00ff */
[----:B------:R-:W-:-:S02]  /*0490*/  SHF.R.U32.HI R0, RZ, 0x3, R0 ;  /* 0x00000003ff007819 */ /* 0x000fc40000011600 */
[----:B------:R-:W-:Y:S01]  /*04a0*/  LOP3.LUT R4, R8, 0x1, RZ, 0xc0, !PT ;  /* 0x0000000108047812 */ /* 0x000fe200078ec0ff */
[----:B------:R-:W-:Y:S01]  /*04b0*/  IMAD R6, R7, 0x800, R3 ;  /* 0x0000080007067824 */ /* 0x000fe200078e0203 */
[----:B------:R-:W-:Y:S02]  /*04c0*/  LEA.HI R11, R11, R14, RZ, 0x6 ;  /* 0x0000000e0b0b7211 */ /* 0x000fe400078f30ff */
[----:B------:R-:W-:Y:S02]  /*04d0*/  LOP3.LUT R2, R2, 0x8, R17, 0xf8, !PT ;  /* 0x0000000802027812 */ /* 0x000fe400078ef811 */
[----:B------:R-:W-:Y:S02]  /*04e0*/  LOP3.LUT R5, R5, R0, RZ, 0x3c, !PT ;  /* 0x0000000005057212 */ /* 0x000fe400078e3cff */
[----:B------:R-:W-:Y:S02]  /*04f0*/  ISETP.NE.U32.AND P0, PT, R4, 0x1, PT ;  /* 0x000000010400780c */ /* 0x000fe40003f05070 */
[----:B------:R-:W-:Y:S01]  /*0500*/  SHF.R.S32.HI R4, RZ, 0x6, R11 ;  /* 0x00000006ff047819 */ /* 0x000fe2000001140b */
[----:B------:R-:W-:Y:S01]  /*0510*/  IMAD.IADD R17, R6, 0x1, R5 ;  /* 0x0000000106117824 */ /* 0x000fe200078e0205 */
[----:B------:R-:W-:Y:S01]  /*0520*/  LOP3.LUT R3, R3, R2, R0, 0xf6, !PT ;  /* 0x0000000203037212 */ /* 0x000fe200078ef600 */
[----:B------:R-:W-:Y:S01]  /*0530*/  IMAD.SHL.U32 R2, R8, 0x40, RZ ;  /* 0x0000004008027824 */ /* 0x000fe200078e00ff */
[----:B------:R-:W-:Y:S01]  /*0540*/  LOP3.LUT R0, R19, 0x7ffffffc, RZ, 0xc0, !PT ;  /* 0x7ffffffc13007812 */ /* 0x000fe200078ec0ff */
[----:B------:R-:W-:Y:S01]  /*0550*/  IMAD.SHL.U32 R5, R4, 0x8, RZ ;  /* 0x0000000804057824 */ /* 0x000fe200078e00ff */
[----:B------:R-:W-:Y:S01]  /*0560*/  R2P PR, R8, 0x6 ;  /* 0x0000000608007804 */ /* 0x000fe20000000000 */
[----:B------:R-:W-:Y:S01]  /*0570*/  IMAD R10, R4, 0x200, R10 ;  /* 0x00000200040a7824 */ /* 0x000fe200078e020a */
[----:B------:R-:W-:Y:S01]  /*0580*/  LOP3.LUT P6, RZ, R9, 0x2, RZ, 0xc0, !PT ;  /* 0x0000000209ff7812 */ /* 0x000fe200078cc0ff */
[----:B------:R-:W-:Y:S01]  /*0590*/  IMAD.IADD R8, R14, 0x1, -R0 ;  /* 0x000000010e087824 */ /* 0x000fe200078e0a00 */
[----:B------:R-:W-:Y:S01]  /*05a0*/  LOP3.LUT R0, R2, 0x1c0, RZ, 0xc0, !PT ;  /* 0x000001c002007812 */ /* 0x000fe200078ec0ff */
[----:B------:R-:W-:Y:S01]  /*05b0*/  IMAD.SHL.U32 R14, R14, 0x2, RZ ;  /* 0x000000020e0e7824 */ /* 0x000fe200078e00ff */
[----:B------:R-:W-:Y:S01]  /*05c0*/  LOP3.LUT R2, R5, 0x18, RZ, 0xc0, !PT ;  /* 0x0000001805027812 */ /* 0x000fe200078ec0ff */
[----:B------:R-:W-:Y:S01]  /*05d0*/  IMAD.SHL.U32 R4, R7, 0x20, RZ ;  /* 0x0000002007047824 */ /* 0x000fe200078e00ff */
[----:B------:R-:W-:Y:S01]  /*05e0*/  SHF.R.U32.HI R5, RZ, 0x3, R0 ;  /* 0x00000003ff057819 */ /* 0x000fe20000011600 */
[----:B------:R-:W-:Y:S01]  /*05f0*/  IMAD.SHL.U32 R6, R12, 0x20, RZ ;  /* 0x000000200c067824 */ /* 0x000fe200078e00ff */
[----:B------:R-:W-:-:S02]  /*0600*/  LOP3.LUT P5, RZ, R9, 0x4, RZ, 0xc0, !PT ;  /* 0x0000000409ff7812 */ /* 0x000fc400078ac0ff */
[----:B------:R-:W-:Y:S02]  /*0610*/  LOP3.LUT R11, R4, 0x6, R14, 0xf8, !PT ;  /* 0x00000006040b7812 */ /* 0x000fe400078ef80e */
[----:B------:R-:W-:Y:S02]  /*0620*/  LOP3.LUT R7, R2, 0x20, R6, 0xf8, !PT ;  /* 0x0000002002077812 */ /* 0x000fe400078ef806 */
[----:B------:R-:W-:Y:S01]  /*0630*/  LOP3.LUT R4, R0, 0x20, R4, 0xf8, !PT ;  /* 0x0000002000047812 */ /* 0x000fe200078ef804 */
[----:B------:R1:W-:Y:S01]  /*0640*/  STL [R1+0x74], R11 ;  /* 0x0000740b01007387 */ /* 0x0003e20000100800 */
[----:B------:R-:W-:Y:S01]  /*0650*/  LOP3.LUT R6, R5, R0, R2, 0x1e, !PT ;  /* 0x0000000005067212 */ /* 0x000fe200078e1e02 */
[----:B------:R-:W-:Y:S01]  /*0660*/  IMAD.SHL.U32 R0, R8, 0x2, RZ ;  /* 0x0000000208007824 */ /* 0x000fe200078e00ff */
[----:B------:R-:W-:Y:S01]  /*0670*/  LOP3.LUT R5, R4, R5, RZ, 0x3c, !PT ;  /* 0x0000000504057212 */ /* 0x000fe200078e3cff */
[----:B------:R-:W-:Y:S01]  /*0680*/  IMAD.SHL.U32 R2, R9, 0x40, RZ ;  /* 0x0000004009027824 */ /* 0x000fe200078e00ff */
[----:B------:R-:W-:Y:S01]  /*0690*/  LEA R3, R3, UR5, 0x1 ;  /* 0x0000000503037c11 */ /* 0x000fe2000f8e08ff */
[----:B------:R-:W-:-:S02]  /*06a0*/  IMAD R4, R16, 0x400, R0 ;  /* 0x0000040010047824 */ /* 0x000fc400078e0200 */
[----:B------:R-:W-:Y:S02]  /*06b0*/  IMAD R0, R15, 0x400, R0 ;  /* 0x000004000f007824 */ /* 0x000fe400078e0200 */
[----:B------:R-:W-:Y:S02]  /*06c0*/  IMAD.IADD R14, R4, 0x1, R5 ;  /* 0x00000001040e7824 */ /* 0x000fe400078e0205 */
[----:B------:R-:W-:Y:S01]  /*06d0*/  IMAD.SHL.U32 R4, R12, 0x8, RZ ;  /* 0x000000080c047824 */ /* 0x000fe200078e00ff */
[----:B------:R-:W-:Y:S01]  /*06e0*/  LEA R12, R10, UR5, 0x1 ;  /* 0x000000050a0c7c11 */ /* 0x000fe2000f8e08ff */
[----:B------:R-:W-:Y:S01]  /*06f0*/  IMAD.SHL.U32 R9, R13, 0x40, RZ ;  /* 0x000000400d097824 */ /* 0x000fe200078e00ff */
[----:B------:R-:W-:-:S04]  /*0700*/  LEA R14, R14, UR5, 0x1 ;  /* 0x000000050e0e7c11 */ /* 0x000fc8000f8e08ff */
[----:B------:R-:W-:-:S05]  /*0710*/  LOP3.LUT R9, R9, 0xfffffe00, RZ, 0xc0, !PT ;  /* 0xfffffe0009097812 */ /* 0x000fca00078ec0ff */
[----:B------:R-:W-:Y:S02]  /*0720*/  IMAD R8, R15, 0x400, R9 ;  /* 0x000004000f087824 */ /* 0x000fe400078e0209 */
[----:B-1----:R-:W-:Y:S01]  /*0730*/  IMAD.IADD R11, R0, 0x1, R6 ;  /* 0x00000001000b7824 */ /* 0x002fe200078e0206 */
[----:B------:R-:W-:Y:S01]  /*0740*/  LOP3.LUT R0, R2, 0x1c0, RZ, 0xc0, !PT ;  /* 0x000001c002007812 */ /* 0x000fe200078ec0ff */
[----:B------:R-:W-:-:S03]  /*0750*/  IMAD.MOV.U32 R6, RZ, RZ, 0x20 ;  /* 0x00000020ff067424 */ /* 0x000fc600078e00ff */
[----:B------:R-:W-:Y:S02]  /*0760*/  SHF.R.U32.HI R2, RZ, 0x3, R0 ;  /* 0x00000003ff027819 */ /* 0x000fe40000011600 */
[----:B------:R-:W-:Y:S02]  /*0770*/  LOP3.LUT R4, R0, 0x8, R4, 0xf8, !PT ;  /* 0x0000000800047812 */ /* 0x000fe400078ef804 */
[----:B------:R-:W-:Y:S01]  /*0780*/  LOP3.LUT R5, R2, R7, R0, 0x1e, !PT ;  /* 0x0000000702057212 */ /* 0x000fe200078e1e00 */
[----:B------:R-:W-:Y:S01]  /*0790*/  IMAD R7, R16, 0x400, R9 ;  /* 0x0000040010077824 */ /* 0x000fe200078e0209 */
[----:B------:R-:W-:Y:S02]  /*07a0*/  SHF.R.S32.HI R0, RZ, 0x2, R18 ;  /* 0x00000002ff007819 */ /* 0x000fe40000011412 */
[----:B------:R-:W-:Y:S02]  /*07b0*/  LOP3.LUT R2, R4, R2, RZ, 0x3c, !PT ;  /* 0x0000000204027212 */ /* 0x000fe400078e3cff */
[----:B------:R-:W-:Y:S01]  /*07c0*/  LOP3.LUT R9, R5, R9, RZ, 0xfc, !PT ;  /* 0x0000000905097212 */ /* 0x000fe200078efcff */
[----:B------:R-:W-:-:S02]  /*07d0*/  IMAD R4, R16, 0x10, R0 ;  /* 0x0000001010047824 */ /* 0x000fc400078e0200 */
        /* <DEDUP_REMOVED lines=8> */
[----:B------:R-:W-:Y:S02]  /*0860*/  ULEA UR4, UR7, UR6, 0x18 ;  /* 0x0000000607047291 */ /* 0x000fe4000f8ec03f */
[----:B------:R-:W-:-:S02]  /*0870*/  USHF.R.S32.HI UR6, URZ, 0x1f, UR50 ;  /* 0x0000001f3f067899 */ /* 0x000fc40008011432 */
[----:B------:R-:W-:-:S04]  /*0880*/  USHF.R.S32.HI UR7, URZ, 0x1f, UR61 ;  /* 0x0000001f3f077899 */ /* 0x000fc8000801143d */
[----:B------:R-:W-:Y:S01]  /*0890*/  IMAD.U32 R0, RZ, RZ, UR6 ;  /* 0x00000006ff007e24 */ /* 0x000fe2000f8e00ff */
[----:B------:R-:W-:Y:S01]  /*08a0*/  UIADD3 UR6, UR5, 0x12000, URZ ;  /* 0x0001200005067890 */ /* 0x000fe2000fffe03f */
[----:B------:R-:W-:Y:S02]  /*08b0*/  IMAD.MOV.U32 R0, RZ, RZ, -0x10 ;  /* 0xfffffff0ff007424 */ /* 0x000fe400078e00ff */
[----:B------:R-:W-:Y:S01]  /*08c0*/  IMAD.U32 R2, RZ, RZ, UR7 ;  /* 0x00000007ff027e24 */ /* 0x000fe2000f8e00ff */
[----:B------:R-:W-:Y:S01]  /*08d0*/  SEL R2, R6, 0xffffffe0, !P4 ;  /* 0xffffffe006027807 */ /* 0x000fe20006000000 */
[----:B------:R-:W-:Y:S01]  /*08e0*/  UIADD3 UR7, UR5, 0xc000, URZ ;  /* 0x0000c00005077890 */ /* 0x000fe2000fffe03f */
[----:B------:R-:W-:Y:S02]  /*08f0*/  SEL R10, R0, 0x10, !P0 ;  /* 0x00000010000a7807 */ /* 0x000fe40004000000 */
[----:B------:R-:W-:Y:S02]  /*0900*/  LEA R0, R17, UR6, 0x1 ;  /* 0x0000000611007c11 */ /* 0x000fe4000f8e08ff */
[----:B-1----:R-:W-:-:S02]  /*0910*/  SEL R4, R5, 0xffffffc0, !P3 ;  /* 0xffffffc005047807 */ /* 0x002fc40005800000 */
[----:B------:R-:W-:Y:S01]  /*0920*/  LEA R13, R11, UR7, 0x1 ;  /* 0x000000070b0d7c11 */ /* 0x000fe2000f8e08ff */
[----:B--2---:R-:W-:Y:S01]  /*0930*/  IMAD.IADD R12, R0, 0x1, R2 ;  /* 0x00000001000c7824 */ /* 0x004fe200078e0202 */
[----:B------:R-:W-:Y:S01]  /*0940*/  IADD3 R2, R2, -0x6000, R0 ;  /* 0xffffa00002027810 */ /* 0x000fe20007ffe000 */
[----:B------:R-:W-:Y:S01]  /*0950*/  IMAD.IADD R252, R0, 0x1, R4 ;  /* 0x0000000100fc7824 */ /* 0x000fe200078e0204 */
[----:B------:R-:W-:Y:S02]  /*0960*/  LEA R11, R7, UR5, 0x1 ;  /* 0x00000005070b7c11 */ /* 0x000fe4000f8e08ff */
[----:B------:R1:W-:Y:S01]  /*0970*/  STL [R1+0x4], R12 ;  /* 0x0000040c01007387 */ /* 0x0003e20000100800 */
[----:B------:R-:W-:Y:S01]  /*0980*/  IMAD.IADD R0, R4, 0x1, R2 ;  /* 0x0000000104007824 */ /* 0x000fe200078e0202 */
[----:B------:R-:W-:Y:S01]  /*0990*/  LEA R8, R8, UR6, 0x1 ;  /* 0x0000000608087c11 */ /* 0x000fe2000f8e08ff */
[----:B------:R-:W-:Y:S01]  /*09a0*/  IMAD.IADD R2, R4, 0x1, R3 ;  /* 0x0000000104027824 */ /* 0x000fe200078e0203 */
[----:B------:R-:W-:Y:S01]  /*09b0*/  STL [R1+0x48], R14 ;  /* 0x0000480e01007387 */ /* 0x000fe20000100800 */
[C---:B------:R-:W-:Y:S01]  /*09c0*/  VIADD R4, R13.reuse, 0x40 ;  /* 0x000000400d047836 */ /* 0x040fe20000000000 */
[----:B------:R-:W-:Y:S01]  /*09d0*/  SEL R6, R6, 0xffffffe0, !P6 ;  /* 0xffffffe006067807 */ /* 0x000fe20007000000 */
[----:B------:R-:W-:Y:S01]  /*09e0*/  @P2 VIADD R4, R13, 0xffffffc0 ;  /* 0xffffffc00d042836 */ /* 0x000fe20000000000 */
[----:B------:R2:W-:Y:S01]  /*09f0*/  STL [R1+0x10], R0 ;  /* 0x0000100001007387 */ /* 0x0005e20000100800 */
[----:B------:R-:W-:Y:S01]  /*0a00*/  SEL R5, R5, 0xffffffc0, !P5 ;  /* 0xffffffc005057807 */ /* 0x000fe20006800000 */
[----:B------:R-:W-:Y:S01]  /*0a10*/  ULDC.64 UR6, c[0x0][0x208] ;  /* 0x0000820000067ab9 */ /* 0x000fe20000000a00 */
[----:B------:R-:W-:Y:S01]  /*0a20*/  IMAD.IADD R7, R11, 0x1, R6 ;  /* 0x000000010b077824 */ /* 0x000fe200078e0206 */
        /* <DEDUP_REMOVED lines=23> */
.L_x_200:
        /* <DEDUP_REMOVED lines=67> */
.L_x_170:
        /* <DEDUP_REMOVED lines=9> */
[----:B------:R-:W-:Y:S01]  /*1060*/  USHF.R.S32.HI UR37, URZ, 0x1f, UR50 ;  /* 0x0000001f3f257899 */ /* 0x000fe20008011432 */
[----:B------:R-:W-:Y:S01]  /*1070*/  ULDC.64 UR10, c[0x0][0x228] ;  /* 0x00008a00000a7ab9 */ /* 0x000fe20000000a00 */
[----:B------:R-:W-:Y:S01]  /*1080*/  ULDC.64 UR16, c[0x0][0x488] ;  /* 0x0001220000107ab9 */ /* 0x000fe20000000a00 */
[----:B------:R-:W-:Y:S02]  /*1090*/  UIMAD.WIDE.U32 UR18, UR50, UR10, URZ ;  /* 0x0000000a321272a5 */ /* 0x000fe4000f8e003f */
[----:B------:R-:W2:Y:S01]  /*10a0*/  S2UR UR9, SR_CTAID.X ;  /* 0x00000000000979c3 */ /* 0x000ea20000002500 */
[----:B------:R-:W-:Y:S02]  /*10b0*/  UIMAD UR10, UR37, UR10, URZ ;  /* 0x0000000a250a72a4 */ /* 0x000fe4000f8e023f */
[----:B------:R-:W-:-:S02]  /*10c0*/  USHF.L.U32 UR21, UR50, 0x7, URZ ;  /* 0x0000000732157899 */ /* 0x000fc4000800063f */
[----:B------:R-:W-:Y:S02]  /*10d0*/  UIMAD UR22, UR50, UR11, UR10 ;  /* 0x0000000b321672a4 */ /* 0x000fe4000f8e020a */
[----:B------:R-:W-:Y:S01]  /*10e0*/  UIADD3 UR12, UR13, 0x3f, URZ ;  /* 0x0000003f0d0c7890 */ /* 0x000fe2000fffe03f */
[----:B------:R-:W-:Y:S01]  /*10f0*/  @!UP2 ULDC.64 UR10, c[0x0][0x418] ;  /* 0x00010600000aaab9 */ /* 0x000fe20000000a00 */
[----:B------:R-:W-:Y:S02]  /*1100*/  USEL UR33, UR21, URZ, UP0 ;  /* 0x0000003f15217287 */ /* 0x000fe40008000000 */
[----:B------:R-:W-:Y:S02]  /*1110*/  @!UP2 UIMAD.WIDE.U32 UR40, UR50, UR10, URZ ;  /* 0x0000000a3228a2a5 */ /* 0x000fe4000f8e003f */
[----:B------:R-:W-:Y:S01]  /*1120*/  USHF.R.S32.HI UR21, URZ, 0x1f, UR12 ;  /* 0x0000001f3f157899 */ /* 0x000fe2000801140c */
[----:B-1----:R-:W-:Y:S01]  /*1130*/  IABS R8, R9 ;  /* 0x0000000900087213 */ /* 0x002fe20000000000 */
[----:B------:R-:W-:-:S02]  /*1140*/  ULDC.64 UR42, c[0x0][0x240] ;  /* 0x00009000002a7ab9 */ /* 0x000fc40000000a00 */
[----:B------:R-:W-:Y:S01]  /*1150*/  ULEA.HI UR21, UR21, UR12, URZ, 0x6 ;  /* 0x0000000c15157291 */ /* 0x000fe2000f8f303f */
[----:B------:R-:W-:Y:S01]  /*1160*/  ISETP.NE.AND P3, PT, R9, RZ, PT ;  /* 0x000000ff0900720c */ /* 0x000fe20003f65270 */
[----:B------:R-:W1:Y:S01]  /*1170*/  I2F.RP R4, R8 ;  /* 0x0000000800047306 */ /* 0x000e620000209400 */
[----:B------:R-:W-:Y:S01]  /*1180*/  ULDC UR38, c[0x0][0x2d4] ;  /* 0x0000b50000267ab9 */ /* 0x000fe20000000800 */
[----:B------:R-:W-:Y:S01]  /*1190*/  @UP2 ULDC.64 UR14, c[0x0][0x420] ;  /* 0x00010800000e2ab9 */ /* 0x000fe20000000a00 */
[----:B------:R-:W-:Y:S02]  /*11a0*/  USHF.R.S32.HI UR36, URZ, 0x1f, UR38 ;  /* 0x0000001f3f247899 */ /* 0x000fe40008011426 */
[----:B--2---:R-:W-:Y:S02]  /*11b0*/  UIMAD.WIDE.U32 UR34, UR9, UR16, URZ ;  /* 0x00000010092272a5 */ /* 0x004fe4000f8e003f */
[----:B------:R-:W-:Y:S02]  /*11c0*/  @UP2 UIMAD.WIDE.U32 UR46, UR8, UR14, URZ ;  /* 0x0000000e082e22a5 */ /* 0x000fe4000f8e003f */
[----:B------:R-:W-:-:S02]  /*11d0*/  UIMAD UR39, UR9, UR17, UR35 ;  /* 0x00000011092772a4 */ /* 0x000fc4000f8e0223 */
[----:B------:R-:W-:Y:S02]  /*11e0*/  @!UP2 UIMAD UR9, UR37, UR10, URZ ;  /* 0x0000000a2509a2a4 */ /* 0x000fe4000f8e023f */
[----:B------:R-:W-:Y:S01]  /*11f0*/  UIMAD.WIDE.U32 UR16, UR8, UR42, URZ ;  /* 0x0000002a081072a5 */ /* 0x000fe2000f8e003f */
[----:B-1----:R-:W1:Y:S01]  /*1200*/  MUFU.RCP R4, R4 ;  /* 0x0000000400047308 */ /* 0x002e620000001000 */
[----:B------:R-:W-:Y:S02]  /*1210*/  @!UP2 UIMAD UR35, UR50, UR11, UR9 ;  /* 0x0000000b3223a2a4 */ /* 0x000fe4000f8e0209 */
[----:B------:R-:W-:Y:S01]  /*1220*/  UIADD3 UR9, UR13, 0x40, UR27 ;  /* 0x000000400d097890 */ /* 0x000fe2000fffe01b */
[----:B------:R-:W-:Y:S01]  /*1230*/  ULDC UR10, c[0x0][0x394] ;  /* 0x0000e500000a7ab9 */ /* 0x000fe20000000800 */
[----:B------:R-:W-:Y:S02]  /*1240*/  USEL UR59, UR18, UR16, !UP2 ;  /* 0x00000010123b7287 */ /* 0x000fe4000d000000 */
[----:B------:R-:W-:-:S02]  /*1250*/  UIADD3 UR9, UR9, UR10, -UR5 ;  /* 0x0000000a09097290 */ /* 0x000fc4000fffe805 */
[----:B------:R-:W-:Y:S02]  /*1260*/  USHF.L.U64.HI UR20, UR50, 0x7, UR37 ;  /* 0x0000000732147899 */ /* 0x000fe40008010225 */
[----:B------:R-:W-:Y:S02]  /*1270*/  UIADD3 UR9, UR9, 0x3f, URZ ;  /* 0x0000003f09097890 */ /* 0x000fe4000fffe03f */
[----:B------:R-:W-:Y:S02]  /*1280*/  UIMAD UR18, UR36, UR50, URZ ;  /* 0x00000032241272a4 */ /* 0x000fe4000f8e023f */
[----:B------:R-:W-:Y:S01]  /*1290*/  USHF.R.S32.HI UR12, URZ, 0x1f, UR9 ;  /* 0x0000001f3f0c7899 */ /* 0x000fe20008011409 */
[----:B-1----:R-:W-:Y:S01]  /*12a0*/  VIADD R4, R4, 0xffffffe ;  /* 0x0ffffffe04047836 */ /* 0x002fe20000000000 */
[----:B------:R-:W-:Y:S01]  /*12b0*/  ULDC UR29, c[0x0][0x2dc] ;  /* 0x0000b700001d7ab9 */ /* 0x000fe20000000800 */
[----:B------:R-:W-:Y:S01]  /*12c0*/  ULDC UR48, c[0x0][0x270] ;  /* 0x00009c0000307ab9 */ /* 0x000fe20000000800 */
[----:B------:R-:W-:Y:S01]  /*12d0*/  ULEA.HI UR9, UR12, UR9, URZ, 0x6 ;  /* 0x000000090c097291 */ /* 0x000fe2000f8f303f */
[----:B------:R-:W1:Y:S01]  /*12e0*/  F2I.FTZ.U32.TRUNC.NTZ R5, R4 ;  /* 0x0000000400057305 */ /* 0x000e62000021f000 */
[----:B------:R-:W-:-:S02]  /*12f0*/  USHF.R.S32.HI UR12, URZ, 0x6, UR21 ;  /* 0x000000063f0c7899 */ /* 0x000fc40008011415 */
[----:B------:R-:W-:Y:S02]  /*1300*/  USHF.R.S32.HI UR9, URZ, 0x6, UR9 ;  /* 0x000000063f097899 */ /* 0x000fe40008011409 */
[----:B------:R-:W-:Y:S02]  /*1310*/  @UP2 UIMAD UR53, UR8, UR15, UR47 ;  /* 0x0000000f083522a4 */ /* 0x000fe4000f8e022f */
[----:B------:R-:W-:Y:S02]  /*1320*/  UIMAD.WIDE UR10, UR29, UR48, URZ ;  /* 0x000000301d0a72a5 */ /* 0x000fe4000f8e023f */
[----:B------:R-:W-:Y:S02]  /*1330*/  UIMAD.WIDE.U32 UR14, UR50, UR38, URZ ;  /* 0x00000026320e72a5 */ /* 0x000fe4000f8e003f */
[----:B------:R-:W-:Y:S02]  /*1340*/  USEL UR20, UR20, URZ, UP0 ;  /* 0x0000003f14147287 */ /* 0x000fe40008000000 */
[----:B------:R-:W-:Y:S01]  /*1350*/  UIMAD UR18, UR37, UR38, UR18 ;  /* 0x00000026251272a4 */ /* 0x000fe2000f8e0212 */
[----:B-1----:R-:W-:Y:S01]  /*1360*/  IMAD.MOV R4, RZ, RZ, -R5 ;  /* 0x000000ffff047224 */ /* 0x002fe200078e0a05 */
[----:B------:R-:W-:-:S02]  /*1370*/  UISETP.LT.AND UP0, UPT, UR12, UR9, UPT ;  /* 0x000000090c00728c */ /* 0x000fc4000bf01270 */
[----:B------:R-:W-:Y:S01]  /*1380*/  UIMAD UR26, UR8, UR43, URZ ;  /* 0x0000002b081a72a4 */ /* 0x000fe2000f8e023f */
[----:B------:R-:W-:Y:S01]  /*1390*/  IMAD R6, R4, R8, RZ ;  /* 0x0000000804067224 */ /* 0x000fe200078e02ff */
[----:B------:R-:W-:Y:S01]  /*13a0*/  UIADD3 UR51, UR19, UR22, URZ ;  /* 0x0000001613337290 */ /* 0x000fe2000fffe03f */
[----:B------:R-:W-:Y:S01]  /*13b0*/  IMAD.MOV.U32 R4, RZ, RZ, RZ ;  /* 0x000000ffff047224 */ /* 0x000fe200078e00ff */
[----:B------:R-:W-:Y:S02]  /*13c0*/  UIMAD UR19, UR11, UR14, URZ ;  /* 0x0000000e0b1372a4 */ /* 0x000fe4000f8e023f */
[----:B------:R-:W-:Y:S01]  /*13d0*/  UIADD3 UR18, UR15, UR18, URZ ;  /* 0x000000120f127290 */ /* 0x000fe2000fffe03f */
[----:B------:R-:W-:Y:S01]  /*13e0*/  IMAD.HI.U32 R4, R5, R6, R4 ;  /* 0x0000000605047227 */ /* 0x000fe200078e0004 */
[----:B------:R-:W-:Y:S01]  /*13f0*/  MOV R5, R7 ;  /* 0x0000000700057202 */ /* 0x000fe20000000f00 */
[----:B------:R-:W-:Y:S01]  /*1400*/  ULDC.U8 UR23, c[0x0][0x3d8] ;  /* 0x0000f60000177ab9 */ /* 0x000fe20000000000 */
[----:B------:R-:W-:-:S02]  /*1410*/  USEL UR38, UR12, UR9, UP0 ;  /* 0x000000090c267287 */ /* 0x000fc40008000000 */
[----:B------:R-:W-:Y:S01]  /*1420*/  UISETP.NE.AND UP3, UPT, UR23, URZ, UPT ;  /* 0x0000003f1700728c */ /* 0x000fe2000bf65270 */
[----:B------:R-:W-:Y:S01]  /*1430*/  IMAD.HI.U32 R4, R4, R5, RZ ;  /* 0x0000000504047227 */ /* 0x000fe200078e00ff */
[----:B------:R-:W-:Y:S02]  /*1440*/  @UP2 UIADD3 UR51, UR17, UR26, URZ ;  /* 0x0000001a11332290 */ /* 0x000fe4000fffe03f */
[----:B------:R-:W-:Y:S01]  /*1450*/  UIMAD.WIDE.U32 UR16, UR10, UR14, URZ ;  /* 0x0000000e0a1072a5 */ /* 0x000fe2000f8e003f */
[----:B------:R-:W-:Y:S01]  /*1460*/  IMAD.MOV R6, RZ, RZ, -R4 ;  /* 0x000000ffff067224 */ /* 0x000fe200078e0a04 */
[----:B------:R-:W-:Y:S02]  /*1470*/  UIMAD UR9, UR10, UR18, UR19 ;  /* 0x000000120a0972a4 */ /* 0x000fe4000f8e0213 */
[----:B------:R-:W-:Y:S01]  /*1480*/  ULEA UR18, UR38, 0xffffffc0, 0x6 ;  /* 0xffffffc026127891 */ /* 0x000fe2000f8e303f */
[----:B------:R-:W-:Y:S01]  /*1490*/  IMAD R5, R8, R6, R5 ;  /* 0x0000000608057224 */ /* 0x000fe200078e0205 */
[----:B------:R-:W-:-:S02]  /*14a0*/  UISETP.NE.AND UP1, UPT, UR30, -0x1, UPT ;  /* 0xffffffff1e00788c */ /* 0x000fc4000bf25270 */
[----:B------:R-:W-:Y:S02]  /*14b0*/  UIADD3 UR52, UR17, UR9, URZ ;  /* 0x0000000911347290 */ /* 0x000fe4000fffe03f */
[----:B------:R-:W-:Y:S01]  /*14c0*/  ISETP.GT.U32.AND P1, PT, R8, R5, PT ;  /* 0x000000050800720c */ /* 0x000fe20003f24070 */
[----:B------:R-:W-:Y:S02]  /*14d0*/  UIMAD.WIDE.U32 UR14, UR10, UR8, URZ ;  /* 0x000000080a0e72a5 */ /* 0x000fe4000f8e003f */
[----:B------:R-:W-:Y:S02]  /*14e0*/  UIMAD UR12, UR11, UR8, URZ ;  /* 0x000000080b0c72a4 */ /* 0x000fe4000f8e023f */
[----:B------:R-:W-:Y:S02]  /*14f0*/  UIADD3 UR9, UP0, UR18, UR33, URZ ;  /* 0x0000002112097290 */ /* 0x000fe4000ff1e03f */
[----:B------:R-:W-:Y:S01]  /*1500*/  USHF.R.S32.HI UR21, URZ, 0x1f, UR18 ;  /* 0x0000001f3f157899 */ /* 0x000fe20008011412 */
[----:B------:R-:W-:Y:S01]  /*1510*/  ULDC UR45, c[0x0][0x2c4] ;  /* 0x0000b100002d7ab9 */ /* 0x000fe20000000800 */
[----:B------:R-:W-:-:S02]  /*1520*/  @UP2 UIADD3 UR52, UR15, UR12, URZ ;  /* 0x0000000c0f342290 */ /* 0x000fc4000fffe03f */
[----:B------:R-:W-:Y:S02]  /*1530*/  UIMAD UR11, UR11, UR9, URZ ;  /* 0x000000090b0b72a4 */ /* 0x000fe4000f8e023f */
[----:B------:R-:W-:Y:S01]  /*1540*/  @!P1 IMAD.IADD R5, R5, 0x1, -R8 ;  /* 0x0000000105059824 */ /* 0x000fe200078e0a08 */
[----:B------:R-:W-:Y:S01]  /*1550*/  @!P1 IADD3 R4, R4, 0x1, RZ ;  /* 0x0000000104049810 */ /* 0x000fe20007ffe0ff */
[----:B------:R-:W-:Y:S01]  /*1560*/  UIMAD.WIDE.U32 UR36, UR10, UR9, URZ ;  /* 0x000000090a2472a5 */ /* 0x000fe2000f8e003f */
[----:B------:R-:W-:Y:S01]  /*1570*/  PLOP3.LUT P1, PT, PT, PT, UP3, 0x80, 0x0 ;  /* 0x000000000000781c */ /* 0x000fe20003f2f038 */
[----:B------:R-:W-:Y:S01]  /*1580*/  UIADD3.X UR12, UR21, UR20, URZ, UP0, !UPT ;  /* 0x00000014150c7290 */ /* 0x000fe200087fe43f */
[----:B------:R-:W-:Y:S01]  /*1590*/  ISETP.GE.U32.AND P0, PT, R5, R8, PT ;  /* 0x000000080500720c */ /* 0x000fe20003f06070 */
[----:B------:R-:W-:Y:S01]  /*15a0*/  @UP3 UIMAD UR9, UR50, UR45, URZ ;  /* 0x0000002d320932a4 */ /* 0x000fe2000f8e023f */
[----:B------:R-:W-:Y:S01]  /*15b0*/  LOP3.LUT R5, R9, UR61, RZ, 0x3c, !PT ;  /* 0x0000003d09057c12 */ /* 0x000fe2000f8e3cff */
[----:B------:R-:W-:Y:S01]  /*15c0*/  ULDC.U8 UR28, c[0x0][0x480] ;  /* 0x00012000001c7ab9 */ /* 0x000fe20000000000 */
[----:B------:R-:W-:-:S02]  /*15d0*/  @UP1 UIADD3 UR31, UR24, UR30, URZ ;  /* 0x0000001e181f1290 */ /* 0x000fc4000fffe03f */
[----:B------:R-:W-:Y:S01]  /*15e0*/  @UP1 UIADD3 UR32, UR24, UR30, URZ ;  /* 0x0000001e18201290 */ /* 0x000fe2000fffe03f */
[----:B------:R-:W-:Y:S01]  /*15f0*/  ISETP.GE.AND P2, PT, R5, RZ, PT ;  /* 0x000000ff0500720c */ /* 0x000fe20003f46270 */
[----:B------:R-:W-:Y:S02]  /*1600*/  UIMAD UR11, UR10, UR12, UR11 ;  /* 0x0000000c0a0b72a4 */ /* 0x000fe4000f8e020b */
[----:B------:R-:W-:Y:S02]  /*1610*/  UIMAD UR54, UR61, UR29, URZ ;  /* 0x0000001d3d3672a4 */ /* 0x000fe4000f8e023f */
[----:B------:R-:W-:Y:S01]  /*1620*/  UISETP.NE.AND UP4, UPT, UR28, URZ, UPT ;  /* 0x0000003f1c00728c */ /* 0x000fe2000bf85270 */
[----:B------:R-:W-:Y:S01]  /*1630*/  @P0 VIADD R4, R4, 0x1 ;  /* 0x0000000104040836 */ /* 0x000fe20000000000 */
[----:B------:R-:W-:Y:S01]  /*1640*/  PLOP3.LUT P0, PT, PT, PT, UP1, 0x80, 0x0 ;  /* 0x000000000000781c */ /* 0x000fe20003f0f018 */
[----:B------:R-:W-:Y:S01]  /*1650*/  @UP3 USEL UR10, UR9, UR8, !UP2 ;  /* 0x00000008090a3287 */ /* 0x000fe2000d000000 */
[----:B------:R-:W-:Y:S01]  /*1660*/  @UP1 ULDC.64 UR28, c[0x0][0x248] ;  /* 0x00009200001c1ab9 */ /* 0x000fe20000000a00 */
[----:B------:R-:W-:Y:S01]  /*1670*/  @UP1 ULDC.64 UR22, c[0x0][0x250] ;  /* 0x0000940000161ab9 */ /* 0x000fe20000000a00 */
[----:B------:R-:W-:Y:S01]  /*1680*/  USEL UR60, UR16, UR14, !UP2 ;  /* 0x0000000e103c7287 */ /* 0x000fe2000d000000 */
[----:B------:R-:W-:Y:S01]  /*1690*/  IMAD.MOV.U32 R5, RZ, RZ, R4 ;  /* 0x000000ffff057224 */ /* 0x000fe200078e0004 */
[----:B------:R-:W-:Y:S01]  /*16a0*/  @UP3 ULDC UR9, c[0x0][0x2e4] ;  /* 0x0000b90000093ab9 */ /* 0x000fe20000000800 */
[----:B------:R-:W-:-:S02]  /*16b0*/  @UP1 UIMAD.WIDE.U32 UR16, UR31, UR28, URZ ;  /* 0x0000001c1f1012a5 */ /* 0x000fc4000f8e003f */
[----:B------:R-:W-:Y:S01]  /*16c0*/  @UP1 UIMAD.WIDE.U32 UR14, UR32, UR22, URZ ;  /* 0x00000016200e12a5 */ /* 0x000fe2000f8e003f */
[----:B------:R-:W-:Y:S01]  /*16d0*/  @!P2 IADD3 R5, -R5, RZ, RZ ;  /* 0x000000ff0505a210 */ /* 0x000fe20007ffe1ff */
[----:B------:R-:W-:Y:S01]  /*16e0*/  @UP3 UIMAD UR20, UR61, UR9, UR10 ;  /* 0x000000093d1432a4 */ /* 0x000fe2000f8e020a */
[----:B------:R-:W-:Y:S01]  /*16f0*/  @!P3 LOP3.LUT R5, RZ, R9, RZ, 0x33, !PT ;  /* 0x00000009ff05b212 */ /* 0x000fe200078e33ff */
[----:B------:R-:W-:Y:S02]  /*1700*/  @!UP3 UIMAD UR9, UR50, UR48, UR61 ;  /* 0x000000303209b2a4 */ /* 0x000fe4000f8e023d */
[----:B------:R-:W-:Y:S02]  /*1710*/  @UP1 UIMAD UR19, UR31, UR29, URZ ;  /* 0x0000001d1f1312a4 */ /* 0x000fe4000f8e023f */
[----:B------:R-:W-:Y:S02]  /*1720*/  @UP1 UIMAD UR12, UR32, UR23, URZ ;  /* 0x00000017200c12a4 */ /* 0x000fe4000f8e023f */
[----:B------:R-:W-:-:S02]  /*1730*/  USEL UR56, UR39, URZ, UP4 ;  /* 0x0000003f27387287 */ /* 0x000fc4000a000000 */
[----:B------:R-:W-:Y:S02]  /*1740*/  @!UP3 UIMAD UR20, UR9, UR45, URZ ;  /* 0x0000002d0914b2a4 */ /* 0x000fe4000f8e023f */
[----:B------:R-:W-:Y:S02]  /*1750*/  USHF.R.S32.HI UR44, URZ, 0x1f, UR27 ;  /* 0x0000001f3f2c7899 */ /* 0x000fe4000801141b */
[----:B------:R-:W-:Y:S02]  /*1760*/  @!UP2 UIADD3 UR53, UR41, UR35, URZ ;  /* 0x000000232935a290 */ /* 0x000fe4000fffe03f */
[----:B------:R-:W-:Y:S02]  /*1770*/  USHF.R.S32.HI UR58, URZ, 0x1f, UR54 ;  /* 0x0000001f3f3a7899 */ /* 0x000fe40008011436 */
[----:B------:R-:W-:Y:S02]  /*1780*/  USEL UR57, UR34, URZ, UP4 ;  /* 0x0000003f22397287 */ /* 0x000fe4000a000000 */
        /* <DEDUP_REMOVED lines=19> */
.L_x_172:
        /* <DEDUP_REMOVED lines=14> */
.L_x_173:
[----:B------:R-:W-:Y:S01]  /*19a0*/  @UP2 UMOV UR11, UR46 ;  /* 0x0000002e000b2c82 */ /* 0x000fe20008000000 */
[----:B------:R-:W-:Y:S01]  /*19b0*/  @!UP2 UMOV UR11, UR40 ;  /* 0x00000028000bac82 */ /* 0x000fe20008000000 */
[----:B------:R-:W-:Y:S01]  /*19c0*/  SHF.R.S32.HI R17, RZ, 0x1f, R5 ;  /* 0x0000001fff117819 */ /* 0x000fe20000011405 */
[----:B------:R-:W-:Y:S06]  /*19d0*/  @!P1 BRA `(.L_x_174) ;  /* 0x0000000000209947 */ /* 0x000fec0003800000 */
[----:B------:R-:W-:Y:S01]  /*19e0*/  ULDC UR9, c[0x0][0x2d4] ;  /* 0x0000b50000097ab9 */ /* 0x000fe20000000800 */
[----:B------:R-:W-:Y:S01]  /*19f0*/  ULDC UR10, c[0x0][0x2c0] ;  /* 0x0000b000000a7ab9 */ /* 0x000fe20000000800 */
[----:B------:R-:W-:-:S03]  /*1a00*/  @!UP2 UIMAD UR8, UR50, UR9, URZ ;  /* 0x000000093208a2a4 */ /* 0x000fc6000f8e023f */
[----:B------:R-:W-:Y:S01]  /*1a10*/  ULDC UR9, c[0x0][0x2e4] ;  /* 0x0000b90000097ab9 */ /* 0x000fe20000000800 */
[----:B------:R-:W-:Y:S02]  /*1a20*/  ULEA UR8, UR50, UR8, 0x7 ;  /* 0x0000000832087291 */ /* 0x000fe4000f8e383f */
[----:B------:R-:W-:-:S04]  /*1a30*/  ULEA UR9, UR10, UR9, 0x7 ;  /* 0x000000090a097291 */ /* 0x000fc8000f8e383f */
[----:B------:R-:W-:Y:S01]  /*1a40*/  UIMAD UR8, UR9, UR61, UR8 ;  /* 0x0000003d090872a4 */ /* 0x000fe2000f8e0208 */
[----:B------:R-:W-:Y:S11]  /*1a50*/  BRA `(.L_x_175) ;  /* 0x0000000000107947 */ /* 0x000ff60003800000 */
.L_x_174:
[----:B------:R-:W-:Y:S01]  /*1a60*/  ULDC UR8, c[0x0][0x270] ;  /* 0x00009c0000087ab9 */ /* 0x000fe20000000800 */
[----:B------:R-:W-:Y:S01]  /*1a70*/  ULDC UR9, c[0x0][0x2d4] ;  /* 0x0000b50000097ab9 */ /* 0x000fe20000000800 */
[----:B------:R-:W-:-:S04]  /*1a80*/  UIMAD UR8, UR50, UR8, UR61 ;  /* 0x00000008320872a4 */ /* 0x000fc8000f8e023d */
[----:B------:R-:W-:-:S12]  /*1a90*/  UIMAD UR8, UR8, UR9, URZ ;  /* 0x00000009080872a4 */ /* 0x000fd8000f8e023f */
.L_x_175:
[----:B------:R-:W1:Y:S01]  /*1aa0*/  S2R R26, SR_TID.X ;  /* 0x00000000001a7919 */ /* 0x000e620000002100 */
[----:B------:R-:W2:Y:S01]  /*1ab0*/  LDC.64 R12, c[0x0][0x420] ;  /* 0x00010800ff0c7b82 */ /* 0x000ea20000000a00 */
[----:B------:R-:W-:Y:S01]  /*1ac0*/  USHF.R.S32.HI UR19, URZ, 0x1f, UR61 ;  /* 0x0000001f3f137899 */ /* 0x000fe2000801143d */
[----:B------:R-:W-:Y:S01]  /*1ad0*/  BSSY B1, `(.L_x_171) ;  /* 0x000066f000017945 */ /* 0x000fe20003800000 */
[----:B------:R-:W-:Y:S01]  /*1ae0*/  UIADD3 UR31, UR18, UR8, URZ ;  /* 0x00000008121f7290 */ /* 0x000fe2000fffe03f */
[----:B------:R-:W-:Y:S02]  /*1af0*/  ULDC UR12, c[0x0][0x2dc] ;  /* 0x0000b700000c7ab9 */ /* 0x000fe40000000800 */
[----:B------:R-:W-:Y:S01]  /*1b00*/  ULDC.64 UR8, c[0x0][0x428] ;  /* 0x00010a0000087ab9 */ /* 0x000fe20000000a00 */
[----:B------:R-:W-:Y:S01]  /*1b10*/  ULDC UR14, c[0x0][0x270] ;  /* 0x00009c00000e7ab9 */ /* 0x000fe20000000800 */
[----:B------:R-:W-:Y:S01]  /*1b20*/  UIMAD UR10, UR19, UR8, URZ ;  /* 0x00000008130a72a4 */ /* 0x000fe2000f8e023f */
[----:B------:R-:W-:Y:S01]  /*1b30*/  IMAD.U32 R16, RZ, RZ, UR8 ;  /* 0x00000008ff107e24 */ /* 0x000fe2000f8e00ff */
[----:B------:R-:W-:Y:S01]  /*1b40*/  UIADD3 UR8, -UR5, UR13, UR27 ;  /* 0x0000000d05087290 */ /* 0x000fe2000fffe11b */
[----:B------:R-:W-:Y:S01]  /*1b50*/  ULDC UR37, c[0x0][0x398] ;  /* 0x0000e60000257ab9 */ /* 0x000fe20000000800 */
[----:B------:R-:W-:-:S02]  /*1b60*/  UIMAD UR12, UR12, UR14, URZ ;  /* 0x0000000e0c0c72a4 */ /* 0x000fc4000f8e023f */
[----:B------:R-:W-:Y:S02]  /*1b70*/  UIADD3 UR8, UR8, -UR37, URZ ;  /* 0x8000002508087290 */ /* 0x000fe4000fffe03f */
[----:B------:R-:W-:Y:S02]  /*1b80*/  UIADD3 UR26, UR18, UR20, URZ ;  /* 0x00000014121a7290 */ /* 0x000fe4000fffe03f */
[----:B------:R-:W-:Y:S02]  /*1b90*/  UIMAD UR20, UR61, UR9, UR10 ;  /* 0x000000093d1472a4 */ /* 0x000fe4000f8e020a */
[----:B------:R-:W-:Y:S02]  /*1ba0*/  USHF.L.U32 UR9, UR12, 0x6, URZ ;  /* 0x000000060c097899 */ /* 0x000fe4000800063f */
[----:B------:R-:W-:Y:S01]  /*1bb0*/  USHF.R.S32.HI UR10, URZ, 0x1f, UR8 ;  /* 0x0000001f3f0a7899 */ /* 0x000fe20008011408 */
[----:B--2---:R-:W-:Y:S01]  /*1bc0*/  IMAD R14, R12, UR21, RZ ;  /* 0x000000150c0e7c24 */ /* 0x004fe2000f8e02ff */
[----:B------:R-:W-:Y:S01]  /*1bd0*/  ULDC.64 UR14, c[0x0][0x258] ;  /* 0x00009600000e7ab9 */ /* 0x000fe20000000a00 */
[----:B------:R-:W-:Y:S01]  /*1be0*/  ULDC.64 UR16, c[0x0][0x400] ;  /* 0x0001000000107ab9 */ /* 0x000fe20000000a00 */
[----:B------:R-:W-:Y:S01]  /*1bf0*/  ULEA.HI UR10, UR10, UR8, URZ, 0x6 ;  /* 0x000000080a0a7291 */ /* 0x000fe2000f8f303f */
[----:B------:R-:W-:Y:S01]  /*1c00*/  IMAD R14, R13, UR18, R14 ;  /* 0x000000120d0e7c24 */ /* 0x000fe2000f8e020e */
[----:B------:R-:W-:Y:S01]  /*1c10*/  UIMAD UR8, UR19, UR14, URZ ;  /* 0x0000000e130872a4 */ /* 0x000fe2000f8e023f */
[----:B-1----:R-:W-:Y:S01]  /*1c20*/  SHF.R.S32.HI R27, RZ, 0x1f, R26 ;  /* 0x0000001fff1b7819 */ /* 0x002fe2000001141a */
[----:B------:R-:W-:-:S02]  /*1c30*/  USHF.R.S32.HI UR19, URZ, 0x6, UR10 ;  /* 0x000000063f137899 */ /* 0x000fc4000801140a */
[----:B------:R-:W-:Y:S01]  /*1c40*/  UIMAD UR15, UR61, UR15, UR8 ;  /* 0x0000000f3d0f72a4 */ /* 0x000fe2000f8e0208 */
[CC--:B------:R-:W-:Y:S01]  /*1c50*/  LEA.HI R25, R27.reuse, R26.reuse, RZ, 0x3 ;  /* 0x0000001a1b197211 */ /* 0x0c0fe200078f18ff */
[----:B------:R-:W-:Y:S01]  /*1c60*/  ULDC.64 UR34, c[0x0][0x210] ;  /* 0x0000840000227ab9 */ /* 0x000fe20000000a00 */
[----:B------:R-:W-:Y:S01]  /*1c70*/  LEA.HI R15, R27, R26, RZ, 0x5 ;  /* 0x0000001a1b0f7211 */ /* 0x000fe200078f28ff */
[----:B------:R-:W-:Y:S01]  /*1c80*/  ULDC.64 UR32, c[0x0][0x3e0] ;  /* 0x0000f80000207ab9 */ /* 0x000fe20000000a00 */
[----:B------:R-:W-:Y:S01]  /*1c90*/  SHF.R.S32.HI R4, RZ, 0x3, R25 ;  /* 0x00000003ff047819 */ /* 0x000fe20000011419 */
[----:B------:R-:W-:Y:S01]  /*1ca0*/  ULDC.64 UR40, c[0x0][0x2b0] ;  /* 0x0000ac0000287ab9 */ /* 0x000fe20000000a00 */
[----:B------:R-:W-:Y:S01]  /*1cb0*/  LOP3.LUT R6, R25, 0xfffffff8, RZ, 0xc0, !PT ;  /* 0xfffffff819067812 */ /* 0x000fe200078ec0ff */
[----:B------:R-:W-:Y:S01]  /*1cc0*/  ULDC.64 UR46, c[0x0][0x478] ;  /* 0x00011e00002e7ab9 */ /* 0x000fe20000000a00 */
[----:B------:R-:W-:Y:S02]  /*1cd0*/  SHF.R.S32.HI R19, RZ, 0x1f, R4 ;  /* 0x0000001fff137819 */ /* 0x000fe40000011404 */
[----:B------:R-:W-:Y:S01]  /*1ce0*/  IADD3 R8, P1, R4, UR18, RZ ;  /* 0x0000001204087c10 */ /* 0x000fe2000ff3e0ff */
[----:B------:R-:W-:-:S03]  /*1cf0*/  IMAD.IADD R24, R26, 0x1, -R6 ;  /* 0x000000011a187824 */ /* 0x000fc600078e0a06 */
[----:B------:R-:W-:Y:S01]  /*1d00*/  IADD3.X R7, R19, UR21, RZ, P1, !PT ;  /* 0x0000001513077c10 */ /* 0x000fe20008ffe4ff */
[----:B------:R-:W-:-:S04]  /*1d10*/  IMAD.SHL.U32 R6, R24, 0x8, RZ ;  /* 0x0000000818067824 */ /* 0x000fc800078e00ff */
[----:B------:R-:W-:Y:S01]  /*1d20*/  IMAD R9, R7, UR42, RZ ;  /* 0x0000002a07097c24 */ /* 0x000fe2000f8e02ff */
[----:B------:R-:W-:-:S03]  /*1d30*/  SHF.R.S32.HI R7, RZ, 0x1f, R6 ;  /* 0x0000001fff077819 */ /* 0x000fc60000011406 */
[C---:B------:R-:W-:Y:S02]  /*1d40*/  IMAD R11, R8.reuse, UR43, R9 ;  /* 0x0000002b080b7c24 */ /* 0x040fe4000f8e0209 */
[----:B------:R-:W-:-:S03]  /*1d50*/  IMAD.WIDE.U32 R8, R8, UR42, R6 ;  /* 0x0000002a08087c25 */ /* 0x000fc6000f8e0006 */
[----:B------:R-:W-:-:S04]  /*1d60*/  IADD3 R10, P1, R8, UR59, RZ ;  /* 0x0000003b080a7c10 */ /* 0x000fc8000ff3e0ff */
[----:B------:R-:W-:Y:S02]  /*1d70*/  IADD3.X R11, R9, UR51, R11, P1, !PT ;  /* 0x00000033090b7c10 */ /* 0x000fe40008ffe40b */
[----:B------:R-:W-:Y:S01]  /*1d80*/  IADD3 R8, P1, R6, UR11, RZ ;  /* 0x0000000b06087c10 */ /* 0x000fe2000ff3e0ff */
[----:B------:R-:W-:Y:S02]  /*1d90*/  UIADD3 UR11, UP2, UP0, UR36, UR9, UR54 ;  /* 0x00000009240b7290 */ /* 0x000fe4000f85e036 */
[----:B------:R-:W-:Y:S01]  /*1da0*/  USHF.R.S32.HI UR9, URZ, 0x1f, UR9 ;  /* 0x0000001f3f097899 */ /* 0x000fe20008011409 */
[----:B------:R-:W-:-:S03]  /*1db0*/  IADD3.X R9, R7, UR53, RZ, P1, !PT ;  /* 0x0000003507097c10 */ /* 0x000fc60008ffe4ff */
[----:B------:R-:W-:Y:S01]  /*1dc0*/  UIADD3.X UR9, UR55, UR9, UR58, UP2, UP0 ;  /* 0x0000000937097290 */ /* 0x000fe200097e043a */
[----:B------:R-:W-:Y:S01]  /*1dd0*/  IMAD.WIDE.U32 R8, R12, UR18, R8 ;  /* 0x000000120c087c25 */ /* 0x000fe2000f8e0008 */
[----:B------:R-:W-:Y:S02]  /*1de0*/  UIADD3 UR8, UP3, UP2, UR57, UR11, UR60 ;  /* 0x0000000b39087290 */ /* 0x000fe4000fa7e03c */
[----:B------:R-:W-:Y:S01]  /*1df0*/  UISETP.LT.AND UP0, UPT, URZ, UR19, UPT ;  /* 0x000000133f00728c */ /* 0x000fe2000bf01270 */
[----:B------:R-:W-:Y:S01]  /*1e00*/  IMAD.IADD R9, R9, 0x1, R14 ;  /* 0x0000000109097824 */ /* 0x000fe200078e020e */
[----:B------:R-:W-:Y:S01]  /*1e10*/  LOP3.LUT R14, R15, 0xffffffe0, RZ, 0xc0, !PT ;  /* 0xffffffe00f0e7812 */ /* 0x000fe200078ec0ff */
[----:B------:R-:W-:Y:S01]  /*1e20*/  UIADD3.X UR9, UR56, UR9, UR52, UP3, UP2 ;  /* 0x0000000938097290 */ /* 0x000fe20009fe4434 */
[----:B------:R-:W-:Y:S01]  /*1e30*/  SHF.R.S32.HI R15, RZ, 0x5, R15 ;  /* 0x00000005ff0f7819 */ /* 0x000fe2000001140f */
[----:B------:R-:W-:Y:S01]  /*1e40*/  IMAD.WIDE.U32 R8, R16, UR61, R8 ;  /* 0x0000003d10087c25 */ /* 0x000fe2000f8e0008 */
[----:B------:R-:W-:-:S02]  /*1e50*/  USEL UR19, URZ, UR19, !UP0 ;  /* 0x000000133f137287 */ /* 0x000fc4000c000000 */
[----:B------:R-:W-:Y:S01]  /*1e60*/  UIMAD.WIDE UR10, UR26, 0x4, UR40 ;  /* 0x000000041a0a78a5 */ /* 0x000fe2000f8e0228 */
[----:B------:R-:W-:Y:S01]  /*1e70*/  IMAD.IADD R14, R26, 0x1, -R14 ;  /* 0x000000011a0e7824 */ /* 0x000fe200078e0a0e */
[----:B------:R-:W-:Y:S01]  /*1e80*/  UISETP.GT.AND UP0, UPT, UR38, UR19, UPT ;  /* 0x000000132600728c */ /* 0x000fe2000bf04270 */
[----:B------:R-:W-:Y:S02]  /*1e90*/  IMAD.U32 R16, RZ, RZ, UR14 ;  /* 0x0000000eff107e24 */ /* 0x000fe4000f8e00ff */
[----:B------:R-:W-:Y:S02]  /*1ea0*/  IMAD R15, R15, UR12, R14 ;  /* 0x0000000c0f0f7c24 */ /* 0x000fe4000f8e020e */
[----:B------:R-:W-:Y:S01]  /*1eb0*/  IMAD.WIDE.U32 R10, R16, UR61, R10 ;  /* 0x0000003d100a7c25 */ /* 0x000fe2000f8e000a */
[----:B------:R-:W-:Y:S02]  /*1ec0*/  UMOV UR14, UR11 ;  /* 0x0000000b000e7c82 */ /* 0x000fe40008000000 */
[----:B------:R-:W-:Y:S01]  /*1ed0*/  IADD3 R14, P1, R15, UR8, RZ ;  /* 0x000000080f0e7c10 */ /* 0x000fe2000ff3e0ff */
[----:B------:R-:W-:Y:S01]  /*1ee0*/  VIADD R9, R9, UR20 ;  /* 0x0000001409097c36 */ /* 0x000fe20008000000 */
[----:B------:R-:W-:Y:S01]  /*1ef0*/  LEA R30, P3, R10, UR34, 0x1 ;  /* 0x000000220a1e7c11 */ /* 0x000fe2000f8608ff */
[-C--:B------:R-:W-:Y:S01]  /*1f00*/  IMAD R16, R19, R12.reuse, RZ ;  /* 0x0000000c13107224 */ /* 0x080fe200078e02ff */
[----:B------:R-:W-:Y:S01]  /*1f10*/  LEA.HI.X.SX32 R15, R15, UR9, 0x1, P1 ;  /* 0x000000090f0f7c11 */ /* 0x000fe200088f0eff */
[----:B------:R-:W-:Y:S01]  /*1f20*/  IMAD.WIDE.U32 R8, R4, R12, R8 ;  /* 0x0000000c04087225 */ /* 0x000fe200078e0008 */
[----:B------:R-:W-:Y:S01]  /*1f30*/  LEA R20, P1, R14, UR16, 0x2 ;  /* 0x000000100e147c11 */ /* 0x000fe2000f8210ff */
[----:B------:R-:W-:-:S02]  /*1f40*/  UIMAD.WIDE UR20, UR31, 0x4, UR46 ;  /* 0x000000041f1478a5 */ /* 0x000fc4000f8e022e */
[----:B------:R-:W-:Y:S01]  /*1f50*/  IMAD R16, R4, R13, R16 ;  /* 0x0000000d04107224 */ /* 0x000fe200078e0210 */
[----:B------:R-:W-:Y:S01]  /*1f60*/  LEA R32, P2, R8, UR32, 0x1 ;  /* 0x0000002008207c11 */ /* 0x000fe2000f8408ff */
[----:B------:R-:W-:Y:S01]  /*1f70*/  VIADD R11, R11, UR15 ;  /* 0x0000000f0b0b7c36 */ /* 0x000fe20008000000 */
[----:B------:R-:W-:Y:S01]  /*1f80*/  LEA.HI.X R21, R14, UR17, R15, 0x2, P1 ;  /* 0x000000110e157c11 */ /* 0x000fe200088f140f */
[----:B------:R-:W-:Y:S01]  /*1f90*/  IMAD.IADD R9, R9, 0x1, R16 ;  /* 0x0000000109097824 */ /* 0x000fe200078e0210 */
[----:B------:R-:W-:Y:S01]  /*1fa0*/  PLOP3.LUT P1, PT, PT, PT, UP0, 0x80, 0x0 ;  /* 0x000000000000781c */ /* 0x000fe20003f2f008 */
[----:B------:R-:W-:Y:S01]  /*1fb0*/  UIADD3 UR8, UR38, -0x1, URZ ;  /* 0xffffffff26087890 */ /* 0x000fe2000fffe03f */
[----:B------:R-:W-:Y:S01]  /*1fc0*/  LEA.HI.X R31, R10, UR35, R11, 0x1, P3 ;  /* 0x000000230a1f7c11 */ /* 0x000fe200098f0c0b */
[----:B------:R1:W-:Y:S01]  /*1fd0*/  STL.64 [R1+0x30], R20 ;  /* 0x0000301401007387 */ /* 0x0003e20000100a00 */
[----:B------:R-:W-:Y:S01]  /*1fe0*/  LEA.HI.X R33, R8, UR33, R9, 0x1, P2 ;  /* 0x0000002108217c11 */ /* 0x000fe200090f0c09 */
[----:B------:R-:W-:Y:S01]  /*1ff0*/  UMOV UR15, UR10 ;  /* 0x0000000a000f7c82 */ /* 0x000fe20008000000 */
[----:B------:R-:W-:Y:S01]  /*2000*/  UMOV UR17, UR20 ;  /* 0x0000001400117c82 */ /* 0x000fe20008000000 */
[----:B------:R1:W-:Y:S01]  /*2010*/  STL.64 [R1+0x40], R30 ;  /* 0x0000401e01007387 */ /* 0x0003e20000100a00 */
[----:B------:R-:W-:-:S03]  /*2020*/  UMOV UR16, UR21 ;  /* 0x0000001500107c82 */ /* 0x000fc60008000000 */
        /* <DEDUP_REMOVED lines=22> */
.L_x_177:
        /* <DEDUP_REMOVED lines=20> */
.L_x_178:
[----:B------:R-:W-:Y:S01]  /*22d0*/  UIMAD UR12, UR44, UR8, URZ ;  /* 0x000000082c0c72a4 */ /* 0x000fe2000f8e023f */
[----:B------:R-:W-:Y:S01]  /*22e0*/  IMAD.U32 R8, RZ, RZ, UR8 ;  /* 0x00000008ff087e24 */ /* 0x000fe2000f8e00ff */
[----:B------:R-:W-:Y:S01]  /*22f0*/  UIMAD UR5, UR25, -0x40, UR5 ;  /* 0xffffffc0190578a4 */ /* 0x000fe2000f8e0205 */
[----:B------:R-:W-:Y:S01]  /*2300*/  BSSY B0, `(.L_x_179) ;  /* 0x000001d000007945 */ /* 0x000fe20003800000 */
[----:B------:R-:W-:Y:S01]  /*2310*/  UIMAD UR12, UR27, UR9, UR12 ;  /* 0x000000091b0c72a4 */ /* 0x000fe2000f8e020c */
[----:B------:R-:W-:Y:S01]  /*2320*/  IMAD.WIDE.U32 R8, R8, UR27, R6 ;  /* 0x0000001b08087c25 */ /* 0x000fe2000f8e0006 */
[----:B------:R-:W-:Y:S02]  /*2330*/  USHF.R.S32.HI UR14, URZ, 0x1f, UR61 ;  /* 0x0000001f3f0e7899 */ /* 0x000fe4000801143d */
[----:B------:R-:W-:Y:S02]  /*2340*/  ISETP.GE.AND P1, PT, R4, UR5, PT ;  /* 0x0000000504007c0c */ /* 0x000fe4000bf26270 */
[----:B------:R-:W-:Y:S01]  /*2350*/  MOV R5, UR12 ;  /* 0x0000000c00057c02 */ /* 0x000fe20008000f00 */
[----:B------:R-:W-:Y:S01]  /*2360*/  ULDC.64 UR12, c[0x0][0x468] ;  /* 0x00011a00000c7ab9 */ /* 0x000fe20000000a00 */
[----:B------:R-:W-:Y:S01]  /*2370*/  IADD3 R10, P0, R8, UR17, RZ ;  /* 0x00000011080a7c10 */ /* 0x000fe2000ff1e0ff */
[----:B------:R-:W-:Y:S01]  /*2380*/  UIMAD UR14, UR14, UR12, URZ ;  /* 0x0000000c0e0e72a4 */ /* 0x000fe2000f8e023f */
[----:B------:R-:W-:-:S02]  /*2390*/  VIADD R8, R4, 0x20 ;  /* 0x0000002004087836 */ /* 0x000fc40000000000 */
[----:B------:R-:W-:Y:S01]  /*23a0*/  IADD3.X R11, R9, UR18, R5, P0, !PT ;  /* 0x00000012090b7c10 */ /* 0x000fe200087fe405 */
[----:B------:R-:W-:Y:S01]  /*23b0*/  UIMAD UR13, UR61, UR13, UR14 ;  /* 0x0000000d3d0d72a4 */ /* 0x000fe2000f8e020e */
[----:B------:R-:W-:Y:S02]  /*23c0*/  MOV R5, UR12 ;  /* 0x0000000c00057c02 */ /* 0x000fe40008000f00 */
[----:B------:R-:W-:-:S03]  /*23d0*/  ISETP.GE.AND P0, PT, R8, UR5, PT ;  /* 0x0000000508007c0c */ /* 0x000fc6000bf06270 */
[----:B------:R-:W-:-:S04]  /*23e0*/  IMAD.WIDE.U32 R10, R5, UR61, R10 ;  /* 0x0000003d050a7c25 */ /* 0x000fc8000f8e000a */
[----:B------:R-:W-:Y:S01]  /*23f0*/  VIADD R14, R11, UR13 ;  /* 0x0000000d0b0e7c36 */ /* 0x000fe20008000000 */
[----:B------:R-:W-:Y:S06]  /*2400*/  @P1 BRA `(.L_x_180) ;  /* 0x0000000000301947 */ /* 0x000fec0003800000 */
[----:B------:R-:W-:Y:S01]  /*2410*/  MOV R8, R10 ;  /* 0x0000000a00087202 */ /* 0x000fe20000000f00 */
[----:B------:R-:W-:Y:S01]  /*2420*/  IMAD R5, R19, UR8, RZ ;  /* 0x0000000813057c24 */ /* 0x000fe2000f8e02ff */
[----:B------:R-:W-:Y:S01]  /*2430*/  MOV R9, R14 ;  /* 0x0000000e00097202 */ /* 0x000fe20000000f00 */
[----:B------:R-:W-:Y:S02]  /*2440*/  ULDC.64 UR12, c[0x0][0x3f0] ;  /* 0x0000fc00000c7ab9 */ /* 0x000fe40000000a00 */
[C---:B------:R-:W-:Y:S02]  /*2450*/  IMAD R5, R4.reuse, UR9, R5 ;  /* 0x0000000904057c24 */ /* 0x040fe4000f8e0205 */
[----:B------:R-:W-:-:S05]  /*2460*/  IMAD.WIDE.U32 R12, R4, UR8, R8 ;  /* 0x00000008040c7c25 */ /* 0x000fca000f8e0008 */
[----:B------:R-:W-:Y:S02]  /*2470*/  IADD3 R5, R13, R5, RZ ;  /* 0x000000050d057210 */ /* 0x000fe40007ffe0ff */
[----:B------:R-:W-:-:S04]  /*2480*/  LEA R8, P2, R12, UR12, 0x1 ;  /* 0x0000000c0c087c11 */ /* 0x000fc8000f8408ff */
[----:B------:R-:W-:-:S05]  /*2490*/  LEA.HI.X R9, R12, UR13, R5, 0x1, P2 ;  /* 0x0000000d0c097c11 */ /* 0x000fca00090f0c05 */
[----:B------:R2:W-:Y:S04]  /*24a0*/  STG.E.128 desc[UR6][R8.64], RZ ;  /* 0x000000ff08007986 */ /* 0x0005e8000c101d06 */
[----:B------:R2:W-:Y:S04]  /*24b0*/  STG.E.128 desc[UR6][R8.64+0x80], RZ ;  /* 0x000080ff08007986 */ /* 0x0005e8000c101d06 */
[----:B------:R2:W-:Y:S02]  /*24c0*/  STG.E.128 desc[UR6][R8.64+0x100], RZ ;  /* 0x000100ff08007986 */ /* 0x0005e4000c101d06 */
.L_x_180:
[----:B------:R-:W-:Y:S05]  /*24d0*/  BSYNC B0 ;  /* 0x0000000000007941 */ /* 0x000fea0003800000 */
.L_x_179:
[----:B------:R-:W-:Y:S04]  /*24e0*/  BSSY B0, `(.L_x_181) ;  /* 0x000000f000007945 */ /* 0x000fe80003800000 */
[----:B------:R-:W-:Y:S05]  /*24f0*/  @P0 BRA `(.L_x_182) ;  /* 0x0000000000340947 */ /* 0x000fea0003800000 */
[----:B------:R-:W-:Y:S01]  /*2500*/  IADD3 R5, P2, R4, 0x20, RZ ;  /* 0x0000002004057810 */ /* 0x000fe20007f5e0ff */
[----:B------:R-:W-:Y:S01]  /*2510*/  ULDC.64 UR12, c[0x0][0x3f0] ;  /* 0x0000fc00000c7ab9 */ /* 0x000fe20000000a00 */
[----:B------:R-:W-:Y:S02]  /*2520*/  MOV R11, R14 ;  /* 0x0000000e000b7202 */ /* 0x000fe40000000f00 */
[----:B--2---:R-:W-:Y:S01]  /*2530*/  IADD3.X R8, RZ, R19, RZ, P2, !PT ;  /* 0x00000013ff087210 */ /* 0x004fe200017fe4ff */
        /* <DEDUP_REMOVED lines=9> */
.L_x_182:
[----:B------:R-:W-:Y:S05]  /*25d0*/  BSYNC B0 ;  /* 0x0000000000007941 */ /* 0x000fea0003800000 */
.L_x_181:
[----:B------:R-:W-:Y:S01]  /*25e0*/  UIMAD UR5, UR44, UR10, URZ ;  /* 0x0000000a2c0572a4 */ /* 0x000fe2000f8e023f */
[----:B------:R-:W-:Y:S01]  /*25f0*/  IMAD.U32 R5, RZ, RZ, UR10 ;  /* 0x0000000aff057e24 */ /* 0x000fe2000f8e00ff */
[----:B------:R-:W-:Y:S01]  /*2600*/  USHF.R.S32.HI UR12, URZ, 0x1f, UR61 ;  /* 0x0000001f3f0c7899 */ /* 0x000fe2000801143d */
[----:B------:R-:W-:Y:S01]  /*2610*/  BSSY B0, `(.L_x_183) ;  /* 0x0000019000007945 */ /* 0x000fe20003800000 */
[----:B------:R-:W-:Y:S01]  /*2620*/  UIMAD UR5, UR27, UR11, UR5 ;  /* 0x0000000b1b0572a4 */ /* 0x000fe2000f8e0205 */
[----:B------:R-:W-:Y:S01]  /*2630*/  IMAD.WIDE.U32 R6, R5, UR27, R6 ;  /* 0x0000001b05067c25 */ /* 0x000fe2000f8e0006 */
[----:B------:R-:W-:-:S04]  /*2640*/  ULDC.64 UR8, c[0x0][0x470] ;  /* 0x00011c0000087ab9 */ /* 0x000fc80000000a00 */
[----:B------:R-:W-:Y:S01]  /*2650*/  IMAD.U32 R5, RZ, RZ, UR5 ;  /* 0x00000005ff057e24 */ /* 0x000fe2000f8e00ff */
[----:B--23--:R-:W-:Y:S01]  /*2660*/  IADD3 R8, P2, R6, UR15, RZ ;  /* 0x0000000f06087c10 */ /* 0x00cfe2000ff5e0ff */
        /* <DEDUP_REMOVED lines=19> */
.L_x_184:
[----:B------:R-:W-:Y:S05]  /*27a0*/  BSYNC B0 ;  /* 0x0000000000007941 */ /* 0x000fea0003800000 */
.L_x_183:
[----:B------:R-:W-:Y:S05]  /*27b0*/  @P0 BRA `(.L_x_185) ;  /* 0x0000005800800947 */ /* 0x000fea0003800000 */
[----:B------:R-:W-:Y:S01]  /*27c0*/  IADD3 R4, P0, R4, 0x20, RZ ;  /* 0x0000002004047810 */ /* 0x000fe20007f1e0ff */
[----:B------:R-:W-:Y:S01]  /*27d0*/  ULDC.64 UR8, c[0x0][0x3f8] ;  /* 0x0000fe0000087ab9 */ /* 0x000fe20000000a00 */
[----:B--2---:R-:W-:-:S03]  /*27e0*/  MOV R7, R5 ;  /* 0x0000000500077202 */ /* 0x004fc60000000f00 */
[----:B------:R-:W-:-:S04]  /*27f0*/  IMAD.X R6, RZ, RZ, R19, P0 ;  /* 0x000000ffff067224 */ /* 0x000fc800000e0613 */
[----:B------:R-:W-:Y:S02]  /*2800*/  IMAD R9, R6, UR10, RZ ;  /* 0x0000000a06097c24 */ /* 0x000fe4000f8e02ff */
[----:B------:R-:W-:Y:S02]  /*2810*/  IMAD.MOV.U32 R6, RZ, RZ, R8 ;  /* 0x000000ffff067224 */ /* 0x000fe400078e0008 */
[C---:B------:R-:W-:Y:S02]  /*2820*/  IMAD R5, R4.reuse, UR11, R9 ;  /* 0x0000000b04057c24 */ /* 0x040fe4000f8e0209 */
[----:B------:R-:W-:-:S03]  /*2830*/  IMAD.WIDE.U32 R6, R4, UR10, R6 ;  /* 0x0000000a04067c25 */ /* 0x000fc6000f8e0006 */
[----:B------:R-:W-:Y:S02]  /*2840*/  LEA R4, P0, R6, UR8, 0x1 ;  /* 0x0000000806047c11 */ /* 0x000fe4000f8008ff */
[----:B------:R-:W-:-:S04]  /*2850*/  IADD3 R5, R7, R5, RZ ;  /* 0x0000000507057210 */ /* 0x000fc80007ffe0ff */
[----:B------:R-:W-:-:S05]  /*2860*/  LEA.HI.X R5, R6, UR9, R5, 0x1, P0 ;  /* 0x0000000906057c11 */ /* 0x000fca00080f0c05 */
[----:B------:R2:W-:Y:S04]  /*2870*/  STG.E.128 desc[UR6][R4.64], RZ ;  /* 0x000000ff04007986 */ /* 0x0005e8000c101d06 */
[----:B------:R2:W-:Y:S04]  /*2880*/  STG.E.128 desc[UR6][R4.64+0x80], RZ ;  /* 0x000080ff04007986 */ /* 0x0005e8000c101d06 */
[----:B------:R2:W-:Y:S01]  /*2890*/  STG.E.128 desc[UR6][R4.64+0x100], RZ ;  /* 0x000100ff04007986 */ /* 0x0005e2000c101d06 */
[----:B------:R-:W-:Y:S05]  /*28a0*/  BRA `(.L_x_185) ;  /* 0x0000005800447947 */ /* 0x000fea0003800000 */
.L_x_176:
[----:B------:R-:W2:Y:S04]  /*28b0*/  LDL R29, [R1+0x70] ;  /* 0x00007000011d7983 */ /* 0x000ea80000100800 */
[----:B------:R-:W3:Y:S01]  /*28c0*/  LDL R28, [R1+0x2c] ;  /* 0x00002c00011c7983 */ /* 0x000ee20000100800 */
[----:B------:R-:W-:Y:S01]  /*28d0*/  UIMAD UR10, UR25, -0x40, UR5 ;  /* 0xffffffc0190a78a4 */ /* 0x000fe2000f8e0205 */
[C---:B------:R-:W-:Y:S01]  /*28e0*/  VIADD R9, R4.reuse, 0x20 ;  /* 0x0000002004097836 */ /* 0x040fe20000000000 */
[----:B------:R-:W-:Y:S01]  /*28f0*/  UIMAD UR9, UR8, -0x40, UR13 ;  /* 0xffffffc0080978a4 */ /* 0x000fe2000f8e020d */
[----:B------:R-:W-:Y:S01]  /*2900*/  IMAD.U32 R8, RZ, RZ, UR22 ;  /* 0x00000016ff087e24 */ /* 0x000fe2000f8e00ff */
[----:B------:R-:W-:Y:S01]  /*2910*/  UIMAD UR11, UR44, UR22, URZ ;  /* 0x000000162c0b72a4 */ /* 0x000fe2000f8e023f */
[----:B------:R-:W-:Y:S01]  /*2920*/  IMAD.U32 R10, RZ, RZ, UR28 ;  /* 0x0000001cff0a7e24 */ /* 0x000fe2000f8e00ff */
[----:B------:R-:W-:Y:S01]  /*2930*/  ISETP.GE.AND P4, PT, R4, UR10, PT ;  /* 0x0000000a04007c0c */ /* 0x000fe2000bf86270 */
[----:B------:R-:W-:Y:S01]  /*2940*/  UIMAD UR12, UR44, UR28, URZ ;  /* 0x0000001c2c0c72a4 */ /* 0x000fe2000f8e023f */
[C---:B------:R-:W-:Y:S01]  /*2950*/  ISETP.GE.AND P2, PT, R9.reuse, UR9, PT ;  /* 0x0000000909007c0c */ /* 0x040fe2000bf46270 */
[----:B------:R-:W-:Y:S01]  /*2960*/  UIMAD UR11, UR27, UR23, UR11 ;  /* 0x000000171b0b72a4 */ /* 0x000fe2000f8e020b */
[----:B------:R-:W-:Y:S01]  /*2970*/  ISETP.GE.AND P3, PT, R9, UR10, PT ;  /* 0x0000000a09007c0c */ /* 0x000fe2000bf66270 */
[----:B------:R-:W-:Y:S01]  /*2980*/  IMAD.WIDE.U32 R8, R8, UR27, R6 ;  /* 0x0000001b08087c25 */ /* 0x000fe2000f8e0006 */
[----:B------:R-:W-:Y:S01]  /*2990*/  UIMAD UR12, UR27, UR29, UR12 ;  /* 0x0000001d1b0c72a4 */ /* 0x000fe2000f8e020c */
[----:B------:R-:W-:-:S02]  /*29a0*/  ULDC.64 UR20, c[0x0][0x260] ;  /* 0x0000980000147ab9 */ /* 0x000fc40000000a00 */
[----:B------:R-:W-:Y:S01]  /*29b0*/  IMAD.U32 R14, RZ, RZ, UR11 ;  /* 0x0000000bff0e7e24 */ /* 0x000fe2000f8e00ff */
[----:B------:R-:W-:Y:S01]  /*29c0*/  IADD3 R8, P0, R8, UR39, RZ ;  /* 0x0000002708087c10 */ /* 0x000fe2000ff1e0ff */
[----:B------:R-:W-:Y:S01]  /*29d0*/  ULDC.64 UR10, c[0x0][0x268] ;  /* 0x00009a00000a7ab9 */ /* 0x000fe20000000a00 */
[----:B------:R-:W-:Y:S01]  /*29e0*/  IMAD.SHL.U32 R13, R13, 0x40, RZ ;  /* 0x000000400d0d7824 */ /* 0x000fe200078e00ff */
[----:B-1----:R-:W1:Y:S01]  /*29f0*/  @!P4 LDC.64 R20, c[0x0][0x220] ;  /* 0x00008800ff14cb82 */ /* 0x002e620000000a00 */
[----:B------:R-:W-:Y:S01]  /*2a00*/  IADD3.X R9, R9, UR48, R14, P0, !PT ;  /* 0x0000003009097c10 */ /* 0x000fe200087fe40e */
[----:B------:R-:W-:Y:S01]  /*2a10*/  IMAD.MOV.U32 R240, RZ, RZ, 0x20 ;  /* 0x00000020fff07424 */ /* 0x000fe200078e00ff */
[----:B------:R-:W-:Y:S01]  /*2a20*/  ULDC UR18, c[0x0][0x394] ;  /* 0x0000e50000127ab9 */ /* 0x000fe20000000800 */
[----:B------:R-:W-:Y:S02]  /*2a30*/  CS2R R142, SRZ ;  /* 0x00000000008e7805 */ /* 0x000fe4000001ff00 */
[----:B------:R-:W-:-:S02]  /*2a40*/  CS2R R140, SRZ ;  /* 0x00000000008c7805 */ /* 0x000fc4000001ff00 */
[----:B------:R-:W-:Y:S02]  /*2a50*/  CS2R R146, SRZ ;  /* 0x0000000000927805 */ /* 0x000fe4000001ff00 */
[----:B------:R-:W-:Y:S01]  /*2a60*/  CS2R R144, SRZ ;  /* 0x0000000000907805 */ /* 0x000fe2000001ff00 */
[----:B------:R-:W4:Y:S01]  /*2a70*/  @!P3 LDC.64 R22, c[0x0][0x220] ;  /* 0x00008800ff16bb82 */ /* 0x000f220000000a00 */
        /* <DEDUP_REMOVED lines=37> */
[----:B------:R-:W-:Y:S01]  /*2cd0*/  ULDC UR26, c[0x0][0x2dc] ;  /* 0x0000b700001a7ab9 */ /* 0x000fe20000000800 */
[----:B--2---:R-:W-:-:S05]  /*2ce0*/  VIADD R11, R29, 0x8 ;  /* 0x000000081d0b7836 */ /* 0x004fca0000000000 */
[----:B------:R-:W-:Y:S01]  /*2cf0*/  ISETP.GE.AND P5, PT, R11, UR9, PT ;  /* 0x000000090b007c0c */ /* 0x000fe2000bfa6270 */
[----:B------:R-:W-:-:S04]  /*2d00*/  IMAD.WIDE.U32 R10, R10, UR27, R6 ;  /* 0x0000001b0a0a7c25 */ /* 0x000fc8000f8e0006 */
[----:B------:R-:W-:Y:S01]  /*2d10*/  IMAD.WIDE.U32 R6, R12, 0x40, RZ ;  /* 0x000000400c067825 */ /* 0x000fe200078e00ff */
[----:B------:R-:W-:-:S03]  /*2d20*/  IADD3 R16, P1, R10, UR45, RZ ;  /* 0x0000002d0a107c10 */ /* 0x000fc6000ff3e0ff */
[----:B------:R-:W-:Y:S01]  /*2d30*/  IMAD.U32 R10, RZ, RZ, UR12 ;  /* 0x0000000cff0a7e24 */ /* 0x000fe2000f8e00ff */
[----:B------:R-:W-:Y:S01]  /*2d40*/  @!P2 IADD3 R12, P0, R32, R6, RZ ;  /* 0x00000006200ca210 */ /* 0x000fe20007f1e0ff */
[----:B------:R-:W-:Y:S01]  /*2d50*/  IMAD R6, R17, UR10, RZ ;  /* 0x0000000a11067c24 */ /* 0x000fe2000f8e02ff */
[----:B------:R-:W-:Y:S02]  /*2d60*/  USHF.L.U32 UR12, UR43, 0x6, URZ ;  /* 0x000000062b0c7899 */ /* 0x000fe4000800063f */
[----:B------:R-:W-:Y:S01]  /*2d70*/  @!P2 IADD3.X R13, R33, R7, R13, P0, !PT ;  /* 0x00000007210da210 */ /* 0x000fe200007fe40d */
[C---:B------:R-:W-:Y:S01]  /*2d80*/  IMAD R15, R5.reuse, UR11, R6 ;  /* 0x0000000b050f7c24 */ /* 0x040fe2000f8e0206 */
[----:B------:R-:W-:Y:S01]  /*2d90*/  @!P3 IADD3 R14, P0, R4, 0x20, RZ ;  /* 0x00000020040eb810 */ /* 0x000fe20007f1e0ff */
[----:B------:R-:W-:Y:S01]  /*2da0*/  IMAD.WIDE.U32 R6, R5, UR10, R8 ;  /* 0x0000000a05067c25 */ /* 0x000fe2000f8e0008 */
[----:B------:R-:W-:-:S03]  /*2db0*/  UIMAD.WIDE.U32 UR10, UR42, 0x40, URZ ;  /* 0x000000402a0a78a5 */ /* 0x000fc6000f8e003f */
[----:B------:R-:W-:Y:S01]  /*2dc0*/  IMAD R8, R17, UR20, RZ ;  /* 0x0000001411087c24 */ /* 0x000fe2000f8e02ff */
[----:B------:R-:W-:Y:S01]  /*2dd0*/  IADD3.X R17, R11, UR49, R10, P1, !PT ;  /* 0x000000310b117c10 */ /* 0x000fe20008ffe40a */
[----:B------:R-:W-:Y:S02]  /*2de0*/  @!P4 IMAD R9, R19, UR22, RZ ;  /* 0x000000161309cc24 */ /* 0x000fe4000f8e02ff */
[----:B------:R-:W-:Y:S02]  /*2df0*/  IMAD.IADD R7, R7, 0x1, R15 ;  /* 0x0000000107077824 */ /* 0x000fe400078e020f */
[----:B------:R-:W-:Y:S02]  /*2e00*/  IMAD R18, R5, UR21, R8 ;  /* 0x0000001505127c24 */ /* 0x000fe4000f8e0208 */
[----:B------:R-:W-:Y:S02]  /*2e10*/  @!P4 IMAD R9, R4, UR23, R9 ;  /* 0x000000170409cc24 */ /* 0x000fe4000f8e0209 */
[----:B------:R-:W-:-:S02]  /*2e20*/  @!P3 IMAD.X R8, RZ, RZ, R19, P0 ;  /* 0x000000ffff08b224 */ /* 0x000fc400000e0613 */
[----:B------:R-:W-:-:S04]  /*2e30*/  @!P4 IMAD.WIDE.U32 R10, R4, UR22, R6 ;  /* 0x00000016040acc25 */ /* 0x000fc8000f8e0006 */
[----:B------:R-:W-:-:S04]  /*2e40*/  IMAD.WIDE.U32 R16, R5, UR20, R16 ;  /* 0x0000001405107c25 */ /* 0x000fc8000f8e0010 */
[----:B------:R-:W-:Y:S01]  /*2e50*/  @!P3 IMAD R5, R8, UR22, RZ ;  /* 0x000000160805bc24 */ /* 0x000fe2000f8e02ff */
[----:B-1----:R-:W-:Y:S01]  /*2e60*/  @!P4 LEA R8, P0, R10, R20, 0x1 ;  /* 0x000000140a08c211 */ /* 0x002fe200078008ff */
[----:B------:R-:W-:Y:S02]  /*2e70*/  @!P4 IMAD.IADD R9, R11, 0x1, R9 ;  /* 0x000000010b09c824 */ /* 0x000fe400078e0209 */
[----:B------:R-:W-:Y:S01]  /*2e80*/  @!P3 IMAD R11, R14, UR23, R5 ;  /* 0x000000170e0bbc24 */ /* 0x000fe2000f8e0205 */
[----:B------:R-:W-:Y:S01]  /*2e90*/  @!P3 IADD3 R5, P1, R4, 0x20, RZ ;  /* 0x000000200405b810 */ /* 0x000fe20007f3e0ff */
[----:B------:R-:W-:Y:S01]  /*2ea0*/  @!P3 IMAD.WIDE.U32 R14, R14, UR22, R6 ;  /* 0x000000160e0ebc25 */ /* 0x000fe2000f8e0006 */
[----:B------:R-:W-:Y:S01]  /*2eb0*/  @!P4 LEA.HI.X R9, R10, R21, R9, 0x1, P0 ;  /* 0x000000150a09c211 */ /* 0x000fe200000f0c09 */
[----:B------:R-:W-:Y:S01]  /*2ec0*/  UIADD3 UR20, UR27, UR13, URZ ;  /* 0x0000000d1b147290 */ /* 0x000fe2000fffe03f */
[----:B------:R-:W-:Y:S01]  /*2ed0*/  PLOP3.LUT P0, PT, PT, PT, UP4, 0x80, 0x0 ;  /* 0x000000000000781c */ /* 0x000fe20003f0f048 */
[----:B------:R-:W-:Y:S01]  /*2ee0*/  IMAD.IADD R7, R17, 0x1, R18 ;  /* 0x0000000111077824 */ /* 0x000fe200078e0212 */
[----:B------:R-:W-:Y:S01]  /*2ef0*/  ULDC UR23, c[0x0][0x398] ;  /* 0x0000e60000177ab9 */ /* 0x000fe20000000800 */
[----:B------:R-:W-:Y:S01]  /*2f00*/  @!P3 IMAD.X R18, RZ, RZ, R19, P1 ;  /* 0x000000ffff12b224 */ /* 0x000fe200008e0613 */
[----:B----4-:R-:W-:Y:S01]  /*2f10*/  @!P3 LEA R10, P1, R14, R22, 0x1 ;  /* 0x000000160e0ab211 */ /* 0x010fe200078208ff */
[----:B------:R-:W-:-:S02]  /*2f20*/  @!P3 IMAD.IADD R11, R15, 0x1, R11 ;  /* 0x000000010f0bb824 */ /* 0x000fc400078e020b */
[----:B------:R-:W-:Y:S02]  /*2f30*/  @!P3 IMAD.MOV.U32 R17, RZ, RZ, R7 ;  /* 0x000000ffff11b224 */ /* 0x000fe400078e0007 */
[----:B------:R-:W-:Y:S01]  /*2f40*/  @!P4 IMAD R15, R19, UR28, RZ ;  /* 0x0000001c130fcc24 */ /* 0x000fe2000f8e02ff */
[----:B------:R-:W-:Y:S01]  /*2f50*/  @!P3 LEA.HI.X R11, R14, R23, R11, 0x1, P1 ;  /* 0x000000170e0bb211 */ /* 0x000fe200008f0c0b */
[----:B------:R-:W-:Y:S01]  /*2f60*/  @!P3 IMAD R18, R18, UR28, RZ ;  /* 0x0000001c1212bc24 */ /* 0x000fe2000f8e02ff */
[C---:B------:R-:W-:Y:S01]  /*2f70*/  ISETP.GE.AND P1, PT, R4.reuse, UR9, PT ;  /* 0x0000000904007c0c */ /* 0x040fe2000bf26270 */
[----:B------:R-:W-:Y:S01]  /*2f80*/  @P0 BAR.SYNC.DEFER_BLOCKING 0x0 ;  /* 0x0000000000000b1d */ /* 0x000fe20000010000 */
[----:B------:R-:W-:Y:S02]  /*2f90*/  @!P4 IMAD.MOV.U32 R6, RZ, RZ, R16 ;  /* 0x000000ffff06c224 */ /* 0x000fe400078e0010 */
[----:B------:R-:W-:Y:S02]  /*2fa0*/  @!P4 IMAD R19, R4, UR29, R15 ;  /* 0x0000001d0413cc24 */ /* 0x000fe4000f8e020f */
[----:B------:R-:W-:-:S02]  /*2fb0*/  @!P3 IMAD R18, R5, UR29, R18 ;  /* 0x0000001d0512bc24 */ /* 0x000fc4000f8e0212 */
[----:B------:R-:W-:-:S04]  /*2fc0*/  @!P3 IMAD.WIDE.U32 R16, R5, UR28, R16 ;  /* 0x0000001c0510bc25 */ /* 0x000fc8000f8e0010 */
[----:B------:R-:W-:Y:S01]  /*2fd0*/  @!P4 IMAD.WIDE.U32 R14, R4, UR28, R6 ;  /* 0x0000001c040ecc25 */ /* 0x000fe2000f8e0006 */
[----:B------:R-:W-:-:S03]  /*2fe0*/  @!P2 IADD3 R4, P0, R30, UR10, RZ ;  /* 0x0000000a1e04ac10 */ /* 0x000fc6000ff1e0ff */
[----:B------:R-:W-:Y:S02]  /*2ff0*/  IMAD.U32 R5, RZ, RZ, UR12 ;  /* 0x0000000cff057e24 */ /* 0x000fe4000f8e00ff */
[----:B------:R-:W-:-:S03]  /*3000*/  @!P4 IMAD.IADD R7, R15, 0x1, R19 ;  /* 0x000000010f07c824 */ /* 0x000fc600078e0213 */
[----:B------:R-:W-:Y:S01]  /*3010*/  @!P2 IADD3.X R5, R31, UR11, R5, P0, !PT ;  /* 0x0000000b1f05ac10 */ /* 0x000fe200087fe405 */
[----:B---3--:R-:W-:Y:S04]  /*3020*/  @P4 STS.128 [R28+0x12000], RZ ;  /* 0x012000ff1c004388 */ /* 0x008fe80000000c00 */
        /* <DEDUP_REMOVED lines=17> */
[----:B-1----:R-:W1:Y:S03]  /*3140*/  @!P4 LDC.64 R8, c[0x0][0x218] ;  /* 0x00008600ff08cb82 */ /* 0x002e660000000a00 */
        /* <DEDUP_REMOVED lines=9> */
[----:B--2---:R-:W2:Y:S03]  /*31e0*/  @!P3 LDC.64 R10, c[0x0][0x218] ;  /* 0x00008600ff0abb82 */ /* 0x004ea60000000a00 */
[----:B------:R-:W-:Y:S01]  /*31f0*/  @!P1 LDGSTS.E.BYPASS.LTC128B.128 [R28+0xa000], desc[UR6][R32.64+0x100] ;  /* 0x0a000100201c9fae */ /* 0x000fe2000b901d46 */
[----:B-1----:R-:W-:-:S02]  /*3200*/  @!P4 LEA R6, P0, R14, R8, 0x1 ;  /* 0x000000080e06c211 */ /* 0x002fc400078008ff */
[----:B------:R-:W-:Y:S01]  /*3210*/  SHF.R.S32.HI R8, RZ, 0x1f, R29 ;  /* 0x0000001fff087819 */ /* 0x000fe2000001141d */
[----:B------:R-:W-:Y:S01]  /*3220*/  @P2 STS.128 [R28+0x7000], RZ ;  /* 0x007000ff1c002388 */ /* 0x000fe20000000c00 */
[----:B------:R-:W-:Y:S01]  /*3230*/  @!P4 LEA.HI.X R7, R14, R9, R7, 0x1, P0 ;  /* 0x000000090e07c211 */ /* 0x000fe200000f0c07 */
[----:B------:R-:W-:Y:S02]  /*3240*/  IMAD.MOV.U32 R9, RZ, RZ, 0x7f800000 ;  /* 0x7f800000ff097424 */ /* 0x000fe400078e00ff */
        /* <DEDUP_REMOVED lines=17> */
[C---:B------:R-:W-:Y:S01]  /*3360*/  ISETP.GE.AND P1, PT, R29.reuse, UR9, PT ;  /* 0x000000091d007c0c */ /* 0x040fe2000bf26270 */
[----:B-1----:R-:W-:-:S02]  /*3370*/  IMAD.SHL.U32 R13, R29, 0x4, RZ ;  /* 0x000000041d0d7824 */ /* 0x002fc400078e00ff */
[----:B------:R-:W-:Y:S01]  /*3380*/  @P2 STS.128 [R28+0x1000], RZ ;  /* 0x001000ff1c002388 */ /* 0x000fe20000000c00 */
[----:B------:R-:W-:Y:S01]  /*3390*/  SHF.L.U64.HI R12, R29, 0x2, R8 ;  /* 0x000000021d0c7819 */ /* 0x000fe20000010208 */
        /* <DEDUP_REMOVED lines=18> */
[----:B-1----:R-:W-:Y:S01]  /*34c0*/  @!P3 IMAD.IADD R5, R17, 0x1, R18 ;  /* 0x000000011105b824 */ /* 0x002fe200078e0212 */
[----:B--2---:R-:W-:-:S02]  /*34d0*/  @!P3 LEA R4, P0, R16, R10, 0x1 ;  /* 0x0000000a1004b211 */ /* 0x004fc400078008ff */
[----:B------:R-:W-:Y:S02]  /*34e0*/  STL [R1+0x64], R13 ;  /* 0x0000640d01007387 */ /* 0x000fe40000100800 */
[----:B------:R-:W-:Y:S02]  /*34f0*/  @!P3 LEA.HI.X R5, R16, R11, R5, 0x1, P0 ;  /* 0x0000000b1005b211 */ /* 0x000fe400000f0c05 */
[----:B------:R-:W-:Y:S04]  /*3500*/  STL [R1+0x60], R12 ;  /* 0x0000600c01007387 */ /* 0x000fe80000100800 */
[----:B------:R-:W-:Y:S04]  /*3510*/  @P3 STS.128 [R28+0xd000], RZ ;  /* 0x00d000ff1c003388 */ /* 0x000fe80000000c00 */
[----:B------:R-:W-:Y:S04]  /*3520*/  @P3 STS.128 [R28+0xf000], RZ ;  /* 0x00f000ff1c003388 */ /* 0x000fe80000000c00 */
[----:B------:R-:W-:Y:S04]  /*3530*/  @P3 STS.128 [R28+0x11000], RZ ;  /* 0x011000ff1c003388 */ /* 0x000fe80000000c00 */
[----:B------:R-:W-:Y:S01]  /*3540*/  @!PT LDS RZ, [RZ] ;  /* 0x00000000fffff984 */ /* 0x000fe20000000800 */
[----:B------:R-:W-:Y:S01]  /*3550*/  @!PT LDS RZ, [RZ] ;  /* 0x00000000fffff984 */ /* 0x000fe20000000800 */
[----:B------:R-:W-:Y:S01]  /*3560*/  @!PT LDS RZ, [RZ] ;  /* 0x00000000fffff984 */ /* 0x000fe20000000800 */
[----:B------:R-:W-:Y:S01]  /*3570*/  @!P3 LDGSTS.E.BYPASS.LTC128B.128 [R28+0xd000], desc[UR6][R4.64] ;  /* 0x0d000000041cbfae */ /* 0x000fe2000b901d46 */
[----:B---3--:R-:W-:-:S03]  /*3580*/  IADD3 R6, P0, R13, UR15, RZ ;  /* 0x0000000f0d067c10 */ /* 0x008fc6000ff1e0ff */
[----:B------:R-:W-:Y:S01]  /*3590*/  @!P3 LDGSTS.E.BYPASS.LTC128B.128 [R28+0xf000], desc[UR6][R4.64+0x80] ;  /* 0x0f000080041cbfae */ /* 0x000fe2000b901d46 */
[----:B------:R-:W-:-:S03]  /*35a0*/  IADD3.X R7, R12, UR14, RZ, P0, !PT ;  /* 0x0000000e0c077c10 */ /* 0x000fc600087fe4ff */
[----:B------:R1:W-:Y:S04]  /*35b0*/  @!P3 LDGSTS.E.BYPASS.LTC128B.128 [R28+0x11000], desc[UR6][R4.64+0x100] ;  /* 0x11000100041cbfae */ /* 0x0003e8000b901d46 */
[----:B------:R-:W0:Y:S04]  /*35c0*/  LDGDEPBAR ;  /* 0x00000000000079af */ /* 0x000e280000000000 */
[----:B------:R-:W2:Y:S04]  /*35d0*/  @!P1 LDG.E R9, desc[UR6][R6.64] ;  /* 0x0000000606099981 */ /* 0x000ea8000c1e1900 */
[----:B------:R3:W4:Y:S01]  /*35e0*/  @!P5 LDG.E R8, desc[UR6][R6.64+0x20] ;  /* 0x000020060608d981 */ /* 0x000722000c1e1900 */
[----:B-1----:R-:W-:Y:S01]  /*35f0*/  LEA.HI R4, R27, R26, RZ, 0x4 ;  /* 0x0000001a1b047211 */ /* 0x002fe200078f20ff */
[----:B------:R-:W-:-:S04]  /*3600*/  DEPBAR.LE SB0, 0x1 ;  /* 0x000080400000791a */ /* 0x000fc80000000000 */
[----:B------:R-:W-:Y:S01]  /*3610*/  SHF.R.S32.HI R5, RZ, 0x4, R4 ;  /* 0x00000004ff057819 */ /* 0x000fe20000011404 */
[----:B------:R-:W-:Y:S03]  /*3620*/  BAR.SYNC.DEFER_BLOCKING 0x0 ;  /* 0x0000000000007b1d */ /* 0x000fe60000010000 */
[----:B------:R-:W-:-:S03]  /*3630*/  LEA.HI R4, R4, R5, RZ, 0x1 ;  /* 0x0000000504047211 */ /* 0x000fc600078f08ff */
[----:B--2---:R1:W-:Y:S01]  /*3640*/  STL [R1+0x58], R9 ;  /* 0x0000580901007387 */ /* 0x0043e20000100800 */
[C---:B---3--:R-:W-:Y:S01]  /*3650*/  IMAD.SHL.U32 R7, R24.reuse, 0x40, RZ ;  /* 0x0000004018077824 */ /* 0x048fe200078e00ff */
[----:B------:R-:W-:Y:S02]  /*3660*/  LOP3.LUT P0, RZ, R24, 0x2, RZ, 0xc0, !PT ;  /* 0x0000000218ff7812 */ /* 0x000fe4000780c0ff */
[----:B------:R-:W2:Y:S04]  /*3670*/  LDSM.16.M88.4 R164, [R252] ;  /* 0x00000000fca4783b */ /* 0x000ea80000000200 */
[----:B------:R-:W3:Y:S04]  /*3680*/  LDSM.16.M88.4 R168, [R252+0x800] ;  /* 0x00080000fca8783b */ /* 0x000ee80000000200 */
[----:B------:R-:W2:Y:S04]  /*3690*/  LDSM.16.M88.4 R196, [R252+0x2000] ;  /* 0x00200000fcc4783b */ /* 0x000ea80000000200 */
[----:B------:R-:W2:Y:S04]  /*36a0*/  LDSM.16.M88.4 R200, [R252+0x2800] ;  /* 0x00280000fcc8783b */ /* 0x000ea80000000200 */
[----:B------:R-:W2:Y:S04]  /*36b0*/  LDSM.16.M88.4 R228, [R252+0x4000] ;  /* 0x00400000fce4783b */ /* 0x000ea80000000200 */
[----:B------:R-:W2:Y:S04]  /*36c0*/  LDSM.16.M88.4 R232, [R252+0x4800] ;  /* 0x00480000fce8783b */ /* 0x000ea80000000200 */
[----:B-1----:R-:W5:Y:S01]  /*36d0*/  LDL R9, [R1+0x4] ;  /* 0x0000040001097983 */ /* 0x002f620000100800 */
[----:B------:R-:W-:Y:S01]  /*36e0*/  LOP3.LUT R6, R4, 0xfffffffe, RZ, 0xc0, !PT ;  /* 0xfffffffe04067812 */ /* 0x000fe200078ec0ff */
[----:B------:R-:W-:Y:S01]  /*36f0*/  UIADD3 UR21, -UR5, 0x40, UR20 ;  /* 0x0000004005157890 */ /* 0x000fe2000fffe114 */
[----:B------:R-:W-:Y:S01]  /*3700*/  LOP3.LUT R4, R7, 0x1c0, RZ, 0xc0, !PT ;  /* 0x000001c007047812 */ /* 0x000fe200078ec0ff */
[----:B----4-:R1:W-:Y:S01]  /*3710*/  STL [R1+0x5c], R8 ;  /* 0x00005c0801007387 */ /* 0x0103e20000100800 */
[----:B------:R-:W-:Y:S01]  /*3720*/  SEL R240, R240, 0xffffffe0, !P0 ;  /* 0xffffffe0f0f07807 */ /* 0x000fe20004000000 */
[----:B------:R-:W-:Y:S01]  /*3730*/  IMAD.IADD R5, R5, 0x1, -R6 ;  /* 0x0000000105057824 */ /* 0x000fe200078e0a06 */
[----:B------:R-:W-:-:S02]  /*3740*/  LOP3.LUT R6, R4, 0x8, R25, 0xf8, !PT ;  /* 0x0000000804067812 */ /* 0x000fc400078ef819 */
[----:B------:R-:W-:Y:S02]  /*3750*/  CS2R R30, SRZ ;  /* 0x00000000001e7805 */ /* 0x000fe4000001ff00 */
[----:B------:R-:W-:Y:S01]  /*3760*/  SHF.R.U32.HI R4, RZ, 0x3, R4 ;  /* 0x00000003ff047819 */ /* 0x000fe20000011604 */
[----:B------:R-:W-:Y:S01]  /*3770*/  IMAD.SHL.U32 R5, R5, 0x200, RZ ;  /* 0x0000020005057824 */ /* 0x000fe200078e00ff */
[----:B------:R-:W-:Y:S01]  /*3780*/  CS2R R28, SRZ ;  /* 0x00000000001c7805 */ /* 0x000fe2000001ff00 */
[----:B------:R-:W-:Y:S01]  /*3790*/  IMAD.IADD R240, R240, 0x1, R252 ;  /* 0x00000001f0f07824 */ /* 0x000fe200078e02fc */
[----:B------:R-:W-:Y:S02]  /*37a0*/  LOP3.LUT R4, R6, R4, RZ, 0x3c, !PT ;  /* 0x0000000406047212 */ /* 0x000fe400078e3cff */
[----:B------:R-:W-:Y:S02]  /*37b0*/  CS2R R32, SRZ ;  /* 0x0000000000207805 */ /* 0x000fe4000001ff00 */
[----:B------:R-:W-:-:S02]  /*37c0*/  CS2R R24, SRZ ;  /* 0x0000000000187805 */ /* 0x000fc4000001ff00 */
[----:B------:R-:W-:Y:S01]  /*37d0*/  CS2R R22, SRZ ;  /* 0x0000000000167805 */ /* 0x000fe2000001ff00 */
[----:B------:R4:W2:Y:S01]  /*37e0*/  LDSM.16.M88.4 R172, [R240] ;  /* 0x00000000f0ac783b */ /* 0x0008a20000000200 */
[----:B------:R-:W-:Y:S01]  /*37f0*/  CS2R R20, SRZ ;  /* 0x0000000000147805 */ /* 0x000fe2000001ff00 */
[----:B------:R-:W-:Y:S01]  /*3800*/  UMOV UR11, UR18 ;  /* 0x00000012000b7c82 */ /* 0x000fe20008000000 */
[----:B------:R-:W-:Y:S01]  /*3810*/  UIADD3 UR22, UR27, 0x40, URZ ;  /* 0x000000401b167890 */ /* 0x000fe2000fffe03f */
[----:B------:R4:W2:Y:S01]  /*3820*/  LDSM.16.M88.4 R176, [R240+0x800] ;  /* 0x00080000f0b0783b */ /* 0x0008a20000000200 */
[----:B------:R-:W-:Y:S01]  /*3830*/  UIADD3 UR21, UR21, -UR37, URZ ;  /* 0x8000002515157290 */ /* 0x000fe2000fffe03f */
[----:B------:R-:W-:Y:S02]  /*3840*/  ULDC UR18, c[0x0][0x2ec] ;  /* 0x0000bb0000127ab9 */ /* 0x000fe40000000800 */
[----:B------:R4:W2:Y:S01]  /*3850*/  LDSM.16.M88.4 R204, [R240+0x2000] ;  /* 0x00200000f0cc783b */ /* 0x0008a20000000200 */
[----:B-1----:R-:W-:-:S03]  /*3860*/  LEA.HI R8, R27, R26, RZ, 0x7 ;  /* 0x0000001a1b087211 */ /* 0x002fc600078f38ff */
[----:B------:R4:W1:Y:S01]  /*3870*/  LDSM.16.M88.4 R208, [R240+0x2800] ;  /* 0x00280000f0d0783b */ /* 0x0008620000000200 */
[----:B------:R-:W-:Y:S02]  /*3880*/  CS2R R26, SRZ ;  /* 0x00000000001a7805 */ /* 0x000fe4000001ff00 */
[----:B------:R-:W-:Y:S01]  /*3890*/  SHF.R.S32.HI R7, RZ, 0x7, R8 ;  /* 0x00000007ff077819 */ /* 0x000fe20000011408 */
[----:B------:R4:W1:Y:S04]  /*38a0*/  LDSM.16.M88.4 R236, [R240+0x4000] ;  /* 0x00400000f0ec783b */ /* 0x0008680000000200 */
[----:B------:R-:W-:Y:S01]  /*38b0*/  IMAD R5, R7, 0x800, R5 ;  /* 0x0000080007057824 */ /* 0x000fe200078e0205 */
[----:B------:R-:W1:Y:S03]  /*38c0*/  LDSM.16.M88.4 R240, [R240+0x4800] ;  /* 0x00480000f0f0783b */ /* 0x000e660000000200 */
[----:B------:R-:W-:-:S05]  /*38d0*/  IMAD.IADD R4, R5, 0x1, R4 ;  /* 0x0000000105047824 */ /* 0x000fca00078e0204 */
[----:B------:R-:W-:-:S05]  /*38e0*/  LEA R10, R4, UR4, 0x1 ;  /* 0x00000004040a7c11 */ /* 0x000fca000f8e08ff */
[----:B------:R4:W1:Y:S04]  /*38f0*/  LDSM.16.M88.4 R148, [R10+0x12000] ;  /* 0x012000000a94783b */ /* 0x0008680000000200 */
[----:B------:R4:W1:Y:S04]  /*3900*/  LDSM.16.M88.4 R152, [R10+0x12800] ;  /* 0x012800000a98783b */ /* 0x0008680000000200 */
[----:B------:R4:W1:Y:S04]  /*3910*/  LDSM.16.M88.4 R180, [R10+0x14000] ;  /* 0x014000000ab4783b */ /* 0x0008680000000200 */
[----:B------:R4:W1:Y:S04]  /*3920*/  LDSM.16.M88.4 R184, [R10+0x14800] ;  /* 0x014800000ab8783b */ /* 0x0008680000000200 */
[----:B------:R4:W1:Y:S04]  /*3930*/  LDSM.16.M88.4 R212, [R10+0x16000] ;  /* 0x016000000ad4783b */ /* 0x0008680000000200 */
[----:B------:R4:W1:Y:S04]  /*3940*/  LDSM.16.M88.4 R216, [R10+0x16800] ;  /* 0x016800000ad8783b */ /* 0x0008680000000200 */
[----:B------:R4:W-:Y:S04]  /*3950*/  STL [R1], R10 ;  /* 0x0000000a01007387 */ /* 0x0009e80000100800 */
[----:B-----5:R4:W1:Y:S04]  /*3960*/  LDSM.16.M88.4 R156, [R9] ;  /* 0x00000000099c783b */ /* 0x0208680000000200 */
[----:B------:R4:W1:Y:S04]  /*3970*/  LDSM.16.M88.4 R160, [R9+0x800] ;  /* 0x0008000009a0783b */ /* 0x0008680000000200 */
[----:B------:R4:W1:Y:S04]  /*3980*/  LDSM.16.M88.4 R188, [R9+0x2000] ;  /* 0x0020000009bc783b */ /* 0x0008680000000200 */
[----:B------:R4:W1:Y:S04]  /*3990*/  LDSM.16.M88.4 R192, [R9+0x2800] ;  /* 0x0028000009c0783b */ /* 0x0008680000000200 */
[----:B------:R4:W1:Y:S04]  /*39a0*/  LDSM.16.M88.4 R220, [R9+0x4000] ;  /* 0x0040000009dc783b */ /* 0x0008680000000200 */
[----:B--23--:R4:W1:Y:S02]  /*39b0*/  LDSM.16.M88.4 R224, [R9+0x4800] ;  /* 0x0048000009e0783b */ /* 0x00c8640000000200 */
.L_x_190:
[----:B------:R-:W4:Y:S01]  /*39c0*/  LDL R80, [R1] ;  /* 0x0000000001507983 */ /* 0x000f220000100800 */
[----:B------:R-:W-:Y:S01]  /*39d0*/  USHF.L.U32 UR10, UR8, 0x6, URZ ;  /* 0x00000006080a7899 */ /* 0x000fe2000800063f */
[----:B------:R-:W-:Y:S02]  /*39e0*/  ULDC UR9, c[0x0][0x394] ;  /* 0x0000e50000097ab9 */ /* 0x000fe40000000800 */
[----:B------:R-:W2:Y:S01]  /*39f0*/  LDL R249, [R1+0x8] ;  /* 0x0000080001f97983 */ /* 0x000ea20000100800 */
[----:B------:R-:W-:Y:S03]  /*3a00*/  UISETP.GE.AND UP0, UPT, UR10, UR21, UPT ;  /* 0x000000150a00728c */ /* 0x000fe6000bf06270 */
[----:B------:R-:W3:Y:S04]  /*3a10*/  LDL R79, [R1+0x4] ;  /* 0x00000400014f7983 */ /* 0x000ee80000100800 */
[----:B------:R-:W3:Y:S04]  /*3a20*/  LDL R248, [R1+0xc] ;  /* 0x00000c0001f87983 */ /* 0x000ee80000100800 */
[----:B-1----:R-:W3:Y:S04]  /*3a30*/  LDL R247, [R1+0x18] ;  /* 0x0000180001f77983 */ /* 0x002ee80000100800 */
[----:B------:R-:W3:Y:S04]  /*3a40*/  LDL R78, [R1+0x10] ;  /* 0x00001000014e7983 */ /* 0x000ee80000100800 */
[----:B------:R-:W3:Y:S04]  /*3a50*/  LDL R246, [R1+0x14] ;  /* 0x0000140001f67983 */ /* 0x000ee80000100800 */
[----:B------:R-:W0:Y:S04]  /*3a60*/  LDGDEPBAR ;  /* 0x00000000000079af */ /* 0x000e280000000000 */
[----:B------:R-:W3:Y:S04]  /*3a70*/  LDL R77, [R1+0x64] ;  /* 0x00006400014d7983 */ /* 0x000ee80000100800 */
[----:B------:R-:W3:Y:S01]  /*3a80*/  LDL R76, [R1+0x60] ;  /* 0x00006000014c7983 */ /* 0x000ee20000100800 */
[----:B------:R-:W-:Y:S04]  /*3a90*/  DEPBAR.LE SB0, 0x0 ;  /* 0x000080000000791a */ /* 0x000fe80000000000 */
[----:B------:R-:W-:Y:S06]  /*3aa0*/  BAR.SYNC.DEFER_BLOCKING 0x0 ;  /* 0x0000000000007b1d */ /* 0x000fec0000010000 */
[----:B----4-:R-:W-:Y:S04]  /*3ab0*/  LDSM.16.M88.4 R8, [R80+0xc000] ;  /* 0x00c000005008783b */ /* 0x010fe80000000200 */
[----:B--2---:R-:W2:Y:S04]  /*3ac0*/  LDSM.16.M88.4 R16, [R249] ;  /* 0x00000000f910783b */ /* 0x004ea80000000200 */
[----:B------:R-:W4:Y:S04]  /*3ad0*/  LDSM.16.M88.4 R68, [R80+0xc800] ;  /* 0x00c800005044783b */ /* 0x000f280000000200 */
[----:B---3--:R-:W-:Y:S01]  /*3ae0*/  LDSM.16.M88.4 R72, [R248] ;  /* 0x00000000f848783b */ /* 0x008fe20000000200 */
[C---:B--2---:R-:W-:Y:S06]  /*3af0*/  HMMA.16816.F32 R4, R16.reuse, R8, RZ ;  /* 0x000000081004723c */ /* 0x044fec00000018ff */
[C---:B------:R-:W-:Y:S06]  /*3b00*/  HMMA.16816.F32 R8, R16.reuse, R10, RZ ;  /* 0x0000000a1008723c */ /* 0x040fec00000018ff */
[C---:B----4-:R-:W-:Y:S06]  /*3b10*/  HMMA.16816.F32 R12, R16.reuse, R68, RZ ;  /* 0x00000044100c723c */ /* 0x050fec00000018ff */
[----:B------:R-:W-:Y:S01]  /*3b20*/  HMMA.16816.F32 R16, R16, R70, RZ ;  /* 0x000000461010723c */ /* 0x000fe200000018ff */
[----:B------:R-:W2:Y:S05]  /*3b30*/  LDSM.16.M88.4 R68, [R79+-0x6000] ;  /* 0xffa000004f44783b */ /* 0x000eaa0000000200 */
[C---:B--2---:R-:W-:Y:S06]  /*3b40*/  HMMA.16816.F32 R4, R72.reuse, R68, R4 ;  /* 0x000000444804723c */ /* 0x044fec0000001804 */
[C---:B------:R-:W-:Y:S01]  /*3b50*/  HMMA.16816.F32 R8, R72.reuse, R70, R8 ;  /* 0x000000464808723c */ /* 0x040fe20000001808 */
[----:B------:R-:W2:Y:S05]  /*3b60*/  LDSM.16.M88.4 R68, [R79+-0x5800] ;  /* 0xffa800004f44783b */ /* 0x000eaa0000000200 */
[C---:B--2---:R-:W-:Y:S06]  /*3b70*/  HMMA.16816.F32 R12, R72.reuse, R68, R12 ;  /* 0x00000044480c723c */ /* 0x044fec000000180c */
[----:B------:R-:W-:Y:S01]  /*3b80*/  HMMA.16816.F32 R16, R72, R70, R16 ;  /* 0x000000464810723c */ /* 0x000fe20000001810 */
[----:B------:R-:W-:Y:S04]  /*3b90*/  LDSM.16.M88.4 R68, [R247] ;  /* 0x00000000f744783b */ /* 0x000fe80000000200 */
[----:B------:R-:W2:Y:S02]  /*3ba0*/  LDSM.16.M88.4 R72, [R252+-0x6000] ;  /* 0xffa00000fc48783b */ /* 0x000ea40000000200 */
[C---:B--2---:R-:W-:Y:S06]  /*3bb0*/  HMMA.16816.F32 R4, R68.reuse, R72, R4 ;  /* 0x000000484404723c */ /* 0x044fec0000001804 */
[C---:B------:R-:W-:Y:S01]  /*3bc0*/  HMMA.16816.F32 R8, R68.reuse, R74, R8 ;  /* 0x0000004a4408723c */ /* 0x040fe20000001808 */
[----:B------:R-:W2:Y:S05]  /*3bd0*/  LDSM.16.M88.4 R72, [R252+-0x5800] ;  /* 0xffa80000fc48783b */ /* 0x000eaa0000000200 */
[C---:B--2---:R-:W-:Y:S06]  /*3be0*/  HMMA.16816.F32 R12, R68.reuse, R72, R12 ;  /* 0x00000048440c723c */ /* 0x044fec000000180c */
[----:B------:R-:W-:Y:S01]  /*3bf0*/  HMMA.16816.F32 R16, R68, R74, R16 ;  /* 0x0000004a4410723c */ /* 0x000fe20000001810 */
[----:B------:R-:W-:Y:S04]  /*3c00*/  LDSM.16.M88.4 R68, [R246] ;  /* 0x00000000f644783b */ /* 0x000fe80000000200 */
[----:B------:R-:W2:Y:S02]  /*3c10*/  LDSM.16.M88.4 R72, [R78] ;  /* 0x000000004e48783b */ /* 0x000ea40000000200 */
[C---:B--2---:R-:W-:Y:S06]  /*3c20*/  HMMA.16816.F32 R4, R68.reuse, R72, R4 ;  /* 0x000000484404723c */ /* 0x044fec0000001804 */
[C---:B------:R-:W-:Y:S01]  /*3c30*/  HMMA.16816.F32 R8, R68.reuse, R74, R8 ;  /* 0x0000004a4408723c */ /* 0x040fe20000001808 */
[----:B------:R-:W2:Y:S05]  /*3c40*/  LDSM.16.M88.4 R72, [R78+0x800] ;  /* 0x000800004e48783b */ /* 0x000eaa0000000200 */
[C---:B--2---:R-:W-:Y:S06]  /*3c50*/  HMMA.16816.F32 R12, R68.reuse, R72, R12 ;  /* 0x00000048440c723c */ /* 0x044fec000000180c */
[----:B------:R-:W-:Y:S01]  /*3c60*/  HMMA.16816.F32 R16, R68, R74, R16 ;  /* 0x0000004a4410723c */ /* 0x000fe20000001810 */
[----:B------:R-:W-:Y:S04]  /*3c70*/  LDSM.16.M88.4 R68, [R249+0x2000] ;  /* 0x00200000f944783b */ /* 0x000fe80000000200 */
[----:B------:R-:W2:Y:S02]  /*3c80*/  LDSM.16.M88.4 R72, [R80+0xe000] ;  /* 0x00e000005048783b */ /* 0x000ea40000000200 */
[C---:B--2---:R-:W-:Y:S06]  /*3c90*/  HMMA.16816.F32 R4, R68.reuse, R72, R4 ;  /* 0x000000484404723c */ /* 0x044fec0000001804 */
[C---:B------:R-:W-:Y:S01]  /*3ca0*/  HMMA.16816.F32 R8, R68.reuse, R74, R8 ;  /* 0x0000004a4408723c */ /* 0x040fe20000001808 */
[----:B------:R-:W2:Y:S05]  /*3cb0*/  LDSM.16.M88.4 R72, [R80+0xe800] ;  /* 0x00e800005048783b */ /* 0x000eaa0000000200 */
[C---:B--2---:R-:W-:Y:S06]  /*3cc0*/  HMMA.16816.F32 R12, R68.reuse, R72, R12 ;  /* 0x00000048440c723c */ /* 0x044fec000000180c */
[----:B------:R-:W-:Y:S01]  /*3cd0*/  HMMA.16816.F32 R16, R68, R74, R16 ;  /* 0x0000004a4410723c */ /* 0x000fe20000001810 */
[----:B------:R-:W-:Y:S04]  /*3ce0*/  LDSM.16.M88.4 R68, [R248+0x2000] ;  /* 0x00200000f844783b */ /* 0x000fe80000000200 */
[----:B------:R-:W2:Y:S02]  /*3cf0*/  LDSM.16.M88.4 R72, [R79+-0x4000] ;  /* 0xffc000004f48783b */ /* 0x000ea40000000200 */
[C---:B--2---:R-:W-:Y:S06]  /*3d00*/  HMMA.16816.F32 R4, R68.reuse, R72, R4 ;  /* 0x000000484404723c */ /* 0x044fec0000001804 */
[C---:B------:R-:W-:Y:S01]  /*3d10*/  HMMA.16816.F32 R8, R68.reuse, R74, R8 ;  /* 0x0000004a4408723c */ /* 0x040fe20000001808 */
[----:B------:R-:W2:Y:S05]  /*3d20*/  LDSM.16.M88.4 R72, [R79+-0x3800] ;  /* 0xffc800004f48783b */ /* 0x000eaa0000000200 */
        /* <DEDUP_REMOVED lines=59> */
.L_x_186:
[----:B------:R-:W3:Y:S01]  /*40e0*/  LDL R70, [R1+0x70] ;  /* 0x0000700001467983 */ /* 0x000ee20000100800 */
[----:B------:R-:W-:Y:S01]  /*40f0*/  UIADD3 UR12, UR5, 0x1, -UR13 ;  /* 0x00000001050c7890 */ /* 0x000fe2000fffe80d */
[----:B------:R-:W-:Y:S01]  /*4100*/  IMAD.U32 R68, RZ, RZ, UR25 ;  /* 0x00000019ff447e24 */ /* 0x000fe2000f8e00ff */
[----:B------:R-:W-:Y:S01]  /*4110*/  UIADD3 UR11, -UR9, UR5, -UR13 ;  /* 0x00000005090b7290 */ /* 0x000fe2000fffe90d */
[----:B------:R-:W4:Y:S02]  /*4120*/  LDL R69, [R1+0x74] ;  /* 0x0000740001457983 */ /* 0x000f240000100800 */
[----:B----4-:R-:W-:Y:S02]  /*4130*/  IMAD R68, R68, 0x40, R69 ;  /* 0x0000004044447824 */ /* 0x010fe400078e0245 */
[----:B---3--:R-:W-:Y:S01]  /*4140*/  VIADD R78, R70, UR10 ;  /* 0x0000000a464e7c36 */ /* 0x008fe20008000000 */
        /* <DEDUP_REMOVED lines=9> */
[----:B--2---:R-:W-:Y:S01]  /*41e0*/  VIADD R73, R68, 0x11 ;  /* 0x0000001144497836 */ /* 0x004fe20000000000 */
        /* <DEDUP_REMOVED lines=55> */
.L_x_187:
[----:B------:R-:W3:Y:S01]  /*4560*/  LDL R69, [R1+0x58] ;  /* 0x0000580001457983 */ /* 0x000ee20000100800 */
[----:B------:R-:W-:Y:S04]  /*4570*/  UISETP.GT.AND UP2, UPT, UR8, UR19, UPT ;  /* 0x000000130800728c */ /* 0x000fe8000bf44270 */
[----:B------:R-:W4:Y:S02]  /*4580*/  LDL R70, [R1+0x5c] ;  /* 0x00005c0001467983 */ /* 0x000f240000100800 */
[----:B------:R-:W-:Y:S03]  /*4590*/  PLOP3.LUT P3, PT, PT, PT, UP2, 0x80, 0x0 ;  /* 0x000000000000781c */ /* 0x000fe60003f6f028 */
[----:B------:R-:W2:Y:S05]  /*45a0*/  LDL R245, [R1+0x48] ;  /* 0x0000480001f57983 */ /* 0x000eaa0000100800 */
[----:B------:R-:W2:Y:S05]  /*45b0*/  LDL R244, [R1+0x54] ;  /* 0x0000540001f47983 */ /* 0x000eaa0000100800 */
[----:B------:R-:W2:Y:S05]  /*45c0*/  LDL R99, [R1+0x4c] ;  /* 0x00004c0001637983 */ /* 0x000eaa0000100800 */
[----:B------:R-:W2:Y:S01]  /*45d0*/  LDL R98, [R1+0x50] ;  /* 0x0000500001627983 */ /* 0x000ea20000100800 */
[C---:B---3--:R-:W-:Y:S01]  /*45e0*/  FMUL.FTZ R68, R69.reuse, 1.4426950216293334961 ;  /* 0x3fb8aa3b45447820 */ /* 0x048fe20000410000 */
[----:B------:R-:W-:Y:S01]  /*45f0*/  FSETP.NEU.FTZ.AND P0, PT, R69, -INF , PT ;  /* 0xff8000004500780b */ /* 0x000fe20003f1d000 */
[----:B----4-:R-:W-:Y:S03]  /*4600*/  FMUL.FTZ R69, R70, 1.4426950216293334961 ;  /* 0x3fb8aa3b46457820 */ /* 0x010fe60000410000 */
        /* <DEDUP_REMOVED lines=11> */
[----:B------:R-:W4:Y:S10]  /*46c0*/  MUFU.EX2 R88, R5 ;  /* 0x0000000500587308 */ /* 0x000f340000000800 */
[----:B------:R-:W-:Y:S01]  /*46d0*/  MUFU.EX2 R89, R8 ;  /* 0x0000000800597308 */ /* 0x000fe20000000800 */
[----:B---3--:R-:W-:Y:S05]  /*46e0*/  FSEL R4, R69, RZ, P0 ;  /* 0x000000ff45047208 */ /* 0x008fea0000000000 */
        /* <DEDUP_REMOVED lines=10> */
[----:B------:R-:W1:Y:S01]  /*4790*/  MUFU.EX2 R87, R9 ;  /* 0x0000000900577308 */ /* 0x000e620000000800 */
[----:B----4-:R-:W-:Y:S05]  /*47a0*/  F2FP.F16.F32.PACK_AB R6, R88, R91 ;  /* 0x0000005b5806723e */ /* 0x010fea00000000ff */
[----:B--2---:R2:W-:Y:S04]  /*47b0*/  STS [R245+0x14000], R6 ;  /* 0x01400006f5007388 */ /* 0x0045e80000000800 */
[----:B------:R1:W-:Y:S01]  /*47c0*/  MUFU.EX2 R86, R4 ;  /* 0x0000000400567308 */ /* 0x0003e20000000800 */
[----:B---3--:R-:W-:Y:S05]  /*47d0*/  F2FP.F16.F32.PACK_AB R5, R83, R85 ;  /* 0x000000555305723e */ /* 0x008fea00000000ff */
[----:B------:R3:W-:Y:S04]  /*47e0*/  STS [R245+0x14400], R5 ;  /* 0x01440005f5007388 */ /* 0x0007e80000000800 */
[----:B------:R-:W-:Y:S10]  /*47f0*/  MUFU.EX2 R84, R10 ;  /* 0x0000000a00547308 */ /* 0x000ff40000000800 */
[----:B------:R-:W4:Y:S01]  /*4800*/  MUFU.EX2 R82, R11 ;  /* 0x0000000b00527308 */ /* 0x000f220000000800 */
[----:B-1----:R-:W-:Y:S05]  /*4810*/  F2FP.F16.F32.PACK_AB R4, R87, R89 ;  /* 0x000000595704723e */ /* 0x002fea00000000ff */
[----:B------:R1:W-:Y:S04]  /*4820*/  STS [R244+0x14000], R4 ;  /* 0x01400004f4007388 */ /* 0x0003e80000000800 */
[----:B------:R-:W-:Y:S10]  /*4830*/  MUFU.EX2 R97, R12 ;  /* 0x0000000c00617308 */ /* 0x000ff40000000800 */
[----:B------:R-:W2:Y:S01]  /*4840*/  MUFU.EX2 R96, R13 ;  /* 0x0000000d00607308 */ /* 0x000ea20000000800 */
[----:B----4-:R-:W-:Y:S05]  /*4850*/  F2FP.F16.F32.PACK_AB R8, R82, R84 ;  /* 0x000000545208723e */ /* 0x010fea00000000ff */
[----:B------:R-:W-:Y:S04]  /*4860*/  STS [R244+0x14400], R8 ;  /* 0x01440008f4007388 */ /* 0x000fe80000000800 */
[----:B------:R-:W-:Y:S10]  /*4870*/  MUFU.EX2 R94, R14 ;  /* 0x0000000e005e7308 */ /* 0x000ff40000000800 */
[----:B------:R-:W4:Y:S01]  /*4880*/  MUFU.EX2 R93, R15 ;  /* 0x0000000f005d7308 */ /* 0x000f220000000800 */
[----:B--2---:R-:W-:Y:S05]  /*4890*/  F2FP.F16.F32.PACK_AB R7, R96, R97 ;  /* 0x000000616007723e */ /* 0x004fea00000000ff */
[----:B------:R-:W-:Y:S04]  /*48a0*/  STS [R99+0x14000], R7 ;  /* 0x0140000763007388 */ /* 0x000fe80000000800 */
[----:B------:R-:W-:Y:S10]  /*48b0*/  MUFU.EX2 R95, R16 ;  /* 0x00000010005f7308 */ /* 0x000ff40000000800 */
[----:B------:R-:W3:Y:S01]  /*48c0*/  MUFU.EX2 R92, R68 ;  /* 0x00000044005c7308 */ /* 0x000ee20000000800 */
[----:B----4-:R-:W-:Y:S05]  /*48d0*/  F2FP.F16.F32.PACK_AB R6, R93, R94 ;  /* 0x0000005e5d06723e */ /* 0x010fea00000000ff */
[----:B------:R-:W-:Y:S04]  /*48e0*/  STS [R99+0x14400], R6 ;  /* 0x0144000663007388 */ /* 0x000fe80000000800 */
[----:B------:R-:W1:Y:S01]  /*48f0*/  MUFU.EX2 R90, R18 ;  /* 0x00000012005a7308 */ /* 0x000e620000000800 */
[----:B---3--:R-:W-:Y:S05]  /*4900*/  F2FP.F16.F32.PACK_AB R5, R92, R95 ;  /* 0x0000005f5c05723e */ /* 0x008fea00000000ff */
        /* <DEDUP_REMOVED lines=206> */
.L_x_188:
        /* <DEDUP_REMOVED lines=18> */
[----:B------:R4:W-:Y:S04]  /*5710*/  STL.64 [R1+0xa0], R28 ;  /* 0x0000a01c01007387 */ /* 0x0009e80000100a00 */
[----:B------:R4:W-:Y:S04]  /*5720*/  STL.64 [R1+0x98], R22 ;  /* 0x0000981601007387 */ /* 0x0009e80000100a00 */
[----:B------:R-:W-:Y:S04]  /*5730*/  STL.64 [R1+0x90], R26 ;  /* 0x0000901a01007387 */ /* 0x000fe80000100a00 */
[----:B------:R-:W-:Y:S04]  /*5740*/  STL.64 [R1+0x88], R24 ;  /* 0x0000881801007387 */ /* 0x000fe80000100a00 */
[----:B------:R4:W-:Y:S04]  /*5750*/  STL.64 [R1+0x80], R20 ;  /* 0x0000801401007387 */ /* 0x0009e80000100a00 */
[----:B------:R-:W-:Y:S01]  /*5760*/  LDSM.16.MT88.4 R244, [R0+0x10000] ;  /* 0x0100000000f4783b */ /* 0x000fe20000004200 */
[----:B-1----:R-:W-:Y:S03]  /*5770*/  IMAD.MOV.U32 R30, RZ, RZ, R43 ;  /* 0x000000ffff1e7224 */ /* 0x002fe600078e002b */
        /* <DEDUP_REMOVED lines=65> */
[-C--:B-1----:R-:W-:Y:S05]  /*5b90*/  HMMA.16816.F32 R4, R244, R40.reuse, R4 ;  /* 0x00000028f404723c */ /* 0x082fea0000001804 */
[----:B--2---:R-:W-:Y:S01]  /*5ba0*/  @P3 IADD3.X R29, R22, UR14, RZ, P1, !PT ;  /* 0x0000000e161d3c10 */ /* 0x004fe20008ffe4ff */
[C---:B------:R-:W-:Y:S01]  /*5bb0*/  HMMA.16816.F32 R8, R36.reuse, R40, R8 ;  /* 0x000000282408723c */ /* 0x040fe20000001808 */
[----:B------:R-:W-:Y:S03]  /*5bc0*/  @UP2 UMOV UR14, UR9 ;  /* 0x00000009000e2c82 */ /* 0x000fe60008000000 */
[----:B---3--:R-:W2:Y:S01]  /*5bd0*/  @P3 LDG.E R33, desc[UR6][R28.64+-0xe0] ;  /* 0xffff20061c213981 */ /* 0x008ea2000c1e1900 */
[C---:B------:R-:W-:Y:S01]  /*5be0*/  IMAD R22, R23.reuse, 0x28, RZ ;  /* 0x0000002817167824 */ /* 0x040fe200078e02ff */
[-C--:B------:R-:W-:Y:S02]  /*5bf0*/  HMMA.16816.F32 R12, R36, R42.reuse, R12 ;  /* 0x0000002a240c723c */ /* 0x080fe4000000180c */
[----:B------:R1:W3:Y:S04]  /*5c00*/  @P3 LDG.E R32, desc[UR6][R28.64+-0x100] ;  /* 0xffff00061c203981 */ /* 0x0002e8000c1e1900 */
[C---:B------:R-:W-:Y:S01]  /*5c10*/  HMMA.16816.F32 R16, R244.reuse, R42, R16 ;  /* 0x0000002af410723c */ /* 0x040fe20000001810 */
[----:B------:R1:W5:Y:S04]  /*5c20*/  LDL.LU.64 R42, [R1+0xd0] ;  /* 0x0000d000012a7983 */ /* 0x0003680000300a00 */
[----:B------:R1:W5:Y:S01]  /*5c30*/  LDL.LU.64 R40, [R1+0xc8] ;  /* 0x0000c80001287983 */ /* 0x0003620000300a00 */
        /* <DEDUP_REMOVED lines=9> */
[----:B------:R-:W1:Y:S04]  /*5cd0*/  LDC R24, c[0x0][0x270] ;  /* 0x00009c00ff187b82 */ /* 0x000e680000000800 */
[C---:B-1----:R-:W-:Y:S01]  /*5ce0*/  IMAD.SHL.U32 R28, R23.reuse, 0x20, RZ ;  /* 0x00000020171c7824 */ /* 0x042fe200078e00ff */
[-C--:B------:R-:W-:Y:S05]  /*5cf0*/  HMMA.16816.F32 R92, R36, R26.reuse, R92 ;  /* 0x0000001a245c723c */ /* 0x080fea000000185c */
[----:B------:R-:W-:Y:S01]  /*5d00*/  IMAD.MOV.U32 R25, RZ, RZ, R30 ;  /* 0x000000ffff197224 */ /* 0x000fe200078e001e */
[----:B------:R-:W-:Y:S05]  /*5d10*/  HMMA.16816.F32 R96, R244, R26, R96 ;  /* 0x0000001af460723c */ /* 0x000fea0000001860 */
[C---:B------:R-:W-:Y:S02]  /*5d20*/  IMAD R30, R23.reuse, 0x18, RZ ;  /* 0x00000018171e7824 */ /* 0x040fe400078e02ff */
[----:B------:R-:W-:Y:S04]  /*5d30*/  IMAD R29, R24, UR26, RZ ;  /* 0x0000001a181d7c24 */ /* 0x000fe8000f8e02ff */
[----:B------:R-:W-:Y:S02]  /*5d40*/  IMAD R24, R23, 0x38, RZ ;  /* 0x0000003817187824 */ /* 0x000fe400078e02ff */
[----:B------:R-:W-:Y:S01]  /*5d50*/  IMAD.SHL.U32 R29, R29, 0x20, RZ ;  /* 0x000000201d1d7824 */ /* 0x000fe200078e00ff */
[C---:B----4-:R-:W-:Y:S04]  /*5d60*/  LEA R251, P0, R250.reuse, R20, 0x2 ;  /* 0x00000014fafb7211 */ /* 0x050fe800078010ff */
        /* <DEDUP_REMOVED lines=8> */
[----:B------:R4:W-:Y:S04]  /*5df0*/  REDG.E.ADD.F32.FTZ.RN.STRONG.GPU desc[UR6][R250.64], R5 ;  /* 0x00000005fa0079a6 */ /* 0x0009e8000c10f386 */
[----:B--2---:R-:W-:Y:S04]  /*5e00*/  @P3 STL [R1+0x5c], R33 ;  /* 0x00005c2101003387 */ /* 0x004fe80000100800 */
[----:B---3--:R2:W-:Y:S04]  /*5e10*/  @P3 STL [R1+0x58], R32 ;  /* 0x0000582001003387 */ /* 0x0085e80000100800 */
[----:B------:R3:W5:Y:S04]  /*5e20*/  LDL.LU.64 R38, [R1+0xc0] ;  /* 0x0000c00001267983 */ /* 0x0007680000300a00 */
[----:B------:R3:W5:Y:S01]  /*5e30*/  LDL.LU.64 R36, [R1+0xb8] ;  /* 0x0000b80001247983 */ /* 0x0007620000300a00 */
[CC--:B-1----:R-:W-:Y:S04]  /*5e40*/  LEA R4, P1, R30.reuse, R20.reuse, 0x2 ;  /* 0x000000141e047211 */ /* 0x0c2fe800078210ff */
[-C--:B----4-:R-:W-:Y:S02]  /*5e50*/  LEA.HI.X.SX32 R5, R30, R21.reuse, 0x2, P1 ;  /* 0x000000151e057211 */ /* 0x090fe400008f16ff */
[CC--:B--2---:R-:W-:Y:S04]  /*5e60*/  LEA R32, P0, R249.reuse, R20.reuse, 0x2 ;  /* 0x00000014f9207211 */ /* 0x0c4fe800078010ff */
        /* <DEDUP_REMOVED lines=8> */
[----:B--2---:R-:W1:Y:S01]  /*5ef0*/  LDC R5, c[0x0][0x270] ;  /* 0x00009c00ff057b82 */ /* 0x004e620000000800 */
        /* <DEDUP_REMOVED lines=18> */
[C---:B--2---:R-:W-:Y:S03]  /*6020*/  IMAD.IADD R7, R248.reuse, 0x1, R8 ;  /* 0x00000001f8077824 */ /* 0x044fe600078e0208 */
        /* <DEDUP_REMOVED lines=11> */
[CC--:B---3--:R-:W-:Y:S03]  /*60e0*/  LEA R16, P0, R4.reuse, R20.reuse, 0x2 ;  /* 0x0000001404107211 */ /* 0x0c8fe600078010ff */
        /* <DEDUP_REMOVED lines=213> */
.L_x_189:
[----:B------:R-:W-:Y:S02]  /*6e40*/  UISETP.GT.AND UP0, UPT, UR8, UR19, UPT ;  /* 0x000000130800728c */ /* 0x000fe4000bf04270 */
[----:B------:R-:W-:Y:S04]  /*6e50*/  UIADD3 UR8, UR8, -0x1, URZ ;  /* 0xffffffff08087890 */ /* 0x000fe8000fffe03f */
[----:B------:R-:W-:Y:S11]  /*6e60*/  PLOP3.LUT P0, PT, PT, PT, UP0, 0x80, 0x0 ;  /* 0x000000000000781c */ /* 0x000ff60003f0f008 */
[----:B------:R-:W-:Y:S02]  /*6e70*/  @!UPT UIADD3 URZ, URZ, URZ, URZ ;  /* 0x0000003f3f3ff290 */ /* 0x000fe4000fffe03f */
        /* <DEDUP_REMOVED lines=144> */
[----:B-1----:R-:W2:Y:S03]  /*7780*/  S2R R6, SR_TID.X ;  /* 0x0000000000067919 */ /* 0x002ea60000002100 */
        /* <DEDUP_REMOVED lines=8> */
[----:B--2---:R-:W-:-:S03]  /*7810*/  SHF.R.S32.HI R5, RZ, 0x1f, R6 ;  /* 0x0000001fff057819 */ /* 0x004fc60000011406 */
        /* <DEDUP_REMOVED lines=19> */
.L_x_191:
[----:B------:R-:W-:Y:S01]  /*7950*/  @UP0 UIADD3 UR14, UR24, UR30, URZ ;  /* 0x0000001e180e0290 */ /* 0x000fe2000fffe03f */
[----:B------:R-:W-:Y:S01]  /*7960*/  LEA.HI R5, R5, R6, RZ, 0x3 ;  /* 0x0000000605057211 */ /* 0x000fe200078f18ff */
[----:B------:R-:W-:Y:S02]  /*7970*/  @UP0 ULDC.64 UR10, c[0x0][0x458] ;  /* 0x00011600000a0ab9 */ /* 0x000fe40000000a00 */
[----:B------:R-:W-:Y:S01]  /*7980*/  @UP0 UIMAD.WIDE.U32 UR12, UR14, UR10, URZ ;  /* 0x0000000a0e0c02a5 */ /* 0x000fe2000f8e003f */
[----:B---3--:R-:W-:Y:S01]  /*7990*/  LOP3.LUT R4, R5, 0xfffffff8, RZ, 0xc0, !PT ;  /* 0xfffffff805047812 */ /* 0x008fe200078ec0ff */
        /* <DEDUP_REMOVED lines=18> */
.L_x_192:
[----:B------:R-:W-:Y:S01]  /*7ac0*/  BAR.SYNC.DEFER_BLOCKING 0x0 ;  /* 0x0000000000007b1d */ /* 0x000fe20000010000 */
[----:B------:R-:W-:Y:S01]  /*7ad0*/  IMAD.SHL.U32 R8, R4, 0x8, RZ ;  /* 0x0000000804087824 */ /* 0x000fe200078e00ff */
[----:B------:R-:W-:Y:S01]  /*7ae0*/  USHF.R.S32.HI UR12, URZ, 0x1f, UR27 ;  /* 0x0000001f3f0c7899 */ /* 0x000fe2000801141b */
[----:B------:R-:W-:Y:S01]  /*7af0*/  IMAD.U32 R6, RZ, RZ, UR8 ;  /* 0x00000008ff067e24 */ /* 0x000fe2000f8e00ff */
[----:B------:R-:W-:Y:S01]  /*7b00*/  UIMAD UR5, UR25, -0x40, UR5 ;  /* 0xffffffc0190578a4 */ /* 0x000fe2000f8e0205 */
[----:B------:R-:W-:Y:S01]  /*7b10*/  SHF.R.S32.HI R4, RZ, 0x3, R5 ;  /* 0x00000003ff047819 */ /* 0x000fe20000011405 */
[----:B------:R-:W-:Y:S01]  /*7b20*/  UIMAD UR13, UR12, UR8, URZ ;  /* 0x000000080c0d72a4 */ /* 0x000fe2000f8e023f */
[--C-:B------:R-:W-:Y:S01]  /*7b30*/  SHF.R.S32.HI R9, RZ, 0x1f, R8.reuse ;  /* 0x0000001fff097819 */ /* 0x100fe20000011408 */
[----:B------:R-:W-:Y:S01]  /*7b40*/  USHF.R.S32.HI UR20, URZ, 0x1f, UR61 ;  /* 0x0000001f3f147899 */ /* 0x000fe2000801143d */
[C---:B------:R-:W-:Y:S01]  /*7b50*/  IADD3 R10, R4.reuse, 0x20, RZ ;  /* 0x00000020040a7810 */ /* 0x040fe20007ffe0ff */
[----:B------:R-:W-:Y:S01]  /*7b60*/  UIMAD UR13, UR27, UR9, UR13 ;  /* 0x000000091b0d72a4 */ /* 0x000fe2000f8e020d */
[----:B------:R-:W-:Y:S01]  /*7b70*/  ISETP.GE.AND P2, PT, R4, UR5, PT ;  /* 0x0000000504007c0c */ /* 0x000fe2000bf46270 */
[----:B------:R-:W-:Y:S01]  /*7b80*/  IMAD.WIDE.U32 R6, R6, UR27, R8 ;  /* 0x0000001b06067c25 */ /* 0x000fe2000f8e0008 */
[----:B------:R-:W-:Y:S01]  /*7b90*/  ULDC.64 UR14, c[0x0][0x468] ;  /* 0x00011a00000e7ab9 */ /* 0x000fe20000000a00 */
[----:B------:R-:W-:Y:S01]  /*7ba0*/  ISETP.GE.AND P1, PT, R10, UR5, PT ;  /* 0x000000050a007c0c */ /* 0x000fe2000bf26270 */
[----:B------:R-:W-:Y:S01]  /*7bb0*/  BSSY B0, `(.L_x_193) ;  /* 0x0000020000007945 */ /* 0x000fe20003800000 */
[----:B------:R-:W-:Y:S01]  /*7bc0*/  IMAD.U32 R5, RZ, RZ, UR13 ;  /* 0x0000000dff057e24 */ /* 0x000fe2000f8e00ff */
[----:B------:R-:W-:Y:S01]  /*7bd0*/  IADD3 R6, P0, R6, UR18, RZ ;  /* 0x0000001206067c10 */ /* 0x000fe2000ff1e0ff */
[----:B------:R-:W-:Y:S01]  /*7be0*/  UIMAD UR13, UR20, UR14, URZ ;  /* 0x0000000e140d72a4 */ /* 0x000fe2000f8e023f */
[----:B------:R-:W-:-:S02]  /*7bf0*/  SHF.R.S32.HI R52, RZ, 0x1f, R4 ;  /* 0x0000001fff347819 */ /* 0x000fc40000011404 */
[----:B------:R-:W-:Y:S01]  /*7c00*/  IADD3.X R7, R7, UR19, R5, P0, !PT ;  /* 0x0000001307077c10 */ /* 0x000fe200087fe405 */
[----:B------:R-:W-:Y:S01]  /*7c10*/  IMAD.U32 R5, RZ, RZ, UR14 ;  /* 0x0000000eff057e24 */ /* 0x000fe2000f8e00ff */
[----:B------:R-:W-:Y:S01]  /*7c20*/  UIMAD UR15, UR61, UR15, UR13 ;  /* 0x0000000f3d0f72a4 */ /* 0x000fe2000f8e020d */
[----:B------:R1:W2:Y:S02]  /*7c30*/  LDS.128 R36, [R247+0xd000] ;  /* 0x00d00000f7247984 */ /* 0x0002a40000000c00 */
[----:B------:R-:W-:Y:S02]  /*7c40*/  IMAD.WIDE.U32 R10, R5, UR61, R6 ;  /* 0x0000003d050a7c25 */ /* 0x000fe4000f8e0006 */
[----:B------:R1:W3:Y:S03]  /*7c50*/  LDS.128 R32, [R247+0xf000] ;  /* 0x00f00000f7207984 */ /* 0x0002e60000000c00 */
[----:B------:R-:W-:Y:S01]  /*7c60*/  IADD3 R14, R11, UR15, RZ ;  /* 0x0000000f0b0e7c10 */ /* 0x000fe2000fffe0ff */
[----:B------:R1:W4:Y:S04]  /*7c70*/  LDS.128 R28, [R247+0x11000] ;  /* 0x01100000f71c7984 */ /* 0x0003280000000c00 */
[----:B------:R1:W1:Y:S04]  /*7c80*/  LDS.128 R48, [R247+0x13000] ;  /* 0x01300000f7307984 */ /* 0x0002680000000c00 */
[----:B------:R1:W1:Y:S04]  /*7c90*/  LDS.128 R44, [R247+0x15000] ;  /* 0x01500000f72c7984 */ /* 0x0002680000000c00 */
[----:B------:R1:W1:Y:S01]  /*7ca0*/  LDS.128 R40, [R247+0x17000] ;  /* 0x01700000f7287984 */ /* 0x0002620000000c00 */
[----:B------:R-:W-:Y:S05]  /*7cb0*/  @P2 BRA `(.L_x_194) ;  /* 0x00000000003c2947 */ /* 0x000fea0003800000 */
[----:B------:R-:W5:Y:S01]  /*7cc0*/  LDS.128 R20, [R247+0xe000] ;  /* 0x00e00000f7147984 */ /* 0x000f620000000c00 */
[----:B------:R-:W-:Y:S01]  /*7cd0*/  MOV R6, R10 ;  /* 0x0000000a00067202 */ /* 0x000fe20000000f00 */
[----:B------:R-:W-:Y:S01]  /*7ce0*/  IMAD R5, R52, UR8, RZ ;  /* 0x0000000834057c24 */ /* 0x000fe2000f8e02ff */
[----:B------:R-:W-:Y:S01]  /*7cf0*/  MOV R7, R14 ;  /* 0x0000000e00077202 */ /* 0x000fe20000000f00 */
[----:B------:R-:W2:Y:S01]  /*7d00*/  LDS.128 R16, [R247+0xc000] ;  /* 0x00c00000f7107984 */ /* 0x000ea20000000c00 */
[----:B------:R-:W-:Y:S01]  /*7d10*/  ULDC.64 UR14, c[0x0][0x3f0] ;  /* 0x0000fc00000e7ab9 */ /* 0x000fe20000000a00 */
[C---:B------:R-:W-:Y:S02]  /*7d20*/  IMAD R5, R4.reuse, UR9, R5 ;  /* 0x0000000904057c24 */ /* 0x040fe4000f8e0205 */
[----:B------:R-:W3:Y:S01]  /*7d30*/  LDS.128 R24, [R247+0x10000] ;  /* 0x01000000f7187984 */ /* 0x000ee20000000c00 */
[----:B------:R-:W-:-:S05]  /*7d40*/  IMAD.WIDE.U32 R12, R4, UR8, R6 ;  /* 0x00000008040c7c25 */ /* 0x000fca000f8e0006 */
[----:B------:R-:W-:Y:S02]  /*7d50*/  IADD3 R5, R5, R13, RZ ;  /* 0x0000000d05057210 */ /* 0x000fe40007ffe0ff */
[----:B------:R-:W-:-:S04]  /*7d60*/  LEA R6, P0, R12, UR14, 0x1 ;  /* 0x0000000e0c067c11 */ /* 0x000fc8000f8008ff */
[----:B------:R-:W-:-:S05]  /*7d70*/  LEA.HI.X R7, R12, UR15, R5, 0x1, P0 ;  /* 0x0000000f0c077c11 */ /* 0x000fca00080f0c05 */
[----:B-----5:R1:W-:Y:S04]  /*7d80*/  STG.E.128 desc[UR6][R6.64+0x80], R20 ;  /* 0x0000801406007986 */ /* 0x0203e8000c101d06 */
[----:B--2---:R2:W-:Y:S04]  /*7d90*/  STG.E.128 desc[UR6][R6.64], R16 ;  /* 0x0000001006007986 */ /* 0x0045e8000c101d06 */
[----:B---3--:R2:W-:Y:S02]  /*7da0*/  STG.E.128 desc[UR6][R6.64+0x100], R24 ;  /* 0x0001001806007986 */ /* 0x0085e4000c101d06 */
.L_x_194:
[----:B------:R-:W-:Y:S05]  /*7db0*/  BSYNC B0 ;  /* 0x0000000000007941 */ /* 0x000fea0003800000 */
.L_x_193:
[----:B------:R-:W-:Y:S04]  /*7dc0*/  BSSY B0, `(.L_x_195) ;  /* 0x0000010000007945 */ /* 0x000fe80003800000 */
[----:B------:R-:W-:Y:S05]  /*7dd0*/  @P1 BRA `(.L_x_196) ;  /* 0x0000000000381947 */ /* 0x000fea0003800000 */
[----:B------:R-:W-:Y:S01]  /*7de0*/  IADD3 R5, P0, R4, 0x20, RZ ;  /* 0x0000002004057810 */ /* 0x000fe20007f1e0ff */
[----:B------:R-:W-:Y:S01]  /*7df0*/  ULDC.64 UR14, c[0x0][0x3f0] ;  /* 0x0000fc00000e7ab9 */ /* 0x000fe20000000a00 */
[----:B-12---:R-:W-:-:S03]  /*7e00*/  MOV R7, R14 ;  /* 0x0000000e00077202 */ /* 0x006fc60000000f00 */
[----:B------:R-:W-:-:S04]  /*7e10*/  IMAD.X R6, RZ, RZ, R52, P0 ;  /* 0x000000ffff067224 */ /* 0x000fc800000e0634 */
[----:B------:R-:W-:Y:S02]  /*7e20*/  IMAD R12, R6, UR8, RZ ;  /* 0x00000008060c7c24 */ /* 0x000fe4000f8e02ff */
[----:B------:R-:W-:-:S04]  /*7e30*/  IMAD.MOV.U32 R6, RZ, RZ, R10 ;  /* 0x000000ffff067224 */ /* 0x000fc800078e000a */
[----:B------:R-:W-:-:S04]  /*7e40*/  IMAD.WIDE.U32 R10, R5, UR8, R6 ;  /* 0x00000008050a7c25 */ /* 0x000fc8000f8e0006 */
[----:B------:R-:W-:Y:S01]  /*7e50*/  IMAD R5, R5, UR9, R12 ;  /* 0x0000000905057c24 */ /* 0x000fe2000f8e020c */
[----:B------:R-:W-:-:S04]  /*7e60*/  LEA R6, P0, R10, UR14, 0x1 ;  /* 0x0000000e0a067c11 */ /* 0x000fc8000f8008ff */
[----:B------:R-:W-:-:S04]  /*7e70*/  IADD3 R5, R5, R11, RZ ;  /* 0x0000000b05057210 */ /* 0x000fc80007ffe0ff */
[----:B------:R-:W-:-:S05]  /*7e80*/  LEA.HI.X R7, R10, UR15, R5, 0x1, P0 ;  /* 0x0000000f0a077c11 */ /* 0x000fca00080f0c05 */
[----:B------:R1:W-:Y:S04]  /*7e90*/  STG.E.128 desc[UR6][R6.64], R36 ;  /* 0x0000002406007986 */ /* 0x0003e8000c101d06 */
[----:B---3--:R1:W-:Y:S04]  /*7ea0*/  STG.E.128 desc[UR6][R6.64+0x80], R32 ;  /* 0x0000802006007986 */ /* 0x0083e8000c101d06 */
[----:B----4-:R1:W-:Y:S02]  /*7eb0*/  STG.E.128 desc[UR6][R6.64+0x100], R28 ;  /* 0x0001001c06007986 */ /* 0x0103e4000c101d06 */
.L_x_196:
[----:B------:R-:W-:Y:S05]  /*7ec0*/  BSYNC B0 ;  /* 0x0000000000007941 */ /* 0x000fea0003800000 */
.L_x_195:
[----:B-1----:R1:W1:Y:S01]  /*7ed0*/  LDS.128 R20, [R247+0x12000] ;  /* 0x01200000f7147984 */ /* 0x0022620000000c00 */
[----:B------:R-:W-:Y:S01]  /*7ee0*/  UIMAD UR5, UR12, UR10, URZ ;  /* 0x0000000a0c0572a4 */ /* 0x000fe2000f8e023f */
[----:B--2---:R-:W-:Y:S01]  /*7ef0*/  IMAD.U32 R6, RZ, RZ, UR10 ;  /* 0x0000000aff067e24 */ /* 0x004fe2000f8e00ff */
        /* <DEDUP_REMOVED lines=26> */
[----:B------:R1:W-:Y:S04]  /*80a0*/  STG.E.128 desc[UR6][R6.64+0x80], R16 ;  /* 0x0000801006007986 */ /* 0x0003e8000c101d06 */
[----:B------:R1:W-:Y:S02]  /*80b0*/  STG.E.128 desc[UR6][R6.64+0x100], R12 ;  /* 0x0001000c06007986 */ /* 0x0003e4000c101d06 */
.L_x_198:
[----:B------:R-:W-:Y:S05]  /*80c0*/  BSYNC B0 ;  /* 0x0000000000007941 */ /* 0x000fea0003800000 */
.L_x_197:
[----:B------:R-:W-:Y:S05]  /*80d0*/  @P1 BRA `(.L_x_185) ;  /* 0x0000000000381947 */ /* 0x000fea0003800000 */
[----:B------:R-:W-:Y:S01]  /*80e0*/  IADD3 R4, P0, R4, 0x20, RZ ;  /* 0x0000002004047810 */ /* 0x000fe20007f1e0ff */
[----:B------:R-:W-:Y:S01]  /*80f0*/  ULDC.64 UR8, c[0x0][0x3f8] ;  /* 0x0000fe0000087ab9 */ /* 0x000fe20000000a00 */
[----:B-1----:R-:W-:-:S03]  /*8100*/  MOV R7, R5 ;  /* 0x0000000500077202 */ /* 0x002fc60000000f00 */
        /* <DEDUP_REMOVED lines=8> */
[----:B------:R1:W-:Y:S04]  /*8190*/  STG.E.128 desc[UR6][R4.64], R48 ;  /* 0x0000003004007986 */ /* 0x0003e8000c101d06 */
[----:B------:R1:W-:Y:S04]  /*81a0*/  STG.E.128 desc[UR6][R4.64+0x80], R44 ;  /* 0x0000802c04007986 */ /* 0x0003e8000c101d06 */
[----:B------:R1:W-:Y:S02]  /*81b0*/  STG.E.128 desc[UR6][R4.64+0x100], R40 ;  /* 0x0001002804007986 */ /* 0x0003e4000c101d06 */
.L_x_185:
[----:B------:R-:W-:Y:S05]  /*81c0*/  BSYNC B1 ;  /* 0x0000000000017941 */ /* 0x000fea0003800000 */
.L_x_171:
        /* <DEDUP_REMOVED lines=8> */
.L_x_199:
[----:B------:R-:W-:Y:S05]  /*8250*/  EXIT ;  /* 0x000000000000794d */ /* 0x000fea0003800000 */
.L_x_201:
        /* <DEDUP_REMOVED lines=10> */
.L_x_1586:


//--------------------- .text._ZN5flash44flash_bwd_dq_dk_dv_loop_seqk_parallel_kernelI23Flash_bwd_kernel_traitsILi192ELi64ELi64ELi8ELi4ELi2ELi2ELb1ELb1EN7cutlass6half_tE19Flash_kernel_traitsILi192ELi64ELi64ELi8ES3_EELb0ELb0ELb1ELb1ELb0ELb0ELb0EEEvNS_16Flash_bwd_paramsE --------------------------
	.section	.text._ZN5flash44flash_bwd_dq_dk_dv_loop_seqk_parallel_kernelI23Flash_bwd_kernel_traitsILi192ELi64ELi64ELi8ELi4ELi2ELi2ELb1ELb1EN7cutlass6half_tE19Flash_kernel_traitsILi192ELi64ELi64ELi8ES3_EELb0ELb0ELb1ELb1ELb0ELb0ELb0EEEvNS_16Flash_bwd_paramsE,"ax",@progbits
	.align	128
        .global         _ZN5flash44flash_bwd_dq_dk_dv_loop_seqk_parallel_kernelI23Flash_bwd_kernel_traitsILi192ELi64ELi64ELi8ELi4ELi2ELi2ELb1ELb1EN7cutlass6half_tE19Flash_kernel_traitsILi192ELi64ELi64ELi8ES3_EELb0ELb0ELb1ELb1ELb0ELb0ELb0EEEvNS_16Flash_bwd_paramsE
        .type           _ZN5flash44flash_bwd_dq_dk_dv_loop_seqk_parallel_kernelI23Flash_bwd_kernel_traitsILi192ELi64ELi64ELi8ELi4ELi2ELi2ELb1ELb1EN7cutlass6half_tE19Flash_kernel_traitsILi192ELi64ELi64ELi8ES3_EELb0ELb0ELb1ELb1ELb0ELb0ELb0EEEvNS_16Flash_bwd_paramsE,@function
        .size           _ZN5flash44flash_bwd_dq_dk_dv_loop_seqk_parallel_kernelI23Flash_bwd_kernel_traitsILi192ELi64ELi64ELi8ELi4ELi2ELi2ELb1ELb1EN7cutlass6half_tE19Flash_kernel_traitsILi192ELi64ELi64ELi8ES3_EELb0ELb0ELb1ELb1ELb0ELb0ELb0EEEvNS_16Flash_bwd_paramsE,(.L_x_1587 - _ZN5flash44flash_bwd_dq_dk_dv_loop_seqk_parallel_kernelI23Flash_bwd_kernel_traitsILi192ELi64ELi64ELi8ELi4ELi2ELi2ELb1ELb1EN7cutlass6half_tE19Flash_kernel_traitsILi192ELi64ELi64ELi8ES3_EELb0ELb0ELb1ELb1ELb0ELb0ELb0EEEvNS_16Flash_bwd_paramsE)
        .other          _ZN5flash44flash_bwd_dq_dk_dv_loop_seqk_parallel_kernelI23Flash_bwd_kernel_traitsILi192ELi64ELi64ELi8ELi4ELi2ELi2ELb1ELb1EN7cutlass6half_tE19Flash_kernel_traitsILi192ELi64ELi64ELi8ES3_EELb0ELb0ELb1ELb1ELb0ELb0ELb0EEEvNS_16Flash_bwd_paramsE,@"STO_CUDA_ENTRY STV_DEFAULT"
_ZN5flash44flash_bwd_dq_dk_dv_loop_seqk_parallel_kernelI23Flash_bwd_kernel_traitsILi192ELi64ELi64ELi8ELi4ELi2ELi2ELb1ELb1EN7cutlass6half_tE19Flash_kernel_traitsILi192ELi64ELi64ELi8ES3_EELb0ELb0ELb1ELb1ELb0ELb0ELb0EEEvNS_16Flash_bwd_paramsE:
.text._ZN5flash44flash_bwd_dq_dk_dv_loop_seqk_parallel_kernelI23Flash_bwd_kernel_traitsILi192ELi64ELi64ELi8ELi4ELi2ELi2ELb1ELb1EN7cutlass6half_tE19Flash_kernel_traitsILi192ELi64ELi64ELi8ES3_EELb0ELb0ELb1ELb1ELb0ELb0ELb0EEEvNS_16Flash_bwd_paramsE:
        /* <DEDUP_REMOVED lines=24> */
[CC--:B-1----:R-:W-:Y:S02]  /*0180*/  LEA.HI R0, R2.reuse, R7.reuse, RZ, 0x5 ;  /* 0x0000000702007211 */ /* 0x0c2fe400078f28ff */
[CC--:B------:R-:W-:Y:S02]  /*0190*/  LEA.HI R11, R2.reuse, R7.reuse, RZ, 0x3 ;  /* 0x00000007020b7211 */ /* 0x0c0fe400078f18ff */
[CC--:B------:R-:W-:Y:S02]  /*01a0*/  LEA.HI R3, R2.reuse, R7.reuse, RZ, 0x4 ;  /* 0x0000000702037211 */ /* 0x0c0fe400078f20ff */
[CC--:B------:R-:W-:Y:S02]  /*01b0*/  LEA.HI R16, R2.reuse, R7.reuse, RZ, 0x7 ;  /* 0x0000000702107211 */ /* 0x0c0fe400078f38ff */
[CC--:B------:R-:W-:Y:S02]  /*01c0*/  LEA.HI R17, R2.reuse, R7.reuse, RZ, 0x6 ;  /* 0x0000000702117211 */ /* 0x0c0fe400078f30ff */
[----:B------:R-:W-:-:S02]  /*01d0*/  LEA.HI R2, R2, R7, RZ, 0x2 ;  /* 0x0000000702027211 */ /* 0x000fc400078f10ff */
[----:B------:R-:W-:Y:S02]  /*01e0*/  LOP3.LUT R4, R0, 0xffffffe0, RZ, 0xc0, !PT ;  /* 0xffffffe000047812 */ /* 0x000fe400078ec0ff */
[----:B------:R-:W-:Y:S02]  /*01f0*/  LOP3.LUT R5, R11, 0xfffffff8, RZ, 0xc0, !PT ;  /* 0xfffffff80b057812 */ /* 0x000fe400078ec0ff */
[----:B------:R-:W-:Y:S01]  /*0200*/  LOP3.LUT R9, R3, 0xfffffff0, RZ, 0xc0, !PT ;  /* 0xfffffff003097812 */ /* 0x000fe200078ec0ff */
[C---:B------:R-:W-:Y:S01]  /*0210*/  IMAD.IADD R10, R7.reuse, 0x1, -R4 ;  /* 0x00000001070a7824 */ /* 0x040fe200078e0a04 */
[----:B------:R-:W-:Y:S01]  /*0220*/  LOP3.LUT R6, R2, 0x7ffffffc, RZ, 0xc0, !PT ;  /* 0x7ffffffc02067812 */ /* 0x000fe200078ec0ff */
[C---:B------:R-:W-:Y:S01]  /*0230*/  IMAD.IADD R5, R7.reuse, 0x1, -R5 ;  /* 0x0000000107057824 */ /* 0x040fe200078e0a05 */
[----:B------:R-:W-:Y:S01]  /*0240*/  SHF.R.S32.HI R4, RZ, 0x5, R0 ;  /* 0x00000005ff047819 */ /* 0x000fe20000011400 */
[C---:B------:R-:W-:Y:S01]  /*0250*/  IMAD.IADD R9, R7.reuse, 0x1, -R9 ;  /* 0x0000000107097824 */ /* 0x040fe200078e0a09 */
[----:B------:R-:W-:Y:S01]  /*0260*/  SHF.R.S32.HI R8, RZ, 0x2, R2 ;  /* 0x00000002ff087819 */ /* 0x000fe20000011402 */
[----:B------:R-:W-:Y:S01]  /*0270*/  IMAD.IADD R19, R7, 0x1, -R6 ;  /* 0x0000000107137824 */ /* 0x000fe200078e0a06 */
[----:B------:R-:W-:Y:S01]  /*0280*/  SHF.R.S32.HI R7, RZ, 0x1f, R0 ;  /* 0x0000001fff077819 */ /* 0x000fe20000011400 */
[----:B------:R-:W-:Y:S01]  /*0290*/  IMAD.SHL.U32 R20, R5, 0x8, RZ ;  /* 0x0000000805147824 */ /* 0x000fe200078e00ff */
[----:B------:R-:W-:-:S02]  /*02a0*/  SHF.R.S32.HI R6, RZ, 0x4, R3 ;  /* 0x00000004ff067819 */ /* 0x000fc40000011403 */
[-C--:B------:R-:W-:Y:S02]  /*02b0*/  LEA.HI R0, R0, R4.reuse, RZ, 0x1 ;  /* 0x0000000400007211 */ /* 0x080fe400078f08ff */
[----:B------:R-:W-:Y:S01]  /*02c0*/  SHF.R.S32.HI R2, RZ, 0x1f, R2 ;  /* 0x0000001fff027819 */ /* 0x000fe20000011402 */
[----:B------:R-:W-:Y:S01]  /*02d0*/  STL [R1+0x50], R20 ;  /* 0x0000501401007387 */ /* 0x000fe20000100800 */
[----:B------:R-:W-:Y:S02]  /*02e0*/  LEA.HI R7, R7, R4, RZ, 0x2 ;  /* 0x0000000407077211 */ /* 0x000fe400078f10ff */
[----:B------:R-:W-:Y:S02]  /*02f0*/  LEA.HI R3, R3, R6, RZ, 0x1 ;  /* 0x0000000603037211 */ /* 0x000fe400078f08ff */
[----:B------:R-:W-:Y:S02]  /*0300*/  LOP3.LUT R0, R0, 0xfffffffe, RZ, 0xc0, !PT ;  /* 0xfffffffe00007812 */ /* 0x000fe400078ec0ff */
[----:B------:R-:W-:-:S02]  /*0310*/  SHF.R.S32.HI R12, RZ, 0x3, R11 ;  /* 0x00000003ff0c7819 */ /* 0x000fc4000001140b */
[----:B------:R-:W-:Y:S01]  /*0320*/  LEA.HI R2, R2, R8, RZ, 0x3 ;  /* 0x0000000802027211 */ /* 0x000fe200078f18ff */
[----:B------:R-:W-:Y:S01]  /*0330*/  IMAD.IADD R14, R4, 0x1, -R0 ;  /* 0x00000001040e7824 */ /* 0x000fe200078e0a00 */
[----:B------:R-:W-:Y:S01]  /*0340*/  LOP3.LUT R7, R7, 0xfffffffc, RZ, 0xc0, !PT ;  /* 0xfffffffc07077812 */ /* 0x000fe200078ec0ff */
[----:B------:R-:W-:Y:S01]  /*0350*/  IMAD.SHL.U32 R0, R12, 0x40, RZ ;  /* 0x000000400c007824 */ /* 0x000fe200078e00ff */
[----:B------:R-:W-:Y:S02]  /*0360*/  LOP3.LUT R3, R3, 0xfffffffe, RZ, 0xc0, !PT ;  /* 0xfffffffe03037812 */ /* 0x000fe400078ec0ff */
[----:B------:R-:W-:Y:S01]  /*0370*/  LOP3.LUT R2, R2, 0xfffffff8, RZ, 0xc0, !PT ;  /* 0xfffffff802027812 */ /* 0x000fe200078ec0ff */
[----:B------:R-:W-:Y:S01]  /*0380*/  IMAD.IADD R15, R4, 0x1, -R7 ;  /* 0x00000001040f7824 */ /* 0x000fe200078e0a07 */
[C---:B------:R-:W-:Y:S01]  /*0390*/  LOP3.LUT P4, RZ, R5.reuse, 0x4, RZ, 0xc0, !PT ;  /* 0x0000000405ff7812 */ /* 0x040fe2000788c0ff */
[----:B------:R-:W-:Y:S01]  /*03a0*/  IMAD.IADD R12, R6, 0x1, -R3 ;  /* 0x00000001060c7824 */ /* 0x000fe200078e0a03 */
[----:B------:R-:W-:Y:S01]  /*03b0*/  SHF.R.S32.HI R3, RZ, 0x1f, R10 ;  /* 0x0000001fff037819 */ /* 0x000fe2000001140a */
[----:B------:R-:W-:Y:S01]  /*03c0*/  IMAD.IADD R4, R8, 0x1, -R2 ;  /* 0x0000000108047824 */ /* 0x000fe200078e0a02 */
[----:B------:R-:W-:Y:S01]  /*03d0*/  LOP3.LUT R2, R0, 0x1c0, RZ, 0xc0, !PT ;  /* 0x000001c000027812 */ /* 0x000fe200078ec0ff */
[----:B------:R-:W-:Y:S01]  /*03e0*/  IMAD.SHL.U32 R0, R5, 0x40, RZ ;  /* 0x0000004005007824 */ /* 0x000fe200078e00ff */
[----:B------:R-:W-:-:S02]  /*03f0*/  SHF.R.S32.HI R6, RZ, 0x1f, R9 ;  /* 0x0000001fff067819 */ /* 0x000fc40000011409 */
[----:B------:R-:W-:Y:S02]  /*0400*/  LEA.HI R18, R3, R10, RZ, 0x2 ;  /* 0x0000000a03127211 */ /* 0x000fe400078f10ff */
[----:B------:R-:W-:Y:S02]  /*0410*/  LEA.HI R13, R6, R9, RZ, 0x3 ;  /* 0x00000009060d7211 */ /* 0x000fe400078f18ff */
[----:B------:R-:W-:Y:S02]  /*0420*/  LOP3.LUT R7, R2, 0x38, R20, 0xf8, !PT ;  /* 0x0000003802077812 */ /* 0x000fe400078ef814 */
[----:B------:R-:W-:Y:S01]  /*0430*/  SHF.R.U32.HI R3, RZ, 0x3, R2 ;  /* 0x00000003ff037819 */ /* 0x000fe20000011602 */
[----:B------:R-:W-:Y:S01]  /*0440*/  IMAD.SHL.U32 R2, R14, 0x10, RZ ;  /* 0x000000100e027824 */ /* 0x000fe200078e00ff */
[----:B------:R-:W-:Y:S02]  /*0450*/  LOP3.LUT R0, R0, 0x1c0, RZ, 0xc0, !PT ;  /* 0x000001c000007812 */ /* 0x000fe400078ec0ff */
[----:B------:R-:W-:-:S02]  /*0460*/  LOP3.LUT P3, RZ, R5, 0x2, RZ, 0xc0, !PT ;  /* 0x0000000205ff7812 */ /* 0x000fc4000786c0ff */
[----:B------:R-:W-:Y:S02]  /*0470*/  LOP3.LUT R6, R13, 0xfffffff8, RZ, 0xc0, !PT ;  /* 0xfffffff80d067812 */ /* 0x000fe400078ec0ff */
[----:B------:R-:W-:Y:S02]  /*0480*/  LOP3.LUT R5, R4, 0x1, RZ, 0xc0, !PT ;  /* 0x0000000104057812 */ /* 0x000fe400078ec0ff */
[----:B------:R-:W-:Y:S01]  /*0490*/  LOP3.LUT R2, R0, 0x10, R2, 0xf8, !PT ;  /* 0x0000001000027812 */ /* 0x000fe200078ef802 */
[----:B------:R-:W-:Y:S01]  /*04a0*/  IMAD.IADD R8, R9, 0x1, -R6 ;  /* 0x0000000109087824 */ /* 0x000fe200078e0a06 */
[----:B------:R-:W-:Y:S02]  /*04b0*/  ISETP.NE.U32.AND P0, PT, R5, 0x1, PT ;  /* 0x000000010500780c */ /* 0x000fe40003f05070 */
[----:B------:R-:W-:Y:S01]  /*04c0*/  LOP3.LUT R10, R7, R3, RZ, 0x3c, !PT ;  /* 0x00000003070a7212 */ /* 0x000fe200078e3cff */
[----:B------:R-:W-:Y:S01]  /*04d0*/  IMAD.SHL.U32 R3, R12, 0x200, RZ ;  /* 0x000002000c037824 */ /* 0x000fe200078e00ff */
[----:B------:R-:W-:-:S02]  /*04e0*/  LOP3.LUT R9, R2, 0x8, R11, 0xf8, !PT ;  /* 0x0000000802097812 */ /* 0x000fc400078ef80b */
[----:B------:R-:W-:Y:S02]  /*04f0*/  LOP3.LUT R5, R0, 0x8, R11, 0xf8, !PT ;  /* 0x0000000800057812 */ /* 0x000fe400078ef80b */
[----:B------:R-:W-:Y:S02]  /*0500*/  SHF.R.S32.HI R7, RZ, 0x7, R16 ;  /* 0x00000007ff077819 */ /* 0x000fe40000011410 */
[----:B------:R-:W-:Y:S02]  /*0510*/  SHF.R.U32.HI R0, RZ, 0x3, R0 ;  /* 0x00000003ff007819 */ /* 0x000fe40000011600 */
[----:B------:R-:W-:Y:S01]  /*0520*/  SHF.R.S32.HI R2, RZ, 0x6, R17 ;  /* 0x00000006ff027819 */ /* 0x000fe20000011411 */
[----:B------:R-:W-:Y:S01]  /*0530*/  IMAD R6, R7, 0x800, R3 ;  /* 0x0000080007067824 */ /* 0x000fe200078e0203 */
[C---:B------:R-:W-:Y:S01]  /*0540*/  R2P PR, R4.reuse, 0x6 ;  /* 0x0000000604007804 */ /* 0x040fe20000000000 */
[----:B------:R-:W-:Y:S01]  /*0550*/  IMAD.SHL.U32 R4, R4, 0x40, RZ ;  /* 0x0000004004047824 */ /* 0x000fe200078e00ff */
[----:B------:R-:W-:Y:S01]  /*0560*/  LOP3.LUT R5, R5, R0, RZ, 0x3c, !PT ;  /* 0x0000000005057212 */ /* 0x000fe200078e3cff */
[C---:B------:R-:W-:Y:S01]  /*0570*/  IMAD R10, R2.reuse, 0x200, R10 ;  /* 0x00000200020a7824 */ /* 0x040fe200078e020a */
[----:B------:R-:W-:Y:S01]  /*0580*/  LOP3.LUT R3, R3, R9, R0, 0xf6, !PT ;  /* 0x0000000903037212 */ /* 0x000fe200078ef600 */
[----:B------:R-:W-:Y:S01]  /*0590*/  IMAD.SHL.U32 R2, R2, 0x8, RZ ;  /* 0x0000000802027824 */ /* 0x000fe200078e00ff */
[----:B------:R-:W-:Y:S01]  /*05a0*/  LOP3.LUT R0, R4, 0x1c0, RZ, 0xc0, !PT ;  /* 0x000001c004007812 */ /* 0x000fe200078ec0ff */
[----:B------:R-:W-:Y:S01]  /*05b0*/  IMAD.IADD R17, R6, 0x1, R5 ;  /* 0x0000000106117824 */ /* 0x000fe200078e0205 */
[----:B------:R-:W-:Y:S01]  /*05c0*/  LOP3.LUT P6, RZ, R8, 0x4, RZ, 0xc0, !PT ;  /* 0x0000000408ff7812 */ /* 0x000fe200078cc0ff */
[----:B------:R-:W-:Y:S01]  /*05d0*/  IMAD.SHL.U32 R5, R12, 0x20, RZ ;  /* 0x000000200c057824 */ /* 0x000fe200078e00ff */
[----:B------:R-:W-:Y:S01]  /*05e0*/  LOP3.LUT R2, R2, 0x18, RZ, 0xc0, !PT ;  /* 0x0000001802027812 */ /* 0x000fe200078ec0ff */
[----:B------:R-:W-:Y:S01]  /*05f0*/  IMAD.SHL.U32 R6, R7, 0x20, RZ ;  /* 0x0000002007067824 */ /* 0x000fe200078e00ff */
[----:B------:R-:W-:-:S02]  /*0600*/  SHF.R.U32.HI R4, RZ, 0x3, R0 ;  /* 0x00000003ff047819 */ /* 0x000fc40000011600 */
[----:B------:R-:W-:Y:S02]  /*0610*/  LOP3.LUT R7, R2, 0x20, R5, 0xf8, !PT ;  /* 0x0000002002077812 */ /* 0x000fe400078ef805 */
[----:B------:R-:W-:Y:S02]  /*0620*/  LOP3.LUT R5, R0, 0x20, R6, 0xf8, !PT ;  /* 0x0000002000057812 */ /* 0x000fe400078ef806 */
[----:B------:R-:W-:Y:S01]  /*0630*/  LOP3.LUT R6, R4, R0, R2, 0x1e, !PT ;  /* 0x0000000004067212 */ /* 0x000fe200078e1e02 */
[----:B------:R-:W-:Y:S01]  /*0640*/  IMAD.SHL.U32 R0, R19, 0x2, RZ ;  /* 0x0000000213007824 */ /* 0x000fe200078e00ff */
[----:B------:R-:W-:Y:S01]  /*0650*/  LOP3.LUT R4, R5, R4, RZ, 0x3c, !PT ;  /* 0x0000000405047212 */ /* 0x000fe200078e3cff */
[C---:B------:R-:W-:Y:S01]  /*0660*/  IMAD.SHL.U32 R2, R8.reuse, 0x40, RZ ;  /* 0x0000004008027824 */ /* 0x040fe200078e00ff */
[----:B------:R-:W-:Y:S01]  /*0670*/  LOP3.LUT P5, RZ, R8, 0x2, RZ, 0xc0, !PT ;  /* 0x0000000208ff7812 */ /* 0x000fe200078ac0ff */
[--C-:B------:R-:W-:Y:S01]  /*0680*/  IMAD R5, R15, 0x400, R0.reuse ;  /* 0x000004000f057824 */ /* 0x100fe200078e0200 */
[----:B------:R-:W-:Y:S01]  /*0690*/  LEA R3, R3, UR5, 0x1 ;  /* 0x0000000503037c11 */ /* 0x000fe2000f8e08ff */
        /* <DEDUP_REMOVED lines=8> */
[----:B------:R-:W-:Y:S01]  /*0720*/  IMAD.MOV.U32 R6, RZ, RZ, 0x20 ;  /* 0x00000020ff067424 */ /* 0x000fe200078e00ff */
[----:B------:R-:W-:Y:S01]  /*0730*/  LOP3.LUT R4, R0, 0x8, R4, 0xf8, !PT ;  /* 0x0000000800047812 */ /* 0x000fe200078ef804 */
[----:B------:R-:W-:Y:S01]  /*0740*/  VIADD R13, R20, 0x80 ;  /* 0x00000080140d7836 */ /* 0x000fe20000000000 */
[----:B------:R-:W-:-:S02]  /*0750*/  LOP3.LUT R5, R2, R7, R0, 0x1e, !PT ;  /* 0x0000000702057212 */ /* 0x000fc400078e1e00 */
[----:B------:R-:W-:Y:S02]  /*0760*/  SHF.R.S32.HI R0, RZ, 0x2, R18 ;  /* 0x00000002ff007819 */ /* 0x000fe40000011412 */
[----:B------:R-:W-:Y:S02]  /*0770*/  LOP3.LUT R2, R4, R2, RZ, 0x3c, !PT ;  /* 0x0000000204027212 */ /* 0x000fe400078e3cff */
[----:B------:R-:W-:Y:S01]  /*0780*/  LOP3.LUT R8, R8, 0xfffffe00, RZ, 0xc0, !PT ;  /* 0xfffffe0008087812 */ /* 0x000fe200078ec0ff */
[C---:B------:R-:W-:Y:S02]  /*0790*/  IMAD R4, R15.reuse, 0x10, R0 ;  /* 0x000000100f047824 */ /* 0x040fe400078e0200 */
[----:B------:R-:W-:Y:S01]  /*07a0*/  IMAD.U32 R0, RZ, RZ, UR4 ;  /* 0x00000004ff007e24 */ /* 0x000fe2000f8e00ff */
[----:B-----5:R-:W-:Y:S01]  /*07b0*/  USHF.L.U32 UR4, UR47, 0x7, URZ ;  /* 0x000000072f047899 */ /* 0x020fe2000800063f */
[--C-:B------:R-:W-:Y:S01]  /*07c0*/  IMAD R7, R15, 0x400, R8.reuse ;  /* 0x000004000f077824 */ /* 0x100fe200078e0208 */
[----:B------:R1:W-:Y:S01]  /*07d0*/  STL [R1+0x84], R4 ;  /* 0x0000840401007387 */ /* 0x0003e20000100800 */
[----:B------:R-:W-:Y:S01]  /*07e0*/  IMAD R9, R14, 0x400, R8 ;  /* 0x000004000e097824 */ /* 0x000fe200078e0208 */
[----:B------:R-:W-:Y:S01]  /*07f0*/  LOP3.LUT R8, R5, R8, RZ, 0xfc, !PT ;  /* 0x0000000805087212 */ /* 0x000fe200078efcff */
[----:B------:R-:W-:-:S02]  /*0800*/  VIADD R14, R20, 0x40 ;  /* 0x00000040140e7836 */ /* 0x000fc40000000000 */
[----:B------:R-:W-:Y:S01]  /*0810*/  IMAD.U32 R0, RZ, RZ, UR4 ;  /* 0x00000004ff007e24 */ /* 0x000fe2000f8e00ff */
[----:B------:R-:W-:Y:S01]  /*0820*/  ULEA UR4, UR7, UR6, 0x18 ;  /* 0x0000000607047291 */ /* 0x000fe2000f8ec03f */
[----:B------:R-:W-:Y:S01]  /*0830*/  IMAD.IADD R7, R7, 0x1, R2 ;  /* 0x0000000107077824 */ /* 0x000fe200078e0202 */
[----:B------:R-:W-:Y:S01]  /*0840*/  USHF.R.S32.HI UR6, URZ, 0x1f, UR47 ;  /* 0x0000001f3f067899 */ /* 0x000fe2000801142f */
[----:B------:R-:W-:Y:S01]  /*0850*/  IMAD.IADD R9, R2, 0x1, R9 ;  /* 0x0000000102097824 */ /* 0x000fe200078e0209 */
[----:B------:R-:W-:Y:S01]  /*0860*/  USHF.R.S32.HI UR7, URZ, 0x1f, UR56 ;  /* 0x0000001f3f077899 */ /* 0x000fe20008011438 */
[----:B------:R-:W-:Y:S01]  /*0870*/  IMAD.MOV.U32 R5, RZ, RZ, 0x40 ;  /* 0x00000040ff057424 */ /* 0x000fe200078e00ff */
[----:B------:R2:W-:Y:S02]  /*0880*/  STL [R1+0x6c], R14 ;  /* 0x00006c0e01007387 */ /* 0x0005e40000100800 */
[----:B------:R-:W-:Y:S01]  /*0890*/  IMAD.U32 R0, RZ, RZ, UR6 ;  /* 0x00000006ff007e24 */ /* 0x000fe2000f8e00ff */
[----:B------:R-:W-:Y:S01]  /*08a0*/  UIADD3 UR6, UR5, 0x12000, URZ ;  /* 0x0001200005067890 */ /* 0x000fe2000fffe03f */
[----:B------:R-:W-:Y:S01]  /*08b0*/  IMAD.MOV.U32 R0, RZ, RZ, -0x10 ;  /* 0xfffffff0ff007424 */ /* 0x000fe200078e00ff */
[----:B------:R3:W-:Y:S01]  /*08c0*/  STL [R1+0x70], R13 ;  /* 0x0000700d01007387 */ /* 0x0007e20000100800 */
[----:B------:R-:W-:Y:S01]  /*08d0*/  IMAD.U32 R2, RZ, RZ, UR7 ;  /* 0x00000007ff027e24 */ /* 0x000fe2000f8e00ff */
[----:B------:R-:W-:Y:S01]  /*08e0*/  SEL R2, R6, 0xffffffe0, !P3 ;  /* 0xffffffe006027807 */ /* 0x000fe20005800000 */
[----:B------:R-:W-:Y:S01]  /*08f0*/  UIADD3 UR7, UR5, 0xc000, URZ ;  /* 0x0000c00005077890 */ /* 0x000fe2000fffe03f */
[----:B------:R-:W-:Y:S01]  /*0900*/  SEL R10, R0, 0x10, !P0 ;  /* 0x00000010000a7807 */ /* 0x000fe20004000000 */
[----:B------:R4:W-:Y:S01]  /*0910*/  STL [R1+0x2c], R12 ;  /* 0x00002c0c01007387 */ /* 0x0009e20000100800 */
[----:B------:R-:W-:-:S02]  /*0920*/  LEA R0, R17, UR6, 0x1 ;  /* 0x0000000611007c11 */ /* 0x000fc4000f8e08ff */
[C---:B-1----:R-:W-:Y:S02]  /*0930*/  SEL R4, R5.reuse, 0xffffffc0, !P4 ;  /* 0xffffffc005047807 */ /* 0x042fe40006000000 */
[----:B------:R-:W-:Y:S02]  /*0940*/  SEL R6, R6, 0xffffffe0, !P5 ;  /* 0xffffffe006067807 */ /* 0x000fe40006800000 */
[----:B------:R-:W-:Y:S01]  /*0950*/  SEL R5, R5, 0xffffffc0, !P6 ;  /* 0xffffffc005057807 */ /* 0x000fe20007000000 */
[----:B------:R-:W-:Y:S01]  /*0960*/  IMAD.IADD R252, R0, 0x1, R4 ;  /* 0x0000000100fc7824 */ /* 0x000fe200078e0204 */
[----:B------:R-:W-:Y:S02]  /*0970*/  LEA R9, R9, UR6, 0x1 ;  /* 0x0000000609097c11 */ /* 0x000fe4000f8e08ff */
[----:B--2---:R-:W-:Y:S02]  /*0980*/  LEA R14, R16, UR5, 0x1 ;  /* 0x00000005100e7c11 */ /* 0x004fe4000f8e08ff */
[----:B---3--:R-:W-:Y:S01]  /*0990*/  LEA R13, R11, UR7, 0x1 ;  /* 0x000000070b0d7c11 */ /* 0x008fe2000f8e08ff */
[----:B------:R-:W-:Y:S01]  /*09a0*/  ULDC.64 UR6, c[0x0][0x208] ;  /* 0x0000820000067ab9 */ /* 0x000fe20000000a00 */
[----:B------:R-:W-:Y:S01]  /*09b0*/  LEA R11, R7, UR5, 0x1 ;  /* 0x00000005070b7c11 */ /* 0x000fe2000f8e08ff */
[----:B----4-:R-:W-:Y:S01]  /*09c0*/  IMAD.IADD R12, R0, 0x1, R2 ;  /* 0x00000001000c7824 */ /* 0x010fe200078e0202 */
[----:B------:R-:W-:-:S03]  /*09d0*/  IADD3 R2, R2, -0x6000, R0 ;  /* 0xffffa00002027810 */ /* 0x000fc60007ffe000 */
[----:B------:R-:W-:Y:S01]  /*09e0*/  IMAD.IADD R7, R11, 0x1, R6 ;  /* 0x000000010b077824 */ /* 0x000fe200078e0206 */
        /* <DEDUP_REMOVED lines=30> */
.L_x_248:
        /* <DEDUP_REMOVED lines=42> */
[----:B------:R-:W-:-:S04]  /*0e70*/  @!UP3 ULDC.64 UR8, c[0x0][0x318] ;  /* 0x0000c6000008bab9 */ /* 0x000fc80000000a00 */
[----:B------:R-:W5:Y:S01]  /*0e80*/  @!P2 LDG.E R7, desc[UR6][R4.64] ;  /* 0x000000060407a981 */ /* 0x000f62000c1e1900 */
[----:B------:R-:W-:-:S03]  /*0e90*/  @!UP3 UISETP.NE.U32.AND UP1, UPT, UR8, URZ, UPT ;  /* 0x0000003f0800b28c */ /* 0x000fc6000bf25070 */
[----:B------:R-:W-:Y:S01]  /*0ea0*/  @!UP3 ULDC UR8, c[0x0][0x2cc] ;  /* 0x0000b3000008bab9 */ /* 0x000fe20000000800 */
        /* <DEDUP_REMOVED lines=21> */
.L_x_202:
        /* <DEDUP_REMOVED lines=56> */
[----:B------:R-:W-:Y:S02]  /*1380*/  UISETP.NE.AND UP1, UPT, UR33, -0x1, UPT ;  /* 0xffffffff2100788c */ /* 0x000fe4000bf25270 */
[----:B------:R-:W-:Y:S01]  /*1390*/  UISETP.LT.AND UP0, UPT, UR13, UR9, UPT ;  /* 0x000000090d00728c */ /* 0x000fe2000bf01270 */
[----:B-1----:R-:W-:Y:S01]  /*13a0*/  IMAD.MOV R4, RZ, RZ, -R5 ;  /* 0x000000ffff047224 */ /* 0x002fe200078e0a05 */
[----:B------:R-:W-:Y:S02]  /*13b0*/  UIMAD UR22, UR5, UR35, URZ ;  /* 0x00000023051672a4 */ /* 0x000fe4000f8e023f */
[----:B------:R-:W-:Y:S01]  /*13c0*/  UIADD3 UR52, UR19, UR24, URZ ;  /* 0x0000001813347290 */ /* 0x000fe2000fffe03f */
[----:B------:R-:W-:Y:S01]  /*13d0*/  IMAD R6, R4, R8, RZ ;  /* 0x0000000804067224 */ /* 0x000fe200078e02ff */
[----:B------:R-:W-:Y:S01]  /*13e0*/  UIMAD UR19, UR11, UR14, URZ ;  /* 0x0000000e0b1372a4 */ /* 0x000fe2000f8e023f */
[----:B------:R-:W-:Y:S01]  /*13f0*/  IMAD.MOV.U32 R4, RZ, RZ, RZ ;  /* 0x000000ffff047224 */ /* 0x000fe200078e00ff */
[----:B------:R-:W-:Y:S01]  /*1400*/  UIADD3 UR18, UR15, UR18, URZ ;  /* 0x000000120f127290 */ /* 0x000fe2000fffe03f */
[----:B------:R-:W-:-:S02]  /*1410*/  ULDC.U8 UR25, c[0x0][0x3d8] ;  /* 0x0000f60000197ab9 */ /* 0x000fc40000000000 */
[----:B------:R-:W-:Y:S01]  /*1420*/  IMAD.HI.U32 R4, R5, R6, R4 ;  /* 0x0000000605047227 */ /* 0x000fe200078e0004 */
[----:B------:R-:W-:Y:S01]  /*1430*/  MOV R5, R7 ;  /* 0x0000000700057202 */ /* 0x000fe20000000f00 */
[----:B------:R-:W-:Y:S02]  /*1440*/  USEL UR41, UR13, UR9, UP0 ;  /* 0x000000090d297287 */ /* 0x000fe40008000000 */
[----:B------:R-:W-:Y:S02]  /*1450*/  UISETP.NE.AND UP3, UPT, UR25, URZ, UPT ;  /* 0x0000003f1900728c */ /* 0x000fe4000bf65270 */
[----:B------:R-:W-:Y:S01]  /*1460*/  IMAD.HI.U32 R4, R4, R5, RZ ;  /* 0x0000000504047227 */ /* 0x000fe200078e00ff */
[----:B------:R-:W-:Y:S02]  /*1470*/  @UP2 UIADD3 UR52, UR17, UR22, URZ ;  /* 0x0000001611342290 */ /* 0x000fe4000fffe03f */
[----:B------:R-:W-:Y:S01]  /*1480*/  UIMAD.WIDE.U32 UR16, UR10, UR14, URZ ;  /* 0x0000000e0a1072a5 */ /* 0x000fe2000f8e003f */
[----:B------:R-:W-:Y:S01]  /*1490*/  IMAD.MOV R6, RZ, RZ, -R4 ;  /* 0x000000ffff067224 */ /* 0x000fe200078e0a04 */
[----:B------:R-:W-:-:S02]  /*14a0*/  UIMAD UR9, UR10, UR18, UR19 ;  /* 0x000000120a0972a4 */ /* 0x000fc4000f8e0213 */
[----:B------:R-:W-:Y:S01]  /*14b0*/  ULEA UR18, UR41, 0xffffffc0, 0x6 ;  /* 0xffffffc029127891 */ /* 0x000fe2000f8e303f */
[C---:B------:R-:W-:Y:S01]  /*14c0*/  IMAD R5, R8.reuse, R6, R5 ;  /* 0x0000000608057224 */ /* 0x040fe200078e0205 */
[----:B------:R-:W-:Y:S01]  /*14d0*/  ULDC.U8 UR30, c[0x0][0x480] ;  /* 0x00012000001e7ab9 */ /* 0x000fe20000000000 */
[----:B------:R-:W-:Y:S02]  /*14e0*/  UIMAD.WIDE.U32 UR14, UR10, UR5, URZ ;  /* 0x000000050a0e72a5 */ /* 0x000fe4000f8e003f */
[----:B------:R-:W-:Y:S01]  /*14f0*/  @UP1 UIADD3 UR23, UR26, UR33, URZ ;  /* 0x000000211a171290 */ /* 0x000fe2000fffe03f */
[----:B------:R-:W-:Y:S01]  /*1500*/  ISETP.GT.U32.AND P1, PT, R8, R5, PT ;  /* 0x000000050800720c */ /* 0x000fe20003f24070 */
[----:B------:R-:W-:Y:S02]  /*1510*/  UIADD3 UR48, UR17, UR9, URZ ;  /* 0x0000000911307290 */ /* 0x000fe4000fffe03f */
[----:B------:R-:W-:Y:S02]  /*1520*/  UIMAD UR50, UR56, UR31, URZ ;  /* 0x0000001f383272a4 */ /* 0x000fe4000f8e023f */
[----:B------:R-:W-:-:S02]  /*1530*/  UISETP.NE.AND UP4, UPT, UR30, URZ, UPT ;  /* 0x0000003f1e00728c */ /* 0x000fc4000bf85270 */
[----:B------:R-:W-:Y:S02]  /*1540*/  UIMAD UR13, UR11, UR5, URZ ;  /* 0x000000050b0d72a4 */ /* 0x000fe4000f8e023f */
[----:B------:R-:W-:Y:S01]  /*1550*/  UIADD3 UR9, UP0, UR18, UR29, URZ ;  /* 0x0000001d12097290 */ /* 0x000fe2000ff1e03f */
[----:B------:R-:W-:Y:S01]  /*1560*/  @UP1 ULDC.64 UR30, c[0x0][0x248] ;  /* 0x00009200001e1ab9 */ /* 0x000fe20000000a00 */
[----:B------:R-:W-:Y:S02]  /*1570*/  USHF.R.S32.HI UR36, URZ, 0x1f, UR18 ;  /* 0x0000001f3f247899 */ /* 0x000fe40008011412 */
[----:B------:R-:W-:Y:S01]  /*1580*/  @!P1 IMAD.IADD R5, R5, 0x1, -R8 ;  /* 0x0000000105059824 */ /* 0x000fe200078e0a08 */
[----:B------:R-:W-:Y:S01]  /*1590*/  USEL UR55, UR16, UR14, !UP2 ;  /* 0x0000000e10377287 */ /* 0x000fe2000d000000 */
[----:B------:R-:W-:Y:S01]  /*15a0*/  @!P1 IADD3 R4, R4, 0x1, RZ ;  /* 0x0000000104049810 */ /* 0x000fe20007ffe0ff */
[----:B------:R-:W-:Y:S01]  /*15b0*/  ULDC UR40, c[0x0][0x2c4] ;  /* 0x0000b10000287ab9 */ /* 0x000fe20000000800 */
[----:B------:R-:W-:Y:S01]  /*15c0*/  @UP1 UIMAD.WIDE.U32 UR16, UR23, UR30, URZ ;  /* 0x0000001e171012a5 */ /* 0x000fe2000f8e003f */
[----:B------:R-:W-:Y:S01]  /*15d0*/  ISETP.GE.U32.AND P0, PT, R5, R8, PT ;  /* 0x000000080500720c */ /* 0x000fe20003f06070 */
[----:B------:R-:W-:Y:S01]  /*15e0*/  @UP1 UIMAD UR19, UR23, UR31, URZ ;  /* 0x0000001f171312a4 */ /* 0x000fe2000f8e023f */
[----:B------:R-:W-:Y:S01]  /*15f0*/  LOP3.LUT R5, R9, UR56, RZ, 0x3c, !PT ;  /* 0x0000003809057c12 */ /* 0x000fe2000f8e3cff */
[----:B------:R-:W-:Y:S01]  /*1600*/  @UP2 UIADD3 UR48, UR15, UR13, URZ ;  /* 0x0000000d0f302290 */ /* 0x000fe2000fffe03f */
[----:B------:R-:W-:Y:S01]  /*1610*/  PLOP3.LUT P1, PT, PT, PT, UP1, 0x80, 0x0 ;  /* 0x000000000000781c */ /* 0x000fe20003f2f018 */
[----:B------:R-:W-:Y:S01]  /*1620*/  UIMAD UR11, UR11, UR9, URZ ;  /* 0x000000090b0b72a4 */ /* 0x000fe2000f8e023f */
[----:B------:R-:W-:Y:S01]  /*1630*/  ISETP.GE.AND P2, PT, R5, RZ, PT ;  /* 0x000000ff0500720c */ /* 0x000fe20003f46270 */
[----:B------:R-:W-:-:S02]  /*1640*/  UIMAD.WIDE.U32 UR22, UR10, UR9, URZ ;  /* 0x000000090a1672a5 */ /* 0x000fc4000f8e003f */
[----:B------:R-:W-:Y:S02]  /*1650*/  UIADD3.X UR13, UR36, UR20, URZ, UP0, !UPT ;  /* 0x00000014240d7290 */ /* 0x000fe400087fe43f */
[----:B------:R-:W-:Y:S02]  /*1660*/  @UP3 UIMAD UR9, UR47, UR40, URZ ;  /* 0x000000282f0932a4 */ /* 0x000fe4000f8e023f */
[----:B------:R-:W-:Y:S01]  /*1670*/  @UP1 UIADD3 UR27, UR26, UR33, URZ ;  /* 0x000000211a1b1290 */ /* 0x000fe2000fffe03f */
[----:B------:R-:W-:Y:S01]  /*1680*/  @P0 VIADD R4, R4, 0x1 ;  /* 0x0000000104040836 */ /* 0x000fe20000000000 */
[----:B------:R-:W-:Y:S01]  /*1690*/  UIMAD UR11, UR10, UR13, UR11 ;  /* 0x0000000d0a0b72a4 */ /* 0x000fe2000f8e020b */
[----:B------:R-:W-:Y:S01]  /*16a0*/  PLOP3.LUT P0, PT, PT, PT, UP3, 0x80, 0x0 ;  /* 0x000000000000781c */ /* 0x000fe20003f0f038 */
[----:B------:R-:W-:Y:S01]  /*16b0*/  @UP3 USEL UR10, UR9, UR5, !UP2 ;  /* 0x00000005090a3287 */ /* 0x000fe2000d000000 */
[----:B------:R-:W-:Y:S01]  /*16c0*/  IMAD.MOV.U32 R18, RZ, RZ, R4 ;  /* 0x000000ffff127224 */ /* 0x000fe200078e0004 */
[----:B------:R-:W-:Y:S01]  /*16d0*/  @UP1 ULDC.64 UR24, c[0x0][0x250] ;  /* 0x0000940000181ab9 */ /* 0x000fe20000000a00 */
[----:B------:R-:W-:Y:S01]  /*16e0*/  @UP3 ULDC UR9, c[0x0][0x2e4] ;  /* 0x0000b90000093ab9 */ /* 0x000fe20000000800 */
[----:B------:R-:W-:-:S02]  /*16f0*/  @UP1 UIMAD.WIDE.U32 UR14, UR27, UR24, URZ ;  /* 0x000000181b0e12a5 */ /* 0x000fc4000f8e003f */
[----:B------:R-:W-:Y:S01]  /*1700*/  USEL UR54, UR28, URZ, UP4 ;  /* 0x0000003f1c367287 */ /* 0x000fe2000a000000 */
[----:B------:R-:W-:Y:S01]  /*1710*/  @!P2 IADD3 R18, -R18, RZ, RZ ;  /* 0x000000ff1212a210 */ /* 0x000fe20007ffe1ff */
[----:B------:R-:W-:Y:S01]  /*1720*/  @UP3 UIMAD UR28, UR56, UR9, UR10 ;  /* 0x00000009381c32a4 */ /* 0x000fe2000f8e020a */
[----:B------:R-:W-:Y:S01]  /*1730*/  @!P3 LOP3.LUT R18, RZ, R9, RZ, 0x33, !PT ;  /* 0x00000009ff12b212 */ /* 0x000fe200078e33ff */
[----:B------:R-:W-:Y:S02]  /*1740*/  @UP1 UIMAD UR13, UR27, UR25, URZ ;  /* 0x000000191b0d12a4 */ /* 0x000fe4000f8e023f */
[----:B------:R-:W-:Y:S02]  /*1750*/  @!UP3 UIMAD UR9, UR47, UR61, UR56 ;  /* 0x0000003d2f09b2a4 */ /* 0x000fe4000f8e0238 */
[----:B------:R-:W-:Y:S02]  /*1760*/  @!UP2 UIADD3 UR51, UR43, UR37, URZ ;  /* 0x000000252b33a290 */ /* 0x000fe4000fffe03f */
[----:B------:R-:W-:-:S02]  /*1770*/  @UP1 UIADD3 UR46, UR15, UR13, URZ ;  /* 0x0000000d0f2e1290 */ /* 0x000fc4000fffe03f */
        /* <DEDUP_REMOVED lines=21> */
.L_x_204:
        /* <DEDUP_REMOVED lines=13> */
.L_x_205:
        /* <DEDUP_REMOVED lines=11> */
.L_x_206:
[----:B------:R-:W-:-:S04]  /*1a50*/  UIMAD UR5, UR47, UR61, UR56 ;  /* 0x0000003d2f0572a4 */ /* 0x000fc8000f8e0238 */
[----:B------:R-:W-:-:S12]  /*1a60*/  UIMAD UR5, UR5, UR59, URZ ;  /* 0x0000003b050572a4 */ /* 0x000fd8000f8e023f */
.L_x_207:
[----:B------:R-:W2:Y:S01]  /*1a70*/  LDL.64 R6, [R1+0x50] ;  /* 0x0000500001067983 */ /* 0x000ea20000100a00 */
[----:B------:R-:W1:Y:S01]  /*1a80*/  LDC.64 R20, c[0x0][0x420] ;  /* 0x00010800ff147b82 */ /* 0x000e620000000a00 */
[----:B------:R-:W-:Y:S02]  /*1a90*/  ULDC UR9, c[0x0][0x2dc] ;  /* 0x0000b70000097ab9 */ /* 0x000fe40000000800 */
[----:B------:R3:W2:Y:S01]  /*1aa0*/  LDL.64 R32, [R1+0x50] ;  /* 0x0000500001207983 */ /* 0x0006a20000100a00 */
[----:B------:R-:W-:Y:S01]  /*1ab0*/  UIADD3 UR10, UR18, UR5, URZ ;  /* 0x00000005120a7290 */ /* 0x000fe2000fffe03f */
[----:B------:R-:W-:Y:S01]  /*1ac0*/  BSSY B1, `(.L_x_203) ;  /* 0x00007f0000017945 */ /* 0x000fe20003800000 */
[----:B------:R-:W-:Y:S01]  /*1ad0*/  UIMAD UR5, UR9, UR61, URZ ;  /* 0x0000003d090572a4 */ /* 0x000fe2000f8e023f */
[----:B------:R-:W4:Y:S01]  /*1ae0*/  S2R R29, SR_TID.X ;  /* 0x00000000001d7919 */ /* 0x000f220000002100 */
[----:B------:R-:W-:Y:S02]  /*1af0*/  USHF.R.S32.HI UR43, URZ, 0x1f, UR56 ;  /* 0x0000001f3f2b7899 */ /* 0x000fe40008011438 */
        /* <DEDUP_REMOVED lines=70> */
[----:B------:R-:W-:Y:S02]  /*1f60*/  UMOV UR18, UR16 ;  /* 0x0000001000127c82 */ /* 0x000fe40008000000 */
[----:B------:R-:W-:Y:S01]  /*1f70*/  IMAD.IADD R22, R9, 0x1, R5 ;  /* 0x0000000109167824 */ /* 0x000fe200078e0205 */
[----:B------:R-:W-:Y:S01]  /*1f80*/  LEA R34, P3, R10, UR22, 0x1 ;  /* 0x000000160a227c11 */ /* 0x000fe2000f8608ff */
[----:B------:R-:W-:Y:S01]  /*1f90*/  VIADD R23, R11, UR5 ;  /* 0x000000050b177c36 */ /* 0x000fe20008000000 */
[----:B------:R-:W-:Y:S01]  /*1fa0*/  PLOP3.LUT P0, PT, PT, PT, UP0, 0x80, 0x0 ;  /* 0x000000000000781c */ /* 0x000fe20003f0f008 */
[----:B------:R-:W-:Y:S01]  /*1fb0*/  UMOV UR16, UR14 ;  /* 0x0000000e00107c82 */ /* 0x000fe20008000000 */
[----:B------:R-:W-:-:S02]  /*1fc0*/  LEA.HI.X R37, R8, UR11, R22, 0x1, P2 ;  /* 0x0000000b08257c11 */ /* 0x000fc400090f0c16 */
        /* <DEDUP_REMOVED lines=23> */
.L_x_209:
        /* <DEDUP_REMOVED lines=19> */
.L_x_210:
        /* <DEDUP_REMOVED lines=8> */
[----:B------:R-:W-:Y:S01]  /*22f0*/  USHF.R.S32.HI UR19, URZ, 0x1f, UR56 ;  /* 0x0000001f3f137899 */ /* 0x000fe20008011438 */
[----:B------:R-:W-:Y:S01]  /*2300*/  ULDC.64 UR14, c[0x0][0x468] ;  /* 0x00011a00000e7ab9 */ /* 0x000fe20000000a00 */
[----:B------:R-:W-:-:S02]  /*2310*/  ISETP.GE.AND P4, PT, R4, UR8, PT ;  /* 0x0000000804007c0c */ /* 0x000fc4000bf86270 */
[----:B------:R-:W-:Y:S01]  /*2320*/  MOV R5, UR5 ;  /* 0x0000000500057c02 */ /* 0x000fe20008000f00 */
[----:B------:R-:W-:Y:S01]  /*2330*/  UIMAD UR5, UR19, UR14, URZ ;  /* 0x0000000e130572a4 */ /* 0x000fe2000f8e023f */
[----:B------:R-:W-:Y:S01]  /*2340*/  IADD3 R8, P0, R6, UR9, RZ ;  /* 0x0000000906087c10 */ /* 0x000fe2000ff1e0ff */
[----:B------:R-:W-:Y:S02]  /*2350*/  VIADD R6, R4, 0x20 ;  /* 0x0000002004067836 */ /* 0x000fe40000000000 */
[----:B------:R-:W-:Y:S01]  /*2360*/  UIMAD UR15, UR56, UR15, UR5 ;  /* 0x0000000f380f72a4 */ /* 0x000fe2000f8e0205 */
[----:B------:R-:W-:Y:S02]  /*2370*/  IADD3.X R9, R7, UR18, R5, P0, !PT ;  /* 0x0000001207097c10 */ /* 0x000fe400087fe405 */
[----:B------:R-:W-:Y:S02]  /*2380*/  MOV R5, UR14 ;  /* 0x0000000e00057c02 */ /* 0x000fe40008000f00 */
        /* <DEDUP_REMOVED lines=20> */
.L_x_212:
[----:B------:R-:W-:Y:S05]  /*24d0*/  BSYNC B0 ;  /* 0x0000000000007941 */ /* 0x000fea0003800000 */
.L_x_211:
        /* <DEDUP_REMOVED lines=19> */
.L_x_214:
[----:B------:R-:W-:Y:S05]  /*2610*/  BSYNC B0 ;  /* 0x0000000000007941 */ /* 0x000fea0003800000 */
.L_x_213:
        /* <DEDUP_REMOVED lines=32> */
.L_x_216:
[----:B------:R-:W-:Y:S05]  /*2820*/  BSYNC B0 ;  /* 0x0000000000007941 */ /* 0x000fea0003800000 */
.L_x_215:
        /* <DEDUP_REMOVED lines=21> */
.L_x_208:
        /* <DEDUP_REMOVED lines=63> */
.L_x_219:
[----:B------:R-:W-:Y:S05]  /*2d70*/  BSYNC B0 ;  /* 0x0000000000007941 */ /* 0x000fea0003800000 */
.L_x_218:
        /* <DEDUP_REMOVED lines=44> */
.L_x_221:
[----:B------:R-:W-:Y:S05]  /*3040*/  BSYNC B0 ;  /* 0x0000000000007941 */ /* 0x000fea0003800000 */
.L_x_220:
        /* <DEDUP_REMOVED lines=30> */
.L_x_223:
[----:B------:R-:W-:Y:S05]  /*3230*/  BSYNC B0 ;  /* 0x0000000000007941 */ /* 0x000fea0003800000 */
.L_x_222:
        /* <DEDUP_REMOVED lines=37> */
.L_x_225:
[----:B------:R-:W-:Y:S05]  /*3490*/  BSYNC B0 ;  /* 0x0000000000007941 */ /* 0x000fea0003800000 */
.L_x_224:
        /* <DEDUP_REMOVED lines=27> */
.L_x_227:
[----:B------:R-:W-:Y:S05]  /*3650*/  BSYNC B0 ;  /* 0x0000000000007941 */ /* 0x000fea0003800000 */
.L_x_226:
        /* <DEDUP_REMOVED lines=40> */
.L_x_229:
[----:B------:R-:W-:Y:S05]  /*38e0*/  BSYNC B0 ;  /* 0x0000000000007941 */ /* 0x000fea0003800000 */
.L_x_228:
[----:B---3--:R-:W3:Y:S01]  /*38f0*/  LDL R15, [R1+0x84] ;  /* 0x00008400010f7983 */ /* 0x008ee20000100800 */
[----:B------:R-:W-:Y:S01]  /*3900*/  UIMAD UR10, UR38, UR30, URZ ;  /* 0x0000001e260a72a4 */ /* 0x000fe2000f8e023f */
[----:B-1----:R-:W-:Y:S01]  /*3910*/  IMAD.WIDE.U32 R6, R13, UR32, R32 ;  /* 0x000000200d067c25 */ /* 0x002fe2000f8e0020 */
[----:B------:R-:W-:Y:S01]  /*3920*/  BSSY B0, `(.L_x_230) ;  /* 0x0000036000007945 */ /* 0x000fe20003800000 */
[----:B------:R1:W-:Y:S01]  /*3930*/  @P0 STS.128 [R30+0xc000], RZ ;  /* 0x00c000ff1e000388 */ /* 0x0003e20000000c00 */
[----:B------:R-:W-:Y:S01]  /*3940*/  UIMAD UR10, UR32, UR31, UR10 ;  /* 0x0000001f200a72a4 */ /* 0x000fe2000f8e020a */
[----:B------:R-:W-:Y:S02]  /*3950*/  IADD3 R8, P1, R6, UR21, RZ ;  /* 0x0000001506087c10 */ /* 0x000fe4000ff3e0ff */
[----:B------:R1:W-:Y:S03]  /*3960*/  @P0 STS.128 [R30+0xe000], RZ ;  /* 0x00e000ff1e000388 */ /* 0x0003e60000000c00 */
[----:B------:R-:W-:Y:S01]  /*3970*/  MOV R6, UR10 ;  /* 0x0000000a00067c02 */ /* 0x000fe20008000f00 */
[----:B------:R1:W-:Y:S01]  /*3980*/  @P0 STS.128 [R30+0x10000], RZ ;  /* 0x010000ff1e000388 */ /* 0x0003e20000000c00 */
[----:B------:R-:W-:-:S02]  /*3990*/  ULDC.64 UR10, c[0x0][0x260] ;  /* 0x00009800000a7ab9 */ /* 0x000fc40000000a00 */
[----:B------:R-:W-:Y:S01]  /*39a0*/  IADD3.X R9, R7, UR27, R6, P1, !PT ;  /* 0x0000001b07097c10 */ /* 0x000fe20008ffe406 */
[----:B------:R-:W-:-:S04]  /*39b0*/  IMAD R14, R24, UR10, RZ ;  /* 0x0000000a180e7c24 */ /* 0x000fc8000f8e02ff */
[C---:B------:R-:W-:Y:S02]  /*39c0*/  IMAD R14, R18.reuse, UR11, R14 ;  /* 0x0000000b120e7c24 */ /* 0x040fe4000f8e020e */
[----:B------:R-:W-:-:S05]  /*39d0*/  IMAD.WIDE.U32 R8, R18, UR10, R8 ;  /* 0x0000000a12087c25 */ /* 0x000fca000f8e0008 */
[----:B------:R-:W-:Y:S02]  /*39e0*/  IADD3 R14, R9, R14, RZ ;  /* 0x0000000e090e7210 */ /* 0x000fe40007ffe0ff */
[C---:B---3--:R-:W-:Y:S02]  /*39f0*/  IADD3 R5, R15.reuse, 0x8, RZ ;  /* 0x000000080f057810 */ /* 0x048fe40007ffe0ff */
[----:B------:R-:W-:Y:S02]  /*3a00*/  ISETP.GE.AND P6, PT, R15, UR5, PT ;  /* 0x000000050f007c0c */ /* 0x000fe4000bfc6270 */
[----:B------:R-:W-:Y:S01]  /*3a10*/  ISETP.GE.AND P5, PT, R5, UR5, PT ;  /* 0x0000000505007c0c */ /* 0x000fe2000bfa6270 */
[----:B-1----:R-:W-:-:S12]  /*3a20*/  @P0 BRA `(.L_x_231) ;  /* 0x0000000000940947 */ /* 0x002fd80003800000 */
[----:B------:R-:W3:Y:S01]  /*3a30*/  LDL R10, [R1+0x6c] ;  /* 0x00006c00010a7983 */ /* 0x000ee20000100800 */
        /* <DEDUP_REMOVED lines=36> */
.L_x_231:
[----:B------:R-:W-:Y:S05]  /*3c80*/  BSYNC B0 ;  /* 0x0000000000007941 */ /* 0x000fea0003800000 */
.L_x_230:
        /* <DEDUP_REMOVED lines=44> */
.L_x_233:
[----:B------:R-:W-:Y:S05]  /*3f50*/  BSYNC B0 ;  /* 0x0000000000007941 */ /* 0x000fea0003800000 */
.L_x_232:
[----:B------:R-:W-:Y:S01]  /*3f60*/  SHF.R.S32.HI R4, RZ, 0x1f, R15 ;  /* 0x0000001fff047819 */ /* 0x000fe2000001140f */
[C---:B------:R-:W-:Y:S01]  /*3f70*/  IMAD.SHL.U32 R5, R15.reuse, 0x4, RZ ;  /* 0x000000040f057824 */ /* 0x040fe200078e00ff */
[----:B------:R-:W0:Y:S01]  /*3f80*/  LDGDEPBAR ;  /* 0x00000000000079af */ /* 0x000e220000000000 */
[----:B-1-3--:R-:W-:Y:S01]  /*3f90*/  IMAD.MOV.U32 R7, RZ, RZ, 0x7f800000 ;  /* 0x7f800000ff077424 */ /* 0x00afe200078e00ff */
[----:B------:R-:W-:Y:S01]  /*3fa0*/  SHF.L.U64.HI R6, R15, 0x2, R4 ;  /* 0x000000020f067819 */ /* 0x000fe20000010204 */
[----:B------:R-:W-:Y:S01]  /*3fb0*/  ULDC.64 UR22, c[0x0][0x3c8] ;  /* 0x0000f20000167ab9 */ /* 0x000fe20000000a00 */
[----:B------:R-:W-:Y:S01]  /*3fc0*/  IADD3 R4, P0, R5, UR16, RZ ;  /* 0x0000001005047c10 */ /* 0x000fe2000ff1e0ff */
[----:B------:R1:W-:Y:S01]  /*3fd0*/  STL [R1+0x78], R5 ;  /* 0x0000780501007387 */ /* 0x0003e20000100800 */
[----:B------:R-:W-:Y:S02]  /*3fe0*/  UISETP.NE.U32.AND UP1, UPT, UR22, URZ, UPT ;  /* 0x0000003f1600728c */ /* 0x000fe4000bf25070 */
[----:B------:R-:W-:Y:S01]  /*3ff0*/  USHF.R.S32.HI UR10, URZ, 0x1f, UR56 ;  /* 0x0000001f3f0a7899 */ /* 0x000fe20008011438 */
[----:B------:R3:W-:Y:S01]  /*4000*/  STL [R1+0x74], R6 ;  /* 0x0000740601007387 */ /* 0x0007e20000100800 */
[----:B------:R-:W-:Y:S01]  /*4010*/  UISETP.NE.AND.EX UP1, UPT, UR23, URZ, UPT, UP1 ;  /* 0x0000003f1700728c */ /* 0x000fe2000bf25310 */
[----:B------:R-:W-:-:S02]  /*4020*/  ULDC UR27, c[0x0][0x2dc] ;  /* 0x0000b700001b7ab9 */ /* 0x000fc40000000800 */
[----:B------:R-:W5:Y:S01]  /*4030*/  LDL R13, [R1+0x4] ;  /* 0x00000400010d7983 */ /* 0x000f620000100800 */
[----:B------:R-:W-:-:S07]  /*4040*/  ULDC UR19, c[0x0][0x2ec] ;  /* 0x0000bb0000137ab9 */ /* 0x000fce0000000800 */
        /* <DEDUP_REMOVED lines=8> */
[----:B------:R-:W-:Y:S01]  /*40d0*/  PLOP3.LUT P0, PT, PT, PT, UP1, 0x80, 0x0 ;  /* 0x000000000000781c */ /* 0x000fe20003f0f018 */
[----:B------:R-:W-:Y:S01]  /*40e0*/  IMAD.MOV.U32 R240, RZ, RZ, 0x20 ;  /* 0x00000020fff07424 */ /* 0x000fe200078e00ff */
[----:B------:R-:W-:Y:S01]  /*40f0*/  UIADD3 UR21, UR32, UR12, URZ ;  /* 0x0000000c20157290 */ /* 0x000fe2000fffe03f */
[----:B---3--:R-:W-:Y:S01]  /*4100*/  IMAD.MOV.U32 R6, RZ, RZ, 0x7f800000 ;  /* 0x7f800000ff067424 */ /* 0x008fe200078e00ff */
[----:B------:R-:W3:Y:S01]  /*4110*/  @!P6 LDG.E R7, desc[UR6][R4.64] ;  /* 0x000000060407e981 */ /* 0x000ee2000c1e1900 */
[----:B------:R-:W-:Y:S02]  /*4120*/  @UP1 ULEA UR22, UP0, UR10, UR22, 0x2 ;  /* 0x000000160a161291 */ /* 0x000fe4000f80103f */
[----:B------:R-:W-:-:S02]  /*4130*/  @UP1 UIADD3 UR5, UR11, UR5, URZ ;  /* 0x000000050b051290 */ /* 0x000fc4000fffe03f */
[----:B------:R1:W3:Y:S01]  /*4140*/  @!P5 LDG.E R6, desc[UR6][R4.64+0x20] ;  /* 0x000020060406d981 */ /* 0x0002e2000c1e1900 */
        /* <DEDUP_REMOVED lines=25> */
[----:B------:R2:W3:Y:S01]  /*42e0*/  @P0 LDG.E R11, desc[UR6][R4.64] ;  /* 0x00000006040b0981 */ /* 0x0004e2000c1e1900 */
[----:B------:R-:W-:-:S02]  /*42f0*/  CS2R R112, SRZ ;  /* 0x0000000000707805 */ /* 0x000fc4000001ff00 */
[----:B------:R-:W-:Y:S02]  /*4300*/  CS2R R106, SRZ ;  /* 0x00000000006a7805 */ /* 0x000fe4000001ff00 */
[----:B------:R-:W-:Y:S01]  /*4310*/  CS2R R104, SRZ ;  /* 0x0000000000687805 */ /* 0x000fe2000001ff00 */
[----:B------:R-:W1:Y:S01]  /*4320*/  LDSM.16.M88.4 R168, [R252+0x800] ;  /* 0x00080000fca8783b */ /* 0x000e620000000200 */
[----:B------:R-:W-:Y:S02]  /*4330*/  CS2R R102, SRZ ;  /* 0x0000000000667805 */ /* 0x000fe4000001ff00 */
[----:B------:R-:W-:Y:S02]  /*4340*/  CS2R R100, SRZ ;  /* 0x0000000000647805 */ /* 0x000fe4000001ff00 */
[----:B------:R-:W-:Y:S01]  /*4350*/  CS2R R62, SRZ ;  /* 0x00000000003e7805 */ /* 0x000fe2000001ff00 */
[----:B------:R-:W1:Y:S01]  /*4360*/  LDSM.16.M88.4 R196, [R252+0x2000] ;  /* 0x00200000fcc4783b */ /* 0x000e620000000200 */
        /* <DEDUP_REMOVED lines=14> */
[----:B------:R-:W-:Y:S02]  /*4450*/  CS2R R42, SRZ ;  /* 0x00000000002a7805 */ /* 0x000fe4000001ff00 */
[----:B------:R-:W-:-:S02]  /*4460*/  CS2R R40, SRZ ;  /* 0x0000000000287805 */ /* 0x000fc4000001ff00 */
[----:B--2---:R-:W-:Y:S02]  /*4470*/  LEA.HI R5, R28, R29, RZ, 0x4 ;  /* 0x0000001d1c057211 */ /* 0x004fe400078f20ff */
[----:B------:R-:W-:Y:S02]  /*4480*/  CS2R R38, SRZ ;  /* 0x0000000000267805 */ /* 0x000fe4000001ff00 */
[----:B------:R-:W-:Y:S02]  /*4490*/  LOP3.LUT R4, R25, 0xfffffff8, RZ, 0xc0, !PT ;  /* 0xfffffff819047812 */ /* 0x000fe400078ec0ff */
[----:B------:R-:W-:Y:S02]  /*44a0*/  CS2R R36, SRZ ;  /* 0x0000000000247805 */ /* 0x000fe4000001ff00 */
[----:B----4-:R-:W-:Y:S02]  /*44b0*/  CS2R R30, SRZ ;  /* 0x00000000001e7805 */ /* 0x010fe4000001ff00 */
[----:B------:R-:W-:-:S02]  /*44c0*/  CS2R R34, SRZ ;  /* 0x0000000000227805 */ /* 0x000fc4000001ff00 */
[----:B------:R-:W-:Y:S01]  /*44d0*/  CS2R R32, SRZ ;  /* 0x0000000000207805 */ /* 0x000fe2000001ff00 */
[----:B------:R-:W-:Y:S01]  /*44e0*/  IMAD.IADD R4, R29, 0x1, -R4 ;  /* 0x000000011d047824 */ /* 0x000fe200078e0a04 */
[----:B------:R-:W-:Y:S02]  /*44f0*/  CS2R R26, SRZ ;  /* 0x00000000001a7805 */ /* 0x000fe4000001ff00 */
[----:B------:R-:W-:Y:S02]  /*4500*/  CS2R R22, SRZ ;  /* 0x0000000000167805 */ /* 0x000fe4000001ff00 */
[----:B------:R-:W-:Y:S01]  /*4510*/  CS2R R20, SRZ ;  /* 0x0000000000147805 */ /* 0x000fe2000001ff00 */
[C---:B------:R-:W-:Y:S01]  /*4520*/  IMAD.SHL.U32 R9, R4.reuse, 0x40, RZ ;  /* 0x0000004004097824 */ /* 0x040fe200078e00ff */
[----:B------:R-:W-:Y:S01]  /*4530*/  LOP3.LUT P1, RZ, R4, 0x2, RZ, 0xc0, !PT ;  /* 0x0000000204ff7812 */ /* 0x000fe2000782c0ff */
[----:B------:R-:W-:Y:S01]  /*4540*/  ULDC UR24, c[0x0][0x2d0] ;  /* 0x0000b40000187ab9 */ /* 0x000fe20000000800 */
[----:B------:R-:W-:-:S02]  /*4550*/  ULDC UR25, c[0x0][0x398] ;  /* 0x0000e60000197ab9 */ /* 0x000fc40000000800 */
[----:B------:R-:W-:-:S05]  /*4560*/  SEL R240, R240, 0xffffffe0, !P1 ;  /* 0xffffffe0f0f07807 */ /* 0x000fca0004800000 */
[----:B------:R-:W-:-:S05]  /*4570*/  IMAD.IADD R240, R240, 0x1, R252 ;  /* 0x00000001f0f07824 */ /* 0x000fca00078e02fc */
[----:B------:R-:W2:Y:S04]  /*4580*/  LDSM.16.M88.4 R172, [R240] ;  /* 0x00000000f0ac783b */ /* 0x000ea80000000200 */
[----:B------:R-:W4:Y:S04]  /*4590*/  LDSM.16.M88.4 R176, [R240+0x800] ;  /* 0x00080000f0b0783b */ /* 0x000f280000000200 */
[----:B------:R-:W1:Y:S04]  /*45a0*/  LDSM.16.M88.4 R204, [R240+0x2000] ;  /* 0x00200000f0cc783b */ /* 0x000e680000000200 */
[----:B------:R-:W1:Y:S04]  /*45b0*/  LDSM.16.M88.4 R208, [R240+0x2800] ;  /* 0x00280000f0d0783b */ /* 0x000e680000000200 */
[----:B------:R-:W1:Y:S04]  /*45c0*/  LDSM.16.M88.4 R236, [R240+0x4000] ;  /* 0x00400000f0ec783b */ /* 0x000e680000000200 */
[----:B------:R-:W1:Y:S01]  /*45d0*/  LDSM.16.M88.4 R240, [R240+0x4800] ;  /* 0x00480000f0f0783b */ /* 0x000e620000000200 */
[----:B------:R-:W2:Y:S01]  /*45e0*/  @P0 MUFU.RCP R10, UR5 ;  /* 0x00000005000a0d08 */ /* 0x000ea20008001000 */
[----:B------:R-:W-:Y:S01]  /*45f0*/  UIADD3 UR22, -UR8, 0x40, UR21 ;  /* 0x0000004008167890 */ /* 0x000fe2000fffe115 */
[----:B------:R-:W-:Y:S01]  /*4600*/  UMOV UR5, URZ ;  /* 0x0000003f00057c82 */ /* 0x000fe20008000000 */
[----:B------:R-:W-:-:S02]  /*4610*/  UIADD3 UR23, UR32, 0x40, URZ ;  /* 0x0000004020177890 */ /* 0x000fc4000fffe03f */
[----:B------:R-:W-:Y:S01]  /*4620*/  UIADD3 UR22, UR22, -UR42, URZ ;  /* 0x8000002a16167290 */ /* 0x000fe2000fffe03f */
[----:B------:R-:W-:Y:S01]  /*4630*/  UMOV UR13, UR60 ;  /* 0x0000003c000d7c82 */ /* 0x000fe20008000000 */
[----:B-----5:R-:W1:Y:S04]  /*4640*/  LDSM.16.M88.4 R156, [R13] ;  /* 0x000000000d9c783b */ /* 0x020e680000000200 */
[----:B------:R-:W1:Y:S04]  /*4650*/  LDSM.16.M88.4 R160, [R13+0x800] ;  /* 0x000800000da0783b */ /* 0x000e680000000200 */
[----:B------:R-:W1:Y:S04]  /*4660*/  LDSM.16.M88.4 R188, [R13+0x2000] ;  /* 0x002000000dbc783b */ /* 0x000e680000000200 */
[----:B------:R-:W1:Y:S04]  /*4670*/  LDSM.16.M88.4 R192, [R13+0x2800] ;  /* 0x002800000dc0783b */ /* 0x000e680000000200 */
[----:B------:R-:W1:Y:S04]  /*4680*/  LDSM.16.M88.4 R220, [R13+0x4000] ;  /* 0x004000000ddc783b */ /* 0x000e680000000200 */
[----:B------:R-:W1:Y:S04]  /*4690*/  LDSM.16.M88.4 R224, [R13+0x4800] ;  /* 0x004800000de0783b */ /* 0x000e680000000200 */
[----:B---3--:R3:W-:Y:S04]  /*46a0*/  STL [R1+0x64], R7 ;  /* 0x0000640701007387 */ /* 0x0087e80000100800 */
[----:B------:R5:W-:Y:S01]  /*46b0*/  STL [R1+0x68], R6 ;  /* 0x0000680601007387 */ /* 0x000be20000100800 */
[----:B---3--:R-:W-:-:S04]  /*46c0*/  SHF.R.S32.HI R7, RZ, 0x4, R5 ;  /* 0x00000004ff077819 */ /* 0x008fc80000011405 */
[----:B------:R-:W-:Y:S02]  /*46d0*/  LEA.HI R5, R5, R7, RZ, 0x1 ;  /* 0x0000000705057211 */ /* 0x000fe400078f08ff */
[----:B-----5:R-:W-:Y:S02]  /*46e0*/  LEA.HI R6, R28, R29, RZ, 0x7 ;  /* 0x0000001d1c067211 */ /* 0x020fe400078f38ff */
[----:B------:R-:W-:Y:S02]  /*46f0*/  LOP3.LUT R8, R5, 0xfffffffe, RZ, 0xc0, !PT ;  /* 0xfffffffe05087812 */ /* 0x000fe400078ec0ff */
[----:B------:R-:W-:Y:S02]  /*4700*/  SHF.R.S32.HI R5, RZ, 0x7, R6 ;  /* 0x00000007ff057819 */ /* 0x000fe40000011406 */
[----:B------:R-:W-:Y:S01]  /*4710*/  LOP3.LUT R6, R9, 0x1c0, RZ, 0xc0, !PT ;  /* 0x000001c009067812 */ /* 0x000fe200078ec0ff */
[----:B------:R-:W-:-:S03]  /*4720*/  IMAD.IADD R7, R7, 0x1, -R8 ;  /* 0x0000000107077824 */ /* 0x000fc600078e0a08 */
[----:B------:R-:W-:Y:S01]  /*4730*/  LOP3.LUT R8, R6, 0x8, R25, 0xf8, !PT ;  /* 0x0000000806087812 */ /* 0x000fe200078ef819 */
[----:B------:R-:W-:Y:S01]  /*4740*/  IMAD.SHL.U32 R7, R7, 0x200, RZ ;  /* 0x0000020007077824 */ /* 0x000fe200078e00ff */
[----:B------:R-:W-:Y:S01]  /*4750*/  SHF.R.U32.HI R6, RZ, 0x3, R6 ;  /* 0x00000003ff067819 */ /* 0x000fe20000011606 */
[C---:B------:R-:W-:Y:S02]  /*4760*/  IMAD.SHL.U32 R9, R5.reuse, 0x20, RZ ;  /* 0x0000002005097824 */ /* 0x040fe400078e00ff */
[----:B------:R-:W-:Y:S01]  /*4770*/  IMAD R5, R5, 0x800, R7 ;  /* 0x0000080005057824 */ /* 0x000fe200078e0207 */
[----:B------:R-:W-:Y:S01]  /*4780*/  LOP3.LUT R8, R8, R6, RZ, 0x3c, !PT ;  /* 0x0000000608087212 */ /* 0x000fe200078e3cff */
[----:B------:R-:W-:-:S04]  /*4790*/  IMAD.SHL.U32 R29, R29, 0x2, RZ ;  /* 0x000000021d1d7824 */ /* 0x000fc800078e00ff */
[----:B------:R-:W-:Y:S01]  /*47a0*/  IMAD.IADD R4, R5, 0x1, R8 ;  /* 0x0000000105047824 */ /* 0x000fe200078e0208 */
[----:B------:R-:W-:Y:S01]  /*47b0*/  LOP3.LUT R9, R9, 0x6, R29, 0xf8, !PT ;  /* 0x0000000609097812 */ /* 0x000fe200078ef81d */
[----:B------:R-:W-:-:S03]  /*47c0*/  IMAD.U32 R6, RZ, RZ, UR49 ;  /* 0x00000031ff067e24 */ /* 0x000fc6000f8e00ff */
[----:B------:R-:W-:Y:S01]  /*47d0*/  LEA R14, R4, UR4, 0x1 ;  /* 0x00000004040e7c11 */ /* 0x000fe2000f8e08ff */
[----:B------:R-:W-:-:S04]  /*47e0*/  IMAD R12, R6, 0x40, R9 ;  /* 0x00000040060c7824 */ /* 0x000fc800078e0209 */
[----:B------:R3:W1:Y:S04]  /*47f0*/  LDSM.16.M88.4 R148, [R14+0x12000] ;  /* 0x012000000e94783b */ /* 0x0006680000000200 */
[----:B------:R3:W1:Y:S04]  /*4800*/  LDSM.16.M88.4 R152, [R14+0x12800] ;  /* 0x012800000e98783b */ /* 0x0006680000000200 */
[----:B------:R3:W1:Y:S04]  /*4810*/  LDSM.16.M88.4 R180, [R14+0x14000] ;  /* 0x014000000eb4783b */ /* 0x0006680000000200 */
[----:B------:R3:W1:Y:S04]  /*4820*/  LDSM.16.M88.4 R184, [R14+0x14800] ;  /* 0x014800000eb8783b */ /* 0x0006680000000200 */
[----:B------:R3:W1:Y:S04]  /*4830*/  LDSM.16.M88.4 R212, [R14+0x16000] ;  /* 0x016000000ed4783b */ /* 0x0006680000000200 */
[----:B------:R3:W1:Y:S01]  /*4840*/  LDSM.16.M88.4 R216, [R14+0x16800] ;  /* 0x016800000ed8783b */ /* 0x0006620000000200 */
[----:B------:R-:W-:-:S05]  /*4850*/  IADD3 R4, R15, -UR12, -R12 ;  /* 0x8000000c0f047c10 */ /* 0x000fca000fffe80c */
[----:B------:R-:W-:Y:S01]  /*4860*/  VIADD R4, R4, UR8 ;  /* 0x0000000804047c36 */ /* 0x000fe20008000000 */
[----:B------:R3:W-:Y:S04]  /*4870*/  STL [R1+0x38], R12 ;  /* 0x0000380c01007387 */ /* 0x0007e80000100800 */
[----:B------:R3:W-:Y:S04]  /*4880*/  STL [R1], R14 ;  /* 0x0000000e01007387 */ /* 0x0007e80000100800 */
[----:B------:R3:W-:Y:S01]  /*4890*/  STL [R1+0x88], R4 ;  /* 0x0000880401007387 */ /* 0x0007e20000100800 */
[----:B--2---:R-:W-:-:S05]  /*48a0*/  @P0 FMUL.FTZ R5, R11, R10 ;  /* 0x0000000a0b050220 */ /* 0x004fca0000410000 */
[----:B------:R-:W-:Y:S02]  /*48b0*/  @P0 R2UR UR10, R5 ;  /* 0x00000000050a02ca */ /* 0x000fe400000e0000 */
[----:B------:R-:W-:Y:S02]  /*48c0*/  CS2R R28, SRZ ;  /* 0x00000000001c7805 */ /* 0x000fe4000001ff00 */
[----:B------:R-:W-:-:S09]  /*48d0*/  CS2R R24, SRZ ;  /* 0x0000000000187805 */ /* 0x000fd2000001ff00 */
[----:B----4-:R-:W-:-:S05]  /*48e0*/  @UP1 UMOV UR5, UR10 ;  /* 0x0000000a00051c82 */ /* 0x010fca0008000000 */
.L_x_238:
[----:B------:R-:W2:Y:S01]  /*48f0*/  LDL R79, [R1] ;  /* 0x00000000014f7983 */ /* 0x000ea20000100800 */
[----:B------:R-:W-:Y:S01]  /*4900*/  USHF.L.U32 UR10, UR9, 0x6, URZ ;  /* 0x00000006090a7899 */ /* 0x000fe2000800063f */
[----:B------:R-:W-:Y:S02]  /*4910*/  UMOV UR11, UR60 ;  /* 0x0000003c000b7c82 */ /* 0x000fe40008000000 */
[----:B------:R-:W4:Y:S01]  /*4920*/  LDL R249, [R1+0x8] ;  /* 0x0000080001f97983 */ /* 0x000f220000100800 */
[----:B------:R-:W-:Y:S03]  /*4930*/  UISETP.GE.AND UP0, UPT, UR10, UR22, UPT ;  /* 0x000000160a00728c */ /* 0x000fe6000bf06270 */
[----:B---3--:R-:W3:Y:S04]  /*4940*/  LDL R78, [R1+0x4] ;  /* 0x00000400014e7983 */ /* 0x008ee80000100800 */
[----:B------:R-:W3:Y:S04]  /*4950*/  LDL R248, [R1+0xc] ;  /* 0x00000c0001f87983 */ /* 0x000ee80000100800 */
[----:B------:R-:W3:Y:S04]  /*4960*/  LDL R247, [R1+0x18] ;  /* 0x0000180001f77983 */ /* 0x000ee80000100800 */
[----:B------:R-:W3:Y:S04]  /*4970*/  LDL R77, [R1+0x10] ;  /* 0x00001000014d7983 */ /* 0x000ee80000100800 */
[----:B------:R-:W3:Y:S04]  /*4980*/  LDL R246, [R1+0x14] ;  /* 0x0000140001f67983 */ /* 0x000ee80000100800 */
[----:B------:R-:W0:Y:S04]  /*4990*/  LDGDEPBAR ;  /* 0x00000000000079af */ /* 0x000e280000000000 */
[----:B------:R-:W3:Y:S01]  /*49a0*/  LDL R76, [R1+0x88] ;  /* 0x00008800014c7983 */ /* 0x000ee20000100800 */
[----:B------:R-:W-:Y:S04]  /*49b0*/  DEPBAR.LE SB0, 0x0 ;  /* 0x000080000000791a */ /* 0x000fe80000000000 */
[----:B------:R-:W-:Y:S06]  /*49c0*/  BAR.SYNC.DEFER_BLOCKING 0x0 ;  /* 0x0000000000007b1d */ /* 0x000fec0000010000 */
[----:B--2---:R-:W-:Y:S04]  /*49d0*/  LDSM.16.M88.4 R8, [R79+0xc000] ;  /* 0x00c000004f08783b */ /* 0x004fe80000000200 */
[----:B----4-:R-:W2:Y:S04]  /*49e0*/  LDSM.16.M88.4 R16, [R249] ;  /* 0x00000000f910783b */ /* 0x010ea80000000200 */
        /* <DEDUP_REMOVED lines=79> */
[----:B------:R2:W3:Y:S04]  /*4ee0*/  LDSM.16.M88.4 R72, [R77+0x4800] ;  /* 0x004800004d48783b */ /* 0x0004e80000000200 */
[----:B--2---:R-:W2:Y:S01]  /*4ef0*/  LDL R77, [R1+0x78] ;  /* 0x00007800014d7983 */ /* 0x004ea20000100800 */
[C---:B---3--:R-:W-:Y:S06]  /*4f00*/  HMMA.16816.F32 R12, R68.reuse, R72, R12 ;  /* 0x00000048440c723c */ /* 0x048fec000000180c */
[----:B------:R-:W-:Y:S05]  /*4f10*/  HMMA.16816.F32 R16, R68, R74, R16 ;  /* 0x0000004a4410723c */ /* 0x000fea0000001810 */
[----:B------:R-:W-:Y:S02]  /*4f20*/  VIADD R72, R76, UR10 ;  /* 0x0000000a4c487c36 */ /* 0x000fe40008000000 */
[----:B------:R-:W3:Y:S04]  /*4f30*/  LDL R76, [R1+0x74] ;  /* 0x00007400014c7983 */ /* 0x000ee80000100800 */
[----:B------:R-:W-:Y:S01]  /*4f40*/  IABS R71, R72 ;  /* 0x0000004800477213 */ /* 0x000fe20000000000 */
[C---:B------:R-:W-:Y:S02]  /*4f50*/  VIADD R68, R72.reuse, 0x8 ;  /* 0x0000000848447836 */ /* 0x040fe40000000000 */
[C---:B------:R-:W-:Y:S01]  /*4f60*/  VIADD R69, R72.reuse, 0xfffffff8 ;  /* 0xfffffff848457836 */ /* 0x040fe20000000000 */
[----:B------:R-:W-:Y:S01]  /*4f70*/  I2FP.F32.S32 R71, R71 ;  /* 0x0000004700477245 */ /* 0x000fe20000201400 */
[----:B------:R-:W-:Y:S01]  /*4f80*/  VIADD R70, R72, 0xffffffff ;  /* 0xffffffff48467836 */ /* 0x000fe20000000000 */
[----:B------:R-:W-:Y:S01]  /*4f90*/  ISETP.GE.AND P0, PT, R68, RZ, PT ;  /* 0x000000ff4400720c */ /* 0x000fe20003f06270 */
[C---:B------:R-:W-:Y:S01]  /*4fa0*/  VIADD R74, R72.reuse, 0xfffffff0 ;  /* 0xfffffff0484a7836 */ /* 0x040fe20000000000 */
[----:B------:R-:W-:Y:S01]  /*4fb0*/  ISETP.GE.AND P1, PT, R69, RZ, PT ;  /* 0x000000ff4500720c */ /* 0x000fe20003f26270 */
[----:B------:R-:W-:Y:S01]  /*4fc0*/  VIADD R73, R72, 0xffffffef ;  /* 0xffffffef48497836 */ /* 0x000fe20000000000 */
[----:B------:R-:W-:Y:S01]  /*4fd0*/  ISETP.GE.AND P2, PT, R70, RZ, PT ;  /* 0x000000ff4600720c */ /* 0x000fe20003f46270 */
[C---:B------:R-:W-:Y:S01]  /*4fe0*/  FFMA.FTZ R4, R71.reuse, -UR5, R4 ;  /* 0x8000000547047c23 */ /* 0x040fe20008010004 */
[----:B------:R-:W-:Y:S01]  /*4ff0*/  ISETP.GE.AND P4, PT, R74, RZ, PT ;  /* 0x000000ff4a00720c */ /* 0x000fe20003f86270 */
[----:B------:R-:W-:Y:S01]  /*5000*/  FFMA.FTZ R10, R71, -UR5, R10 ;  /* 0x80000005470a7c23 */ /* 0x000fe2000801000a */
[----:B------:R-:W-:Y:S01]  /*5010*/  ISETP.GE.AND P3, PT, R73, RZ, PT ;  /* 0x000000ff4900720c */ /* 0x000fe20003f66270 */
[C---:B------:R-:W-:Y:S04]  /*5020*/  VIADD R71, R72.reuse, 0xffffffe8 ;  /* 0xffffffe848477836 */ /* 0x040fe80000000000 */
[C---:B------:R-:W-:Y:S02]  /*5030*/  @!P0 IADD3 R68, -R72.reuse, -0x8, RZ ;  /* 0xfffffff848448810 */ /* 0x040fe40007ffe1ff */
[C---:B------:R-:W-:Y:S02]  /*5040*/  @!P1 IADD3 R69, -R72.reuse, 0x8, RZ ;  /* 0x0000000848459810 */ /* 0x040fe40007ffe1ff */
[----:B------:R-:W-:Y:S02]  /*5050*/  I2FP.F32.S32 R68, R68 ;  /* 0x0000004400447245 */ /* 0x000fe40000201400 */
[----:B------:R-:W-:Y:S02]  /*5060*/  @!P2 IADD3 R70, -R72, 0x1, RZ ;  /* 0x000000014846a810 */ /* 0x000fe40007ffe1ff */
[----:B------:R-:W-:Y:S01]  /*5070*/  I2FP.F32.S32 R69, R69 ;  /* 0x0000004500457245 */ /* 0x000fe20000201400 */
[----:B------:R-:W-:Y:S01]  /*5080*/  FFMA.FTZ R6, R68, -UR5, R6 ;  /* 0x8000000544067c23 */ /* 0x000fe20008010006 */
[----:B------:R-:W-:Y:S01]  /*5090*/  I2FP.F32.S32 R70, R70 ;  /* 0x0000004600467245 */ /* 0x000fe20000201400 */
[C---:B------:R-:W-:Y:S01]  /*50a0*/  VIADD R68, R72.reuse, 0x7 ;  /* 0x0000000748447836 */ /* 0x040fe20000000000 */
[----:B------:R-:W-:Y:S01]  /*50b0*/  ISETP.GE.AND P2, PT, R71, RZ, PT ;  /* 0x000000ff4700720c */ /* 0x000fe20003f46270 */
[C---:B------:R-:W-:Y:S01]  /*50c0*/  FFMA.FTZ R8, R69.reuse, -UR5, R8 ;  /* 0x8000000545087c23 */ /* 0x040fe20008010008 */
[----:B------:R-:W-:Y:S01]  /*50d0*/  @!P4 IADD3 R74, -R72, 0x10, RZ ;  /* 0x00000010484ac810 */ /* 0x000fe20007ffe1ff */
[----:B------:R-:W-:Y:S01]  /*50e0*/  FFMA.FTZ R14, R69, -UR5, R14 ;  /* 0x80000005450e7c23 */ /* 0x000fe2000801000e */
[----:B------:R-:W-:Y:S01]  /*50f0*/  ISETP.GE.AND P0, PT, R68, RZ, PT ;  /* 0x000000ff4400720c */ /* 0x000fe20003f06270 */
[C---:B------:R-:W-:Y:S01]  /*5100*/  VIADD R69, R72.reuse, 0xfffffff7 ;  /* 0xfffffff748457836 */ /* 0x040fe20000000000 */
[----:B------:R-:W-:Y:S01]  /*5110*/  @!P3 IADD3 R73, -R72, 0x11, RZ ;  /* 0x000000114849b810 */ /* 0x000fe20007ffe1ff */
[C---:B------:R-:W-:Y:S01]  /*5120*/  FFMA.FTZ R5, R70.reuse, -UR5, R5 ;  /* 0x8000000546057c23 */ /* 0x040fe20008010005 */
[----:B------:R-:W-:Y:S01]  /*5130*/  I2FP.F32.S32 R74, R74 ;  /* 0x0000004a004a7245 */ /* 0x000fe20000201400 */
[----:B------:R-:W-:Y:S01]  /*5140*/  FFMA.FTZ R11, R70, -UR5, R11 ;  /* 0x80000005460b7c23 */ /* 0x000fe2000801000b */
[----:B------:R-:W-:Y:S01]  /*5150*/  ISETP.GE.AND P5, PT, R69, RZ, PT ;  /* 0x000000ff4500720c */ /* 0x000fe20003fa6270 */
[----:B------:R-:W-:Y:S01]  /*5160*/  VIADD R70, R72, 0xffffffe7 ;  /* 0xffffffe748467836 */ /* 0x000fe20000000000 */
[----:B------:R-:W-:Y:S01]  /*5170*/  I2FP.F32.S32 R73, R73 ;  /* 0x0000004900497245 */ /* 0x000fe20000201400 */
[----:B------:R-:W-:Y:S01]  /*5180*/  FFMA.FTZ R12, R74, -UR5, R12 ;  /* 0x800000054a0c7c23 */ /* 0x000fe2000801000c */
[----:B------:R-:W-:Y:S01]  /*5190*/  @!P2 IADD3 R71, -R72, 0x18, RZ ;  /* 0x000000184847a810 */ /* 0x000fe20007ffe1ff */
[----:B------:R-:W-:Y:S01]  /*51a0*/  FFMA.FTZ R18, R74, -UR5, R18 ;  /* 0x800000054a127c23 */ /* 0x000fe20008010012 */
[----:B------:R-:W-:Y:S01]  /*51b0*/  ISETP.GE.AND P1, PT, R70, RZ, PT ;  /* 0x000000ff4600720c */ /* 0x000fe20003f26270 */
[C---:B------:R-:W-:Y:S01]  /*51c0*/  FFMA.FTZ R13, R73.reuse, -UR5, R13 ;  /* 0x80000005490d7c23 */ /* 0x040fe2000801000d */
[C---:B------:R-:W-:Y:S01]  /*51d0*/  @!P0 IADD3 R68, -R72.reuse, -0x7, RZ ;  /* 0xfffffff948448810 */ /* 0x040fe20007ffe1ff */
[----:B------:R-:W-:Y:S01]  /*51e0*/  FFMA.FTZ R19, R73, -UR5, R19 ;  /* 0x8000000549137c23 */ /* 0x000fe20008010013 */
[----:B------:R-:W-:Y:S02]  /*51f0*/  I2FP.F32.S32 R71, R71 ;  /* 0x0000004700477245 */ /* 0x000fe40000201400 */
[----:B------:R-:W-:Y:S02]  /*5200*/  I2FP.F32.S32 R75, R68 ;  /* 0x00000044004b7245 */ /* 0x000fe40000201400 */
[C---:B------:R-:W-:Y:S01]  /*5210*/  @!P5 IADD3 R69, -R72.reuse, 0x9, RZ ;  /* 0x000000094845d810 */ /* 0x040fe20007ffe1ff */
[----:B------:R-:W-:Y:S02]  /*5220*/  FFMA.FTZ R16, R71, -UR5, R16 ;  /* 0x8000000547107c23 */ /* 0x000fe40008010010 */
[----:B------:R-:W-:Y:S02]  /*5230*/  FFMA.FTZ R7, R75, -UR5, R7 ;  /* 0x800000054b077c23 */ /* 0x000fe40008010007 */
[----:B------:R-:W-:Y:S02]  /*5240*/  @!P1 IADD3 R70, -R72, 0x19, RZ ;  /* 0x0000001948469810 */ /* 0x000fe40007ffe1ff */
[----:B------:R-:W-:Y:S02]  /*5250*/  I2FP.F32.S32 R72, R69 ;  /* 0x0000004500487245 */ /* 0x000fe40000201400 */
[----:B------:R-:W-:Y:S03]  /*5260*/  I2FP.F32.S32 R70, R70 ;  /* 0x0000004600467245 */ /* 0x000fe60000201400 */
[C---:B------:R-:W-:Y:S01]  /*5270*/  FFMA.FTZ R9, R72.reuse, -UR5, R9 ;  /* 0x8000000548097c23 */ /* 0x040fe20008010009 */
[----:B------:R-:W-:Y:S01]  /*5280*/  FFMA.FTZ R15, R72, -UR5, R15 ;  /* 0x80000005480f7c23 */ /* 0x000fe2000801000f */
[----:B------:R-:W-:Y:S01]  /*5290*/  FFMA.FTZ R17, R70, -UR5, R17 ;  /* 0x8000000546117c23 */ /* 0x000fe20008010011 */
[----:B--2---:R-:W-:Y:S04]  /*52a0*/  IADD3 R68, P0, R77, UR18, RZ ;  /* 0x000000124d447c10 */ /* 0x004fe8000ff1e0ff */
[----:B---3--:R-:W-:Y:S02]  /*52b0*/  IADD3.X R69, R76, UR17, RZ, P0, !PT ;  /* 0x000000114c457c10 */ /* 0x008fe400087fe4ff */
[----:B------:R-:W-:Y:S03]  /*52c0*/  PLOP3.LUT P0, PT, PT, PT, UP0, 0x80, 0x0 ;  /* 0x000000000000781c */ /* 0x000fe60003f0f008 */
[----:B-----5:R2:W5:Y:S04]  /*52d0*/  LDG.E R81, desc[UR6][R68.64] ;  /* 0x0000000644517981 */ /* 0x020568000c1e1900 */
[----:B------:R2:W5:Y:S06]  /*52e0*/  LDG.E R80, desc[UR6][R68.64+0x20] ;  /* 0x0000200644507981 */ /* 0x00056c000c1e1900 */
[----:B------:R-:W-:Y:S05]  /*52f0*/  @!P0 BRA `(.L_x_234) ;  /* 0x0000000000248947 */ /* 0x000fea0003800000 */
[----:B------:R-:W-:Y:S01]  /*5300*/  UIADD3 UR14, UR13, UR21, -UR8 ;  /* 0x000000150d0e7290 */ /* 0x000fe2000fffe808 */
[----:B--2---:R-:W-:Y:S01]  /*5310*/  IMAD.U32 R68, RZ, RZ, UR23 ;  /* 0x00000017ff447e24 */ /* 0x004fe2000f8e00ff */
[----:B------:R-:W-:Y:S04]  /*5320*/  UIADD3 UR11, UR10, 0x40, URZ ;  /* 0x000000400a0b7890 */ /* 0x000fe8000fffe03f */
[----:B------:R-:W-:Y:S01]  /*5330*/  ISETP.LT.AND P0, PT, R68, UR8, PT ;  /* 0x0000000844007c0c */ /* 0x000fe2000bf01270 */
[----:B------:R-:W-:Y:S03]  /*5340*/  UISETP.GE.AND UP0, UPT, UR11, UR14, UPT ;  /* 0x0000000e0b00728c */ /* 0x000fe6000bf06270 */
[----:B------:R-:W-:Y:S03]  /*5350*/  UMOV UR11, UR13 ;  /* 0x0000000d000b7c82 */ /* 0x000fe60008000000 */
[----:B------:R-:W-:Y:S11]  /*5360*/  PLOP3.LUT P1, PT, PT, PT, UP0, 0x80, 0x0 ;  /* 0x000000000000781c */ /* 0x000ff60003f2f008 */
[----:B------:R-:W-:Y:S02]  /*5370*/  @!UPT UIADD3 URZ, URZ, URZ, URZ ;  /* 0x0000003f3f3ff290 */ /* 0x000fe4000fffe03f */
[----:B------:R-:W-:Y:S05]  /*5380*/  @!P1 BRA P0, `(.L_x_235) ;  /* 0x0000000400189947 */ /* 0x000fea0000000000 */
.L_x_234:
[----:B--2---:R-:W2:Y:S01]  /*5390*/  LDL R68, [R1+0x84] ;  /* 0x0000840001447983 */ /* 0x004ea20000100800 */
[----:B------:R-:W-:Y:S02]  /*53a0*/  UIADD3 UR14, UR8, 0x1, -UR12 ;  /* 0x00000001080e7890 */ /* 0x000fe4000fffe80c */
[----:B------:R-:W-:Y:S01]  /*53b0*/  UIADD3 UR13, -UR11, UR8, -UR12 ;  /* 0x000000080b0d7290 */ /* 0x000fe2000fffe90c */
[----:B------:R-:W3:Y:S02]  /*53c0*/  LDL R78, [R1+0x38] ;  /* 0x00003800014e7983 */ /* 0x000ee40000100800 */
[----:B---3--:R-:W-:Y:S02]  /*53d0*/  VIADD R77, R78, 0x1 ;  /* 0x000000014e4d7836 */ /* 0x008fe40000000000 */
        /* <DEDUP_REMOVED lines=10> */
[----:B------:R-:W-:Y:S01]  /*5480*/  VIADD R72, R78, 0x18 ;  /* 0x000000184e487836 */ /* 0x000fe20000000000 */
[----:B------:R-:W-:Y:S01]  /*5490*/  VIADDMNMX R68, R70, R68, UR8, PT ;  /* 0x0000000846447e46 */ /* 0x000fe2000b800144 */
[----:B------:R-:W-:Y:S01]  /*54a0*/  VIADD R71, R78, 0x19 ;  /* 0x000000194e477836 */ /* 0x000fe20000000000 */
[-C--:B------:R-:W-:Y:S02]  /*54b0*/  ISETP.GE.AND P5, PT, R76, R69.reuse, PT ;  /* 0x000000454c00720c */ /* 0x080fe40003fa6270 */
        /* <DEDUP_REMOVED lines=22> */
[-C--:B------:R-:W-:Y:S02]  /*5620*/  ISETP.GE.AND P6, PT, R77, R69.reuse, PT ;  /* 0x000000454d00720c */ /* 0x080fe40003fc6270 */
        /* <DEDUP_REMOVED lines=28> */
.L_x_235:
        /* <DEDUP_REMOVED lines=297> */
.L_x_236:
        /* <DEDUP_REMOVED lines=430> */
.L_x_237:
        /* <DEDUP_REMOVED lines=176> */
.L_x_239:
        /* <DEDUP_REMOVED lines=20> */
.L_x_240:
        /* <DEDUP_REMOVED lines=53> */
.L_x_242:
[----:B------:R-:W-:Y:S05]  /*94f0*/  BSYNC B0 ;  /* 0x0000000000007941 */ /* 0x000fea0003800000 */
.L_x_241:
        /* <DEDUP_REMOVED lines=20> */
.L_x_244:
[----:B------:R-:W-:Y:S05]  /*9640*/  BSYNC B0 ;  /* 0x0000000000007941 */ /* 0x000fea0003800000 */
.L_x_243:
        /* <DEDUP_REMOVED lines=35> */
.L_x_246:
[----:B------:R-:W-:Y:S05]  /*9880*/  BSYNC B0 ;  /* 0x0000000000007941 */ /* 0x000fea0003800000 */
.L_x_245:
        /* <DEDUP_REMOVED lines=19> */
.L_x_217:
[----:B------:R-:W-:Y:S05]  /*99c0*/  BSYNC B1 ;  /* 0x0000000000017941 */ /* 0x000fea0003800000 */
.L_x_203:
        /* <DEDUP_REMOVED lines=8> */
.L_x_247:
[----:B------:R-:W-:Y:S05]  /*9a50*/  EXIT ;  /* 0x000000000000794d */ /* 0x000fea0003800000 */
.L_x_249:
        /* <DEDUP_REMOVED lines=10> */
.L_x_1587:


//--------------------- .text._ZN5flash44flash_bwd_dq_dk_dv_loop_seqk_parallel_kernelI23Flash_bwd_kernel_traitsILi192ELi64ELi64ELi8ELi4ELi2ELi2ELb0ELb0EN7cutlass6half_tE19Flash_kernel_traitsILi192ELi64ELi64ELi8ES3_EELb0ELb0ELb0ELb0ELb0ELb0ELb0EEEvNS_16Flash_bwd_paramsE --------------------------
	.section	.text._ZN5flash44flash_bwd_dq_dk_dv_loop_seqk_parallel_kernelI23Flash_bwd_kernel_traitsILi192ELi64ELi64ELi8ELi4ELi2ELi2ELb0ELb0EN7cutlass6half_tE19Flash_kernel_traitsILi192ELi64ELi64ELi8ES3_EELb0ELb0ELb0ELb0ELb0ELb0ELb0EEEvNS_16Flash_bwd_paramsE,"ax",@progbits
	.align	128
        .global         _ZN5flash44flash_bwd_dq_dk_dv_loop_seqk_parallel_kernelI23Flash_bwd_kernel_traitsILi192ELi64ELi64ELi8ELi4ELi2ELi2ELb0ELb0EN7cutlass6half_tE19Flash_kernel_traitsILi192ELi64ELi64ELi8ES3_EELb0ELb0ELb0ELb0ELb0ELb0ELb0EEEvNS_16Flash_bwd_paramsE
        .type           _ZN5flash44flash_bwd_dq_dk_dv_loop_seqk_parallel_kernelI23Flash_bwd_kernel_traitsILi192ELi64ELi64ELi8ELi4ELi2ELi2ELb0ELb0EN7cutlass6half_tE19Flash_kernel_traitsILi192ELi64ELi64ELi8ES3_EELb0ELb0ELb0ELb0ELb0ELb0ELb0EEEvNS_16Flash_bwd_paramsE,@function
        .size           _ZN5flash44flash_bwd_dq_dk_dv_loop_seqk_parallel_kernelI23Flash_bwd_kernel_traitsILi192ELi64ELi64ELi8ELi4ELi2ELi2ELb0ELb0EN7cutlass6half_tE19Flash_kernel_traitsILi192ELi64ELi64ELi8ES3_EELb0ELb0ELb0ELb0ELb0ELb0ELb0EEEvNS_16Flash_bwd_paramsE,(.L_x_1588 - _ZN5flash44flash_bwd_dq_dk_dv_loop_seqk_parallel_kernelI23Flash_bwd_kernel_traitsILi192ELi64ELi64ELi8ELi4ELi2ELi2ELb0ELb0EN7cutlass6half_tE19Flash_kernel_traitsILi192ELi64ELi64ELi8ES3_EELb0ELb0ELb0ELb0ELb0ELb0ELb0EEEvNS_16Flash_bwd_paramsE)
        .other          _ZN5flash44flash_bwd_dq_dk_dv_loop_seqk_parallel_kernelI23Flash_bwd_kernel_traitsILi192ELi64ELi64ELi8ELi4ELi2ELi2ELb0ELb0EN7cutlass6half_tE19Flash_kernel_traitsILi192ELi64ELi64ELi8ES3_EELb0ELb0ELb0ELb0ELb0ELb0ELb0EEEvNS_16Flash_bwd_paramsE,@"STO_CUDA_ENTRY STV_DEFAULT"
_ZN5flash44flash_bwd_dq_dk_dv_loop_seqk_parallel_kernelI23Flash_bwd_kernel_traitsILi192ELi64ELi64ELi8ELi4ELi2ELi2ELb0ELb0EN7cutlass6half_tE19Flash_kernel_traitsILi192ELi64ELi64ELi8ES3_EELb0ELb0ELb0ELb0ELb0ELb0ELb0EEEvNS_16Flash_bwd_paramsE:
.text._ZN5flash44flash_bwd_dq_dk_dv_loop_seqk_parallel_kernelI23Flash_bwd_kernel_traitsILi192ELi64ELi64ELi8ELi4ELi2ELi2ELb0ELb0EN7cutlass6half_tE19Flash_kernel_traitsILi192ELi64ELi64ELi8ES3_EELb0ELb0ELb0ELb0ELb0ELb0ELb0EEEvNS_16Flash_bwd_paramsE:
[----:B------:R-:W-:Y:S01]  /*0000*/  LDC R1, c[0x0][0x28] ;  /* 0x00000a00ff017b82 */ /* 0x000fe20000000800 */
[----:B------:R-:W1:Y:S01]  /*0010*/  S2R R221, SR_CTAID.X ;  /* 0x0000000000dd7919 */ /* 0x000e620000002500 */
[----:B------:R-:W-:Y:S02]  /*0020*/  ULDC UR5, c[0x0][0x2c8] ;  /* 0x0000b20000057ab9 */ /* 0x000fe40000000800 */
[----:B------:R-:W-:-:S04]  /*0030*/  UIADD3 UR5, UR5, 0x3f, URZ ;  /* 0x0000003f05057890 */ /* 0x000fc8000fffe03f */
[----:B------:R-:W-:-:S04]  /*0040*/  USHF.R.S32.HI UR4, URZ, 0x1f, UR5 ;  /* 0x0000001f3f047899 */ /* 0x000fc80008011405 */
[----:B------:R-:W-:-:S04]  /*0050*/  ULEA.HI UR4, UR4, UR5, URZ, 0x6 ;  /* 0x0000000504047291 */ /* 0x000fc8000f8f303f */
[----:B------:R-:W-:-:S06]  /*0060*/  USHF.R.S32.HI UR12, URZ, 0x6, UR4 ;  /* 0x000000063f0c7899 */ /* 0x000fcc0008011404 */
[----:B-1----:R-:W-:-:S13]  /*0070*/  ISETP.GE.AND P0, PT, R221, UR12, PT ;  /* 0x0000000cdd007c0c */ /* 0x002fda000bf06270 */
[----:B------:R-:W-:Y:S05]  /*0080*/  @P0 EXIT ;  /* 0x000000000000094d */ /* 0x000fea0003800000 */
[----:B------:R-:W1:Y:S01]  /*0090*/  S2R R5, SR_TID.X ;  /* 0x0000000000057919 */ /* 0x000e620000002100 */
[----:B------:R-:W2:Y:S01]  /*00a0*/  S2UR UR5, SR_CgaCtaId ;  /* 0x00000000000579c3 */ /* 0x000ea20000008800 */
[----:B------:R-:W-:Y:S01]  /*00b0*/  UMOV UR4, 0x400 ;  /* 0x0000040000047882 */ /* 0x000fe20000000000 */
[----:B------:R-:W-:Y:S01]  /*00c0*/  IMAD.MOV.U32 R201, RZ, RZ, 0x20 ;  /* 0x00000020ffc97424 */ /* 0x000fe200078e00ff */
[----:B------:R-:W3:Y:S01]  /*00d0*/  S2R R206, SR_CTAID.Y ;  /* 0x0000000000ce7919 */ /* 0x000ee20000002600 */
[----:B------:R-:W-:Y:S01]  /*00e0*/  IMAD.MOV.U32 R199, RZ, RZ, 0x40 ;  /* 0x00000040ffc77424 */ /* 0x000fe200078e00ff */
[----:B------:R-:W-:Y:S01]  /*00f0*/  ULDC.64 UR14, c[0x0][0x208] ;  /* 0x00008200000e7ab9 */ /* 0x000fe20000000a00 */
[----:B------:R-:W-:Y:S01]  /*0100*/  IMAD.MOV.U32 R230, RZ, RZ, -0x10 ;  /* 0xfffffff0ffe67424 */ /* 0x000fe200078e00ff */
[----:B------:R-:W4:Y:S01]  /*0110*/  S2R R218, SR_CTAID.Z ;  /* 0x0000000000da7919 */ /* 0x000f220000002700 */
[----:B------:R-:W-:Y:S01]  /*0120*/  ULDC.64 UR10, c[0x0][0x300] ;  /* 0x0000c000000a7ab9 */ /* 0x000fe20000000a00 */
[----:B--2---:R-:W-:-:S04]  /*0130*/  ULEA UR5, UR5, UR4, 0x18 ;  /* 0x0000000405057291 */ /* 0x004fc8000f8ec03f */
[----:B------:R-:W-:Y:S02]  /*0140*/  UIADD3 UR6, UR5, 0x12000, URZ ;  /* 0x0001200005067890 */ /* 0x000fe4000fffe03f */
[----:B------:R-:W-:Y:S01]  /*0150*/  UIADD3 UR4, UR5, 0x1e000, URZ ;  /* 0x0001e00005047890 */ /* 0x000fe2000fffe03f */
[----:B-1----:R-:W-:Y:S01]  /*0160*/  SHF.R.S32.HI R8, RZ, 0x1f, R5 ;  /* 0x0000001fff087819 */ /* 0x002fe20000011405 */
[----:B------:R-:W-:-:S03]  /*0170*/  IMAD.SHL.U32 R207, R5, 0x2, RZ ;  /* 0x0000000205cf7824 */ /* 0x000fc600078e00ff */
[CC--:B------:R-:W-:Y:S02]  /*0180*/  LEA.HI R15, R8.reuse, R5.reuse, RZ, 0x4 ;  /* 0x00000005080f7211 */ /* 0x0c0fe400078f20ff */
[CC--:B------:R-:W-:Y:S02]  /*0190*/  LEA.HI R14, R8.reuse, R5.reuse, RZ, 0x3 ;  /* 0x00000005080e7211 */ /* 0x0c0fe400078f18ff */
[----:B------:R-:W-:Y:S02]  /*01a0*/  SHF.R.S32.HI R0, RZ, 0x4, R15 ;  /* 0x00000004ff007819 */ /* 0x000fe4000001140f */
[----:B------:R-:W-:Y:S02]  /*01b0*/  LEA.HI R9, R8, R5, RZ, 0x2 ;  /* 0x0000000508097211 */ /* 0x000fe400078f10ff */
[----:B------:R-:W-:Y:S02]  /*01c0*/  LOP3.LUT R2, R14, 0xfffffff8, RZ, 0xc0, !PT ;  /* 0xfffffff80e027812 */ /* 0x000fe400078ec0ff */
[----:B------:R-:W-:-:S02]  /*01d0*/  SHF.R.S32.HI R213, RZ, 0x3, R14 ;  /* 0x00000003ffd57819 */ /* 0x000fc4000001140e */
[----:B------:R-:W-:Y:S01]  /*01e0*/  LEA.HI R4, R15, R0, RZ, 0x1 ;  /* 0x000000000f047211 */ /* 0x000fe200078f08ff */
[----:B------:R-:W-:Y:S01]  /*01f0*/  IMAD.IADD R2, R5, 0x1, -R2 ;  /* 0x0000000105027824 */ /* 0x000fe200078e0a02 */
[----:B------:R-:W-:Y:S01]  /*0200*/  LEA.HI R7, R8, R5, RZ, 0x5 ;  /* 0x0000000508077211 */ /* 0x000fe200078f28ff */
[----:B------:R-:W-:Y:S01]  /*0210*/  IMAD.SHL.U32 R212, R213, 0x40, RZ ;  /* 0x00000040d5d47824 */ /* 0x000fe200078e00ff */
[--C-:B------:R-:W-:Y:S01]  /*0220*/  SHF.R.S32.HI R10, RZ, 0x2, R9.reuse ;  /* 0x00000002ff0a7819 */ /* 0x100fe20000011409 */
[C---:B------:R-:W-:Y:S01]  /*0230*/  IMAD.SHL.U32 R214, R2.reuse, 0x8, RZ ;  /* 0x0000000802d67824 */ /* 0x040fe200078e00ff */
[----:B------:R-:W-:Y:S01]  /*0240*/  SHF.R.S32.HI R6, RZ, 0x1f, R9 ;  /* 0x0000001fff067819 */ /* 0x000fe20000011409 */
[----:B------:R-:W-:Y:S01]  /*0250*/  IMAD.SHL.U32 R198, R2, 0x40, RZ ;  /* 0x0000004002c67824 */ /* 0x000fe200078e00ff */
[----:B------:R-:W-:Y:S01]  /*0260*/  LOP3.LUT R4, R4, 0xfffffffe, RZ, 0xc0, !PT ;  /* 0xfffffffe04047812 */ /* 0x000fe200078ec0ff */
[----:B------:R-:W-:Y:S01]  /*0270*/  VIADD R220, R214, 0x40 ;  /* 0x00000040d6dc7836 */ /* 0x000fe20000000000 */
[----:B------:R-:W-:Y:S01]  /*0280*/  LEA.HI R6, R6, R10, RZ, 0x3 ;  /* 0x0000000a06067211 */ /* 0x000fe200078f18ff */
[----:B------:R-:W-:Y:S01]  /*0290*/  VIADD R219, R214, 0x80 ;  /* 0x00000080d6db7836 */ /* 0x000fe20000000000 */
[----:B------:R-:W-:Y:S01]  /*02a0*/  SHF.R.S32.HI R211, RZ, 0x5, R7 ;  /* 0x00000005ffd37819 */ /* 0x000fe20000011407 */
[----:B------:R-:W-:Y:S01]  /*02b0*/  IMAD.IADD R4, R0, 0x1, -R4 ;  /* 0x0000000100047824 */ /* 0x000fe200078e0a04 */
[----:B------:R-:W-:-:S02]  /*02c0*/  LOP3.LUT R212, R212, 0x1c0, RZ, 0xc0, !PT ;  /* 0x000001c0d4d47812 */ /* 0x000fc400078ec0ff */
[----:B------:R-:W-:Y:S01]  /*02d0*/  LOP3.LUT R6, R6, 0xfffffff8, RZ, 0xc0, !PT ;  /* 0xfffffff806067812 */ /* 0x000fe200078ec0ff */
[----:B------:R-:W-:Y:S01]  /*02e0*/  IMAD.SHL.U32 R203, R4, 0x20, RZ ;  /* 0x0000002004cb7824 */ /* 0x000fe200078e00ff */
[----:B------:R-:W-:Y:S02]  /*02f0*/  LOP3.LUT R15, R15, 0xfffffff0, RZ, 0xc0, !PT ;  /* 0xfffffff00f0f7812 */ /* 0x000fe400078ec0ff */
[----:B------:R-:W-:Y:S01]  /*0300*/  LEA.HI R0, R7, R211, RZ, 0x1 ;  /* 0x000000d307007211 */ /* 0x000fe200078f08ff */
[----:B------:R-:W-:Y:S01]  /*0310*/  IMAD.IADD R6, R10, 0x1, -R6 ;  /* 0x000000010a067824 */ /* 0x000fe200078e0a06 */
[----:B------:R-:W-:Y:S01]  /*0320*/  LOP3.LUT R3, R212, 0x38, R214, 0xf8, !PT ;  /* 0x00000038d4037812 */ /* 0x000fe200078ef8d6 */
[----:B------:R-:W-:Y:S01]  /*0330*/  IMAD.IADD R15, R5, 0x1, -R15 ;  /* 0x00000001050f7824 */ /* 0x000fe200078e0a0f */
[----:B------:R-:W-:Y:S01]  /*0340*/  LOP3.LUT R0, R0, 0xfffffffe, RZ, 0xc0, !PT ;  /* 0xfffffffe00007812 */ /* 0x000fe200078ec0ff */
[C---:B------:R-:W-:Y:S01]  /*0350*/  IMAD.SHL.U32 R10, R4.reuse, 0x200, RZ ;  /* 0x00000200040a7824 */ /* 0x040fe200078e00ff */
[----:B------:R-:W-:Y:S01]  /*0360*/  SHF.R.U32.HI R212, RZ, 0x3, R212 ;  /* 0x00000003ffd47819 */ /* 0x000fe200000116d4 */
[----:B------:R-:W-:Y:S01]  /*0370*/  IMAD.SHL.U32 R4, R4, 0x8, RZ ;  /* 0x0000000804047824 */ /* 0x000fe200078e00ff */
[----:B------:R-:W-:-:S02]  /*0380*/  LOP3.LUT P4, RZ, R2, 0x4, RZ, 0xc0, !PT ;  /* 0x0000000402ff7812 */ /* 0x000fc4000788c0ff */
[----:B------:R-:W-:Y:S01]  /*0390*/  LOP3.LUT P3, RZ, R2, 0x2, RZ, 0xc0, !PT ;  /* 0x0000000202ff7812 */ /* 0x000fe2000786c0ff */
[----:B------:R-:W-:Y:S01]  /*03a0*/  IMAD.IADD R2, R211, 0x1, -R0 ;  /* 0x00000001d3027824 */ /* 0x000fe200078e0a00 */
[-C--:B------:R-:W-:Y:S02]  /*03b0*/  LEA.HI R224, R8, R5.reuse, RZ, 0x6 ;  /* 0x0000000508e07211 */ /* 0x080fe400078f30ff */
[----:B------:R-:W-:Y:S01]  /*03c0*/  LOP3.LUT R212, R3, R212, RZ, 0x3c, !PT ;  /* 0x000000d403d47212 */ /* 0x000fe200078e3cff */
[----:B------:R-:W-:Y:S01]  /*03d0*/  IMAD.SHL.U32 R12, R2, 0x10, RZ ;  /* 0x00000010020c7824 */ /* 0x000fe200078e00ff */
[----:B------:R-:W-:Y:S02]  /*03e0*/  LOP3.LUT R210, R7, 0xffffffe0, RZ, 0xc0, !PT ;  /* 0xffffffe007d27812 */ /* 0x000fe400078ec0ff */
[----:B------:R-:W-:Y:S02]  /*03f0*/  LOP3.LUT R9, R9, 0x7ffffffc, RZ, 0xc0, !PT ;  /* 0x7ffffffc09097812 */ /* 0x000fe400078ec0ff */
[----:B------:R-:W-:Y:S01]  /*0400*/  LEA.HI R3, R8, R5, RZ, 0x7 ;  /* 0x0000000508037211 */ /* 0x000fe200078f38ff */
[C---:B------:R-:W-:Y:S01]  /*0410*/  IMAD.IADD R210, R5.reuse, 0x1, -R210 ;  /* 0x0000000105d27824 */ /* 0x040fe200078e0ad2 */
[----:B------:R-:W-:Y:S01]  /*0420*/  SHF.R.S32.HI R0, RZ, 0x1f, R15 ;  /* 0x0000001fff007819 */ /* 0x000fe2000001140f */
[----:B------:R-:W-:Y:S01]  /*0430*/  IMAD.IADD R8, R5, 0x1, -R9 ;  /* 0x0000000105087824 */ /* 0x000fe200078e0a09 */
[C---:B------:R-:W-:Y:S01]  /*0440*/  LOP3.LUT R11, R6.reuse, 0x1, RZ, 0xc0, !PT ;  /* 0x00000001060b7812 */ /* 0x040fe200078ec0ff */
[----:B------:R-:W-:Y:S01]  /*0450*/  IMAD.SHL.U32 R5, R6, 0x40, RZ ;  /* 0x0000004006057824 */ /* 0x000fe200078e00ff */
[----:B------:R-:W-:-:S02]  /*0460*/  SHF.R.S32.HI R224, RZ, 0x6, R224 ;  /* 0x00000006ffe07819 */ /* 0x000fc400000114e0 */
[----:B------:R-:W-:Y:S02]  /*0470*/  SHF.R.S32.HI R3, RZ, 0x7, R3 ;  /* 0x00000007ff037819 */ /* 0x000fe40000011403 */
[----:B------:R-:W-:Y:S01]  /*0480*/  LEA.HI R0, R0, R15, RZ, 0x3 ;  /* 0x0000000f00007211 */ /* 0x000fe200078f18ff */
[C---:B------:R-:W-:Y:S01]  /*0490*/  IMAD R212, R224.reuse, 0x200, R212 ;  /* 0x00000200e0d47824 */ /* 0x040fe200078e02d4 */
[----:B------:R-:W-:Y:S01]  /*04a0*/  ISETP.NE.U32.AND P0, PT, R11, 0x1, PT ;  /* 0x000000010b00780c */ /* 0x000fe20003f05070 */
[----:B------:R-:W-:Y:S01]  /*04b0*/  IMAD.SHL.U32 R224, R224, 0x8, RZ ;  /* 0x00000008e0e07824 */ /* 0x000fe200078e00ff */
[----:B------:R-:W-:Y:S01]  /*04c0*/  SHF.R.S32.HI R204, RZ, 0x1f, R7 ;  /* 0x0000001fffcc7819 */ /* 0x000fe20000011407 */
[C---:B------:R-:W-:Y:S01]  /*04d0*/  IMAD R13, R3.reuse, 0x800, R10 ;  /* 0x00000800030d7824 */ /* 0x040fe200078e020a */
[C---:B------:R-:W-:Y:S01]  /*04e0*/  LOP3.LUT R209, R0.reuse, 0xfffffff8, RZ, 0xc0, !PT ;  /* 0xfffffff800d17812 */ /* 0x040fe200078ec0ff */
[----:B------:R-:W-:Y:S01]  /*04f0*/  IMAD.SHL.U32 R0, R0, 0x40, RZ ;  /* 0x0000004000007824 */ /* 0x000fe200078e00ff */
[----:B------:R-:W-:Y:S01]  /*0500*/  R2P PR, R6, 0x6 ;  /* 0x0000000606007804 */ /* 0x000fe20000000000 */
[----:B------:R-:W-:Y:S01]  /*0510*/  IMAD.SHL.U32 R6, R3, 0x20, RZ ;  /* 0x0000002003067824 */ /* 0x000fe200078e00ff */
[----:B------:R-:W-:Y:S01]  /*0520*/  LEA.HI R204, R204, R211, RZ, 0x2 ;  /* 0x000000d3cccc7211 */ /* 0x000fe200078f10ff */
[----:B------:R-:W-:Y:S01]  /*0530*/  IMAD.IADD R209, R15, 0x1, -R209 ;  /* 0x000000010fd17824 */ /* 0x000fe200078e0ad1 */
[----:B------:R-:W-:-:S02]  /*0540*/  LOP3.LUT R3, R5, 0x1c0, RZ, 0xc0, !PT ;  /* 0x000001c005037812 */ /* 0x000fc400078ec0ff */
[----:B------:R-:W-:Y:S01]  /*0550*/  LOP3.LUT R198, R198, 0x1c0, RZ, 0xc0, !PT ;  /* 0x000001c0c6c67812 */ /* 0x000fe200078ec0ff */
[----:B------:R-:W-:Y:S01]  /*0560*/  IMAD.SHL.U32 R5, R209, 0x40, RZ ;  /* 0x00000040d1057824 */ /* 0x000fe200078e00ff */
[----:B------:R-:W-:Y:S02]  /*0570*/  LOP3.LUT R224, R224, 0x18, RZ, 0xc0, !PT ;  /* 0x00000018e0e07812 */ /* 0x000fe400078ec0ff */
[----:B------:R-:W-:Y:S02]  /*0580*/  LOP3.LUT R204, R204, 0xfffffffc, RZ, 0xc0, !PT ;  /* 0xfffffffccccc7812 */ /* 0x000fe400078ec0ff */
[----:B------:R-:W-:Y:S02]  /*0590*/  SHF.R.U32.HI R225, RZ, 0x3, R3 ;  /* 0x00000003ffe17819 */ /* 0x000fe40000011603 */
[C---:B------:R-:W-:Y:S01]  /*05a0*/  LOP3.LUT R202, R198.reuse, 0x8, R14, 0xf8, !PT ;  /* 0x00000008c6ca7812 */ /* 0x040fe200078ef80e */
[----:B------:R-:W-:Y:S01]  /*05b0*/  IMAD.IADD R204, R211, 0x1, -R204 ;  /* 0x00000001d3cc7824 */ /* 0x000fe200078e0acc */
[----:B------:R-:W-:-:S02]  /*05c0*/  LOP3.LUT R12, R198, 0x10, R12, 0xf8, !PT ;  /* 0x00000010c60c7812 */ /* 0x000fc400078ef80c */
[----:B------:R-:W-:Y:S02]  /*05d0*/  SHF.R.U32.HI R198, RZ, 0x3, R198 ;  /* 0x00000003ffc67819 */ /* 0x000fe400000116c6 */
[----:B------:R-:W-:Y:S02]  /*05e0*/  LOP3.LUT R207, R6, 0x6, R207, 0xf8, !PT ;  /* 0x0000000606cf7812 */ /* 0x000fe400078ef8cf */
[----:B------:R-:W-:Y:S02]  /*05f0*/  LOP3.LUT R203, R224, 0x20, R203, 0xf8, !PT ;  /* 0x00000020e0cb7812 */ /* 0x000fe400078ef8cb */
[----:B------:R-:W-:Y:S02]  /*0600*/  LOP3.LUT R6, R3, 0x20, R6, 0xf8, !PT ;  /* 0x0000002003067812 */ /* 0x000fe400078ef806 */
[----:B------:R-:W-:Y:S01]  /*0610*/  LOP3.LUT R224, R225, R3, R224, 0x1e, !PT ;  /* 0x00000003e1e07212 */ /* 0x000fe200078e1ee0 */
[----:B------:R-:W-:Y:S01]  /*0620*/  IMAD.SHL.U32 R3, R8, 0x2, RZ ;  /* 0x0000000208037824 */ /* 0x000fe200078e00ff */
[----:B------:R-:W-:-:S02]  /*0630*/  SHF.R.S32.HI R208, RZ, 0x1f, R210 ;  /* 0x0000001fffd07819 */ /* 0x000fc400000114d2 */
[----:B------:R-:W-:Y:S02]  /*0640*/  LOP3.LUT R202, R202, R198, RZ, 0x3c, !PT ;  /* 0x000000c6caca7212 */ /* 0x000fe400078e3cff */
[----:B------:R-:W-:Y:S01]  /*0650*/  LOP3.LUT R225, R6, R225, RZ, 0x3c, !PT ;  /* 0x000000e106e17212 */ /* 0x000fe200078e3cff */
[----:B------:R-:W-:Y:S01]  /*0660*/  IMAD R6, R204, 0x400, R3 ;  /* 0x00000400cc067824 */ /* 0x000fe200078e0203 */
[----:B------:R-:W-:Y:S01]  /*0670*/  LOP3.LUT R5, R5, 0x1c0, RZ, 0xc0, !PT ;  /* 0x000001c005057812 */ /* 0x000fe200078ec0ff */
[----:B------:R-:W-:Y:S01]  /*0680*/  IMAD.IADD R202, R13, 0x1, R202 ;  /* 0x000000010dca7824 */ /* 0x000fe200078e02ca */
[----:B------:R-:W-:Y:S01]  /*0690*/  LEA.HI R208, R208, R210, RZ, 0x2 ;  /* 0x000000d2d0d07211 */ /* 0x000fe200078f10ff */
[----:B------:R-:W-:Y:S01]  /*06a0*/  IMAD.IADD R225, R6, 0x1, R225 ;  /* 0x0000000106e17824 */ /* 0x000fe200078e02e1 */
[----:B------:R-:W-:Y:S01]  /*06b0*/  SHF.R.U32.HI R197, RZ, 0x3, R5 ;  /* 0x00000003ffc57819 */ /* 0x000fe20000011605 */
[----:B------:R-:W-:Y:S01]  /*06c0*/  IMAD R3, R2, 0x400, R3 ;  /* 0x0000040002037824 */ /* 0x000fe200078e0203 */
[----:B------:R-:W-:Y:S01]  /*06d0*/  SHF.R.S32.HI R208, RZ, 0x2, R208 ;  /* 0x00000002ffd07819 */ /* 0x000fe200000114d0 */
[----:B------:R-:W-:Y:S01]  /*06e0*/  IMAD.SHL.U32 R202, R202, 0x2, RZ ;  /* 0x00000002caca7824 */ /* 0x000fe200078e00ff */
[----:B------:R-:W-:Y:S01]  /*06f0*/  LOP3.LUT R4, R5, 0x8, R4, 0xf8, !PT ;  /* 0x0000000805047812 */ /* 0x000fe200078ef804 */
[----:B------:R-:W-:Y:S01]  /*0700*/  IMAD.IADD R224, R3, 0x1, R224 ;  /* 0x0000000103e07824 */ /* 0x000fe200078e02e0 */
[----:B------:R-:W-:Y:S01]  /*0710*/  LOP3.LUT R0, R0, 0xfffffe00, RZ, 0xc0, !PT ;  /* 0xfffffe0000007812 */ /* 0x000fe200078ec0ff */
[----:B------:R-:W-:Y:S01]  /*0720*/  IMAD R208, R204, 0x10, R208 ;  /* 0x00000010ccd07824 */ /* 0x000fe200078e02d0 */
[----:B------:R-:W-:Y:S01]  /*0730*/  LOP3.LUT R12, R12, 0x8, R14, 0xf8, !PT ;  /* 0x000000080c0c7812 */ /* 0x000fe200078ef80e */
[----:B------:R-:W-:Y:S01]  /*0740*/  VIADD R200, R202, UR6 ;  /* 0x00000006cac87c36 */ /* 0x000fe20008000000 */
[----:B------:R-:W-:Y:S01]  /*0750*/  LOP3.LUT R203, R197, R203, R5, 0x1e, !PT ;  /* 0x000000cbc5cb7212 */ /* 0x000fe200078e1e05 */
[--C-:B------:R-:W-:Y:S01]  /*0760*/  IMAD R204, R204, 0x400, R0.reuse ;  /* 0x00000400cccc7824 */ /* 0x100fe200078e0200 */
[----:B------:R-:W-:Y:S01]  /*0770*/  LOP3.LUT R197, R4, R197, RZ, 0x3c, !PT ;  /* 0x000000c504c57212 */ /* 0x000fe200078e3cff */
[----:B------:R-:W-:Y:S01]  /*0780*/  IMAD R2, R2, 0x400, R0 ;  /* 0x0000040002027824 */ /* 0x000fe200078e0200 */
[----:B------:R-:W-:-:S02]  /*0790*/  LOP3.LUT R198, R10, R12, R198, 0xf6, !PT ;  /* 0x0000000c0ac67212 */ /* 0x000fc400078ef6c6 */
[----:B------:R-:W-:Y:S01]  /*07a0*/  LEA R225, R225, UR5, 0x1 ;  /* 0x00000005e1e17c11 */ /* 0x000fe2000f8e08ff */
[----:B------:R-:W-:Y:S01]  /*07b0*/  IMAD.IADD R204, R204, 0x1, R197 ;  /* 0x00000001cccc7824 */ /* 0x000fe200078e02c5 */
[----:B------:R-:W-:Y:S01]  /*07c0*/  SEL R201, R201, 0xffffffe0, !P3 ;  /* 0xffffffe0c9c97807 */ /* 0x000fe20005800000 */
[----:B------:R-:W-:Y:S01]  /*07d0*/  IMAD.IADD R197, R197, 0x1, R2 ;  /* 0x00000001c5c57824 */ /* 0x000fe200078e0202 */
[----:B------:R-:W-:Y:S01]  /*07e0*/  SEL R199, R199, 0xffffffc0, !P4 ;  /* 0xffffffc0c7c77807 */ /* 0x000fe20006000000 */
[C---:B------:R-:W-:Y:S01]  /*07f0*/  VIADD R227, R225.reuse, 0x20 ;  /* 0x00000020e1e37836 */ /* 0x040fe20000000000 */
[----:B------:R-:W-:Y:S01]  /*0800*/  SEL R230, R230, 0x10, !P0 ;  /* 0x00000010e6e67807 */ /* 0x000fe20004000000 */
[----:B------:R-:W-:Y:S01]  /*0810*/  IMAD.IADD R201, R200, 0x1, R201 ;  /* 0x00000001c8c97824 */ /* 0x000fe200078e02c9 */
[----:B------:R-:W-:Y:S01]  /*0820*/  LEA R198, R198, UR5, 0x1 ;  /* 0x00000005c6c67c11 */ /* 0x000fe2000f8e08ff */
[C---:B------:R-:W-:Y:S01]  /*0830*/  @P1 VIADD R227, R225.reuse, 0xffffffe0 ;  /* 0xffffffe0e1e31836 */ /* 0x040fe20000000000 */
[----:B------:R-:W-:Y:S01]  /*0840*/  LEA R224, R224, UR6, 0x1 ;  /* 0x00000006e0e07c11 */ /* 0x000fe2000f8e08ff */
[----:B------:R-:W-:Y:S01]  /*0850*/  IMAD.IADD R200, R200, 0x1, R199 ;  /* 0x00000001c8c87824 */ /* 0x000fe200078e02c7 */
[----:B------:R-:W-:Y:S01]  /*0860*/  SHF.R.S32.HI R222, RZ, 0x1f, R208 ;  /* 0x0000001fffde7819 */ /* 0x000fe200000114d0 */
[----:B------:R-:W-:Y:S01]  /*0870*/  IMAD.IADD R228, R225, 0x1, R230 ;  /* 0x00000001e1e47824 */ /* 0x000fe200078e02e6 */
[----:B------:R-:W-:Y:S01]  /*0880*/  LOP3.LUT R203, R203, R0, RZ, 0xfc, !PT ;  /* 0x00000000cbcb7212 */ /* 0x000fe200078efcff */
[----:B------:R-:W-:Y:S01]  /*0890*/  IMAD.IADD R0, R199, 0x1, R198 ;  /* 0x00000001c7007824 */ /* 0x000fe200078e02c6 */
[----:B---3--:R-:W-:Y:S01]  /*08a0*/  SHF.R.S32.HI R217, RZ, 0x1f, R206 ;  /* 0x0000001fffd97819 */ /* 0x008fe200000114ce */
[----:B------:R-:W-:Y:S01]  /*08b0*/  VIADD R226, R224, 0x40 ;  /* 0x00000040e0e27836 */ /* 0x000fe20000000000 */
[----:B------:R-:W-:Y:S01]  /*08c0*/  SHF.R.S32.HI R216, RZ, 0x1f, R213 ;  /* 0x0000001fffd87819 */ /* 0x000fe200000114d5 */
[----:B------:R-:W-:Y:S01]  /*08d0*/  IMAD.IADD R199, R201, 0x1, R199 ;  /* 0x00000001c9c77824 */ /* 0x000fe200078e02c7 */
[----:B------:R-:W-:Y:S01]  /*08e0*/  LEA R223, R212, UR5, 0x1 ;  /* 0x00000005d4df7c11 */ /* 0x000fe2000f8e08ff */
[----:B------:R-:W-:Y:S01]  /*08f0*/  @P2 VIADD R226, R224, 0xffffffc0 ;  /* 0xffffffc0e0e22836 */ /* 0x000fe20000000000 */
[----:B------:R-:W-:Y:S01]  /*0900*/  SHF.L.U64.HI R222, R208, 0x2, R222 ;  /* 0x00000002d0de7819 */ /* 0x000fe200000102de */
[----:B------:R-:W-:Y:S01]  /*0910*/  IMAD.IADD R230, R230, 0x1, R227 ;  /* 0x00000001e6e67824 */ /* 0x000fe200078e02e3 */
[----:B----4-:R-:W-:-:S07]  /*0920*/  LEA R197, R197, UR4, 0x1 ;  /* 0x00000004c5c57c11 */ /* 0x010fce000f8e08ff */
.L_x_296:
[----:B------:R-:W1:Y:S01]  /*0930*/  LDC.64 R4, c[0x0][0x2f0] ;  /* 0x0000bc00ff047b82 */ /* 0x000e620000000a00 */
[C---:B--2---:R-:W-:Y:S01]  /*0940*/  IMAD.SHL.U32 R8, R206.reuse, 0x4, RZ ;  /* 0x00000004ce087824 */ /* 0x044fe200078e00ff */
[----:B------:R-:W-:Y:S01]  /*0950*/  SHF.L.U64.HI R6, R206, 0x2, R217 ;  /* 0x00000002ce067819 */ /* 0x000fe200000102d9 */
[----:B------:R-:W-:Y:S01]  /*0960*/  IMAD.MOV.U32 R18, RZ, RZ, -0x1 ;  /* 0xffffffffff127424 */ /* 0x000fe200078e00ff */
[----:B------:R-:W-:-:S04]  /*0970*/  ISETP.NE.U32.AND P3, PT, RZ, UR10, PT ;  /* 0x0000000aff007c0c */ /* 0x000fc8000bf65070 */
[----:B------:R-:W2:Y:S01]  /*0980*/  LDC.64 R2, c[0x0][0x308] ;  /* 0x0000c200ff027b82 */ /* 0x000ea20000000a00 */
[----:B------:R-:W-:Y:S02]  /*0990*/  ISETP.NE.AND.EX P3, PT, RZ, UR11, PT, P3 ;  /* 0x0000000bff007c0c */ /* 0x000fe4000bf65330 */
[----:B-1----:R-:W-:Y:S02]  /*09a0*/  ISETP.NE.U32.AND P4, PT, R4, RZ, PT ;  /* 0x000000ff0400720c */ /* 0x002fe40003f85070 */
[----:B------:R-:W-:Y:S02]  /*09b0*/  IADD3 R4, P0, R8, R4, RZ ;  /* 0x0000000408047210 */ /* 0x000fe40007f1e0ff */
[----:B------:R-:W-:-:S03]  /*09c0*/  ISETP.NE.AND.EX P4, PT, R5, RZ, PT, P4 ;  /* 0x000000ff0500720c */ /* 0x000fc60003f85340 */
[----:B------:R-:W-:Y:S01]  /*09d0*/  IMAD.X R5, R6, 0x1, R5, P0 ;  /* 0x0000000106057824 */ /* 0x000fe200000e0605 */
[----:B--2---:R-:W-:-:S04]  /*09e0*/  ISETP.NE.U32.AND P2, PT, R2, RZ, PT ;  /* 0x000000ff0200720c */ /* 0x004fc80003f45070 */
[----:B------:R-:W-:-:S05]  /*09f0*/  ISETP.NE.AND.EX P2, PT, R3, RZ, PT, P2 ;  /* 0x000000ff0300720c */ /* 0x000fca0003f45320 */
[----:B------:R-:W2:Y:S04]  /*0a00*/  @P4 LDG.E R18, desc[UR14][R4.64] ;  /* 0x0000000e04124981 */ /* 0x000ea8000c1e1900 */
[----:B------:R1:W2:Y:S01]  /*0a10*/  @P4 LDG.E R17, desc[UR14][R4.64+0x4] ;  /* 0x0000040e04114981 */ /* 0x0002a2000c1e1900 */
[C---:B------:R-:W-:Y:S01]  /*0a20*/  @P3 IADD3 R10, P1, R8.reuse, UR10, RZ ;  /* 0x0000000a080a3c10 */ /* 0x040fe2000ff3e0ff */
[----:B------:R-:W-:Y:S01]  /*0a30*/  IMAD.MOV.U32 R244, RZ, RZ, RZ ;  /* 0x000000fffff47224 */ /* 0x000fe200078e00ff */
[----:B------:R-:W3:Y:S01]  /*0a40*/  LDC.U8 R7, c[0x0][0x3c2] ;  /* 0x0000f080ff077b82 */ /* 0x000ee20000000000 */
[----:B------:R-:W-:Y:S02]  /*0a50*/  @P2 IADD3 R2, P0, R8, R2, RZ ;  /* 0x0000000208022210 */ /* 0x000fe40007f1e0ff */
[----:B------:R-:W-:-:S03]  /*0a60*/  @P3 IADD3.X R11, R6, UR11, RZ, P1, !PT ;  /* 0x0000000b060b3c10 */ /* 0x000fc60008ffe4ff */
[----:B------:R-:W-:Y:S02]  /*0a70*/  @P2 IMAD.X R3, R6, 0x1, R3, P0 ;  /* 0x0000000106032824 */ /* 0x000fe400000e0603 */
[----:B------:R-:W4:Y:S04]  /*0a80*/  @P3 LDG.E R244, desc[UR14][R10.64] ;  /* 0x0000000e0af43981 */ /* 0x000f28000c1e1900 */
[----:B------:R3:W4:Y:S01]  /*0a90*/  @P2 LDG.E R243, desc[UR14][R2.64] ;  /* 0x0000000e02f32981 */ /* 0x000722000c1e1900 */
[----:B-1----:R-:W1:Y:S01]  /*0aa0*/  LDC.64 R4, c[0x0][0x2f8] ;  /* 0x0000be00ff047b82 */ /* 0x002e620000000a00 */
[----:B---3--:R-:W-:-:S07]  /*0ab0*/  ISETP.NE.AND P3, PT, R7, RZ, PT ;  /* 0x000000ff0700720c */ /* 0x008fce0003f65270 */
[----:B------:R-:W3:Y:S01]  /*0ac0*/  @!P2 LDC.64 R2, c[0x0][0x318] ;  /* 0x0000c600ff02ab82 */ /* 0x000ee20000000a00 */
[----:B-1----:R-:W-:-:S04]  /*0ad0*/  ISETP.EQ.U32.AND P1, PT, R4, RZ, PT ;  /* 0x000000ff0400720c */ /* 0x002fc80003f22070 */
[----:B------:R-:W-:Y:S02]  /*0ae0*/  ISETP.EQ.OR.EX P1, PT, R5, RZ, !P3, P1 ;  /* 0x000000ff0500720c */ /* 0x000fe40005f22710 */
[----:B------:R-:W-:Y:S01]  /*0af0*/  IADD3 R8, P0, R8, R4, RZ ;  /* 0x0000000408087210 */ /* 0x000fe20007f1e0ff */
[----:B------:R-:W-:-:S04]  /*0b00*/  IMAD.MOV.U32 R245, RZ, RZ, -0x1 ;  /* 0xfffffffffff57424 */ /* 0x000fc800078e00ff */
[----:B------:R-:W-:Y:S02]  /*0b10*/  IMAD.X R9, R6, 0x1, R5, P0 ;  /* 0x0000000106097824 */ /* 0x000fe400000e0605 */
[----:B------:R-:W1:Y:S01]  /*0b20*/  @!P2 LDC R6, c[0x0][0x2cc] ;  /* 0x0000b300ff06ab82 */ /* 0x000e620000000800 */
[----:B---3--:R-:W-:-:S03]  /*0b30*/  @!P2 ISETP.NE.U32.AND P0, PT, R2, RZ, PT ;  /* 0x000000ff0200a20c */ /* 0x008fc60003f05070 */
[----:B-----5:R3:W5:Y:S01]  /*0b40*/  @!P1 LDG.E R245, desc[UR14][R8.64] ;  /* 0x0000000e08f59981 */ /* 0x020762000c1e1900 */
[----:B------:R-:W-:-:S03]  /*0b50*/  ISETP.NE.U32.AND P1, PT, R4, RZ, PT ;  /* 0x000000ff0400720c */ /* 0x000fc60003f25070 */
[----:B------:R-:W2:Y:S01]  /*0b60*/  LDC R2, c[0x0][0x2c8] ;  /* 0x0000b200ff027b82 */ /* 0x000ea20000000800 */
[----:B------:R-:W-:Y:S02]  /*0b70*/  ISETP.NE.AND.EX P1, PT, R5, RZ, PT, P1 ;  /* 0x000000ff0500720c */ /* 0x000fe40003f25310 */
[----:B------:R-:W-:-:S04]  /*0b80*/  @!P2 ISETP.NE.AND.EX P0, PT, R3, RZ, PT, P0 ;  /* 0x000000ff0300a20c */ /* 0x000fc80003f05300 */
[----:B-1----:R-:W-:Y:S01]  /*0b90*/  @!P2 SEL R6, R6, RZ, P0 ;  /* 0x000000ff0606a207 */ /* 0x002fe20000000000 */
[----:B--2---:R-:W-:-:S06]  /*0ba0*/  @P4 IMAD.IADD R17, R17, 0x1, -R18 ;  /* 0x0000000111114824 */ /* 0x004fcc00078e0a12 */
[----:B------:R-:W1:Y:S01]  /*0bb0*/  @!P4 LDC R17, c[0x0][0x2c4] ;  /* 0x0000b100ff11cb82 */ /* 0x000e620000000800 */
[----:B----4-:R-:W-:Y:S01]  /*0bc0*/  @P2 IMAD.IADD R243, R243, 0x1, -R244 ;  /* 0x00000001f3f32824 */ /* 0x010fe200078e0af4 */
[----:B---3--:R-:W-:Y:S06]  /*0bd0*/  @!P1 BRA `(.L_x_250) ;  /* 0x00000000000c9947 */ /* 0x008fec0003800000 */
[----:B------:R-:W2:Y:S02]  /*0be0*/  @P3 LDG.E R2, desc[UR14][R8.64+0x4] ;  /* 0x0000040e08023981 */ /* 0x000ea4000c1e1900 */
[----:B--2--5:R-:W-:-:S06]  /*0bf0*/  @P3 IADD3 R2, R2, -R245, RZ ;  /* 0x800000f502023210 */ /* 0x024fcc0007ffe0ff */
[----:B------:R2:W5:Y:S02]  /*0c00*/  @!P3 LDG.E R2, desc[UR14][R8.64] ;  /* 0x0000000e0802b981 */ /* 0x000564000c1e1900 */
.L_x_250:
[----:B------:R-:W-:Y:S01]  /*0c10*/  IMAD.SHL.U32 R242, R221, 0x40, RZ ;  /* 0x00000040ddf27824 */ /* 0x000fe200078e00ff */
[----:B-----5:R-:W-:-:S04]  /*0c20*/  @!P2 IADD3 R243, R6, R2, -R244 ;  /* 0x0000000206f3a210 */ /* 0x020fc80007ffe8f4 */
[----:B------:R-:W-:-:S13]  /*0c30*/  ISETP.GT.AND P0, PT, R243, R242, PT ;  /* 0x000000f2f300720c */ /* 0x000fda0003f04270 */
[----:B------:R-:W-:Y:S05]  /*0c40*/  @!P0 BRA `(.L_x_251) ;  /* 0x0000007800448947 */ /* 0x000fea0003800000 */
[----:B--2---:R-:W2:Y:S01]  /*0c50*/  LDC R8, c[0x0][0x278] ;  /* 0x00009e00ff087b82 */ /* 0x004ea20000000800 */
[----:B------:R-:W-:Y:S01]  /*0c60*/  IABS R6, R218 ;  /* 0x000000da00067213 */ /* 0x000fe20000000000 */
[----:B------:R-:W3:Y:S01]  /*0c70*/  S2R R34, SR_CTAID.X ;  /* 0x0000000000227919 */ /* 0x000ee20000002500 */
[----:B------:R-:W-:Y:S01]  /*0c80*/  ISETP.NE.AND P1, PT, R245, -0x1, PT ;  /* 0xfffffffff500780c */ /* 0x000fe20003f25270 */
[----:B------:R-:W-:Y:S01]  /*0c90*/  IMAD.SHL.U32 R32, R206, 0x80, RZ ;  /* 0x00000080ce207824 */ /* 0x000fe200078e00ff */
[----:B-1----:R-:W-:Y:S02]  /*0ca0*/  IADD3 R12, R17, 0x3f, RZ ;  /* 0x0000003f110c7810 */ /* 0x002fe40007ffe0ff */
[----:B------:R-:W-:Y:S01]  /*0cb0*/  ISETP.NE.AND P2, PT, R18, -0x1, PT ;  /* 0xffffffff1200780c */ /* 0x000fe20003f45270 */
[----:B------:R-:W1:Y:S01]  /*0cc0*/  LDC.64 R4, c[0x0][0x228] ;  /* 0x00008a00ff047b82 */ /* 0x000e620000000a00 */
[----:B------:R-:W-:Y:S02]  /*0cd0*/  SHF.R.S32.HI R19, RZ, 0x1f, R12 ;  /* 0x0000001fff137819 */ /* 0x000fe4000001140c */
[----:B------:R-:W-:-:S02]  /*0ce0*/  SEL R32, R32, RZ, P4 ;  /* 0x000000ff20207207 */ /* 0x000fc40002000000 */
[----:B------:R-:W-:Y:S02]  /*0cf0*/  LEA.HI R19, R19, R12, RZ, 0x6 ;  /* 0x0000000c13137211 */ /* 0x000fe400078f30ff */
[----:B------:R-:W-:Y:S01]  /*0d00*/  SHF.R.S32.HI R236, RZ, 0x1f, R218 ;  /* 0x0000001fffec7819 */ /* 0x000fe200000114da */
[----:B------:R-:W4:Y:S01]  /*0d10*/  LDC R27, c[0x0][0x2d4] ;  /* 0x0000b500ff1b7b82 */ /* 0x000f220000000800 */
[----:B------:R-:W-:-:S04]  /*0d20*/  LOP3.LUT R24, R19, 0xffffffc0, RZ, 0xc0, !PT ;  /* 0xffffffc013187812 */ /* 0x000fc800078ec0ff */
[----:B------:R-:W-:Y:S02]  /*0d30*/  IADD3 R24, R24, -0x40, RZ ;  /* 0xffffffc018187810 */ /* 0x000fe40007ffe0ff */
[----:B--2---:R-:W-:Y:S01]  /*0d40*/  IABS R9, R8 ;  /* 0x0000000800097213 */ /* 0x004fe20000000000 */
[----:B------:R-:W2:Y:S03]  /*0d50*/  LDC R21, c[0x0][0x2dc] ;  /* 0x0000b700ff157b82 */ /* 0x000ea60000000800 */
[----:B------:R-:W5:Y:S01]  /*0d60*/  I2F.RP R2, R9 ;  /* 0x0000000900027306 */ /* 0x000f620000209400 */
[----:B-1----:R-:W-:-:S04]  /*0d70*/  IMAD R11, R217, R4, RZ ;  /* 0x00000004d90b7224 */ /* 0x002fc800078e02ff */
[----:B------:R-:W1:Y:S01]  /*0d80*/  LDC R20, c[0x0][0x270] ;  /* 0x00009c00ff147b82 */ /* 0x000e620000000800 */
[----:B------:R-:W-:-:S04]  /*0d90*/  IMAD.WIDE.U32 R12, R206, R4, RZ ;  /* 0x00000004ce0c7225 */ /* 0x000fc800078e00ff */
[C---:B------:R-:W-:Y:S01]  /*0da0*/  IMAD R5, R206.reuse, R5, R11 ;  /* 0x00000005ce057224 */ /* 0x040fe200078e020b */
[----:B----4-:R-:W-:Y:S02]  /*0db0*/  SHF.R.S32.HI R11, RZ, 0x1f, R27 ;  /* 0x0000001fff0b7819 */ /* 0x010fe4000001141b */
[----:B------:R-:W4:Y:S01]  /*0dc0*/  LDC.U8 R4, c[0x0][0x3d8] ;  /* 0x0000f600ff047b82 */ /* 0x000f220000000000 */
[----:B------:R-:W-:Y:S01]  /*0dd0*/  IMAD.WIDE.U32 R30, R206, R27, RZ ;  /* 0x0000001bce1e7225 */ /* 0x000fe200078e00ff */
[----:B-----5:R-:W5:Y:S01]  /*0de0*/  MUFU.RCP R2, R2 ;  /* 0x0000000200027308 */ /* 0x020f620000001000 */
[----:B------:R-:W-:Y:S02]  /*0df0*/  IADD3 R25, R13, R5, RZ ;  /* 0x000000050d197210 */ /* 0x000fe40007ffe0ff */
[----:B------:R-:W-:-:S03]  /*0e00*/  @P1 IADD3 R5, R244, R245, RZ ;  /* 0x000000f5f4051210 */ /* 0x000fc60007ffe0ff */
[----:B------:R-:W3:Y:S01]  /*0e10*/  LDC R35, c[0x0][0x2c4] ;  /* 0x0000b100ff237b82 */ /* 0x000ee20000000800 */
[----:B--2---:R-:W-:Y:S02]  /*0e20*/  IMAD R37, R218, R21, RZ ;  /* 0x00000015da257224 */ /* 0x004fe400078e02ff */
[----:B-1----:R-:W-:-:S05]  /*0e30*/  IMAD.WIDE R40, R21, R20, RZ ;  /* 0x0000001415287225 */ /* 0x002fca00078e02ff */
[----:B------:R-:W1:Y:S01]  /*0e40*/  LDC.U8 R36, c[0x0][0x480] ;  /* 0x00012000ff247b82 */ /* 0x000e620000000000 */
[----:B-----5:R-:W-:Y:S01]  /*0e50*/  IADD3 R2, R2, 0xffffffe, RZ ;  /* 0x0ffffffe02027810 */ /* 0x020fe20007ffe0ff */
[----:B------:R-:W-:-:S03]  /*0e60*/  IMAD.WIDE.U32 R28, R40, R18, RZ ;  /* 0x00000012281c7225 */ /* 0x000fc600078e00ff */
[----:B------:R-:W2:Y:S02]  /*0e70*/  F2I.FTZ.U32.TRUNC.NTZ R3, R2 ;  /* 0x0000000200037305 */ /* 0x000ea4000021f000 */
[----:B--2---:R-:W-:-:S04]  /*0e80*/  IMAD.MOV R2, RZ, RZ, -R3 ;  /* 0x000000ffff027224 */ /* 0x004fc800078e0a03 */
[----:B------:R-:W-:Y:S01]  /*0e90*/  IMAD R14, R2, R9, RZ ;  /* 0x00000009020e7224 */ /* 0x000fe200078e02ff */
[----:B------:R-:W-:-:S05]  /*0ea0*/  MOV R2, RZ ;  /* 0x000000ff00027202 */ /* 0x000fca0000000f00 */
[----:B------:R-:W-:Y:S02]  /*0eb0*/  IMAD.HI.U32 R14, R3, R14, R2 ;  /* 0x0000000e030e7227 */ /* 0x000fe400078e0002 */
[----:B------:R-:W2:Y:S04]  /*0ec0*/  LDC.64 R2, c[0x0][0x240] ;  /* 0x00009000ff027b82 */ /* 0x000ea80000000a00 */
[----:B------:R-:W-:-:S04]  /*0ed0*/  IMAD.HI.U32 R14, R14, R6, RZ ;  /* 0x000000060e0e7227 */ /* 0x000fc800078e00ff */
[----:B------:R-:W-:-:S04]  /*0ee0*/  IMAD.MOV R10, RZ, RZ, -R14 ;  /* 0x000000ffff0a7224 */ /* 0x000fc800078e0a0e */
[C---:B------:R-:W-:Y:S02]  /*0ef0*/  IMAD R10, R9.reuse, R10, R6 ;  /* 0x0000000a090a7224 */ /* 0x040fe400078e0206 */
[----:B------:R-:W5:Y:S03]  /*0f00*/  @P1 LDC.64 R6, c[0x0][0x250] ;  /* 0x00009400ff061b82 */ /* 0x000f660000000a00 */
[----:B------:R-:W-:Y:S01]  /*0f10*/  ISETP.GT.U32.AND P5, PT, R9, R10, PT ;  /* 0x0000000a0900720c */ /* 0x000fe20003fa4070 */
[----:B--2---:R-:W-:-:S03]  /*0f20*/  IMAD.WIDE.U32 R22, R18, R2, RZ ;  /* 0x0000000212167225 */ /* 0x004fc600078e00ff */
[----:B------:R-:W-:-:S09]  /*0f30*/  SEL R26, R12, R22, !P2 ;  /* 0x000000160c1a7207 */ /* 0x000fd20005000000 */
[----:B------:R-:W-:Y:S02]  /*0f40*/  @!P5 IMAD.IADD R10, R10, 0x1, -R9 ;  /* 0x000000010a0ad824 */ /* 0x000fe400078e0a09 */
[----:B------:R-:W-:Y:S01]  /*0f50*/  @!P5 VIADD R14, R14, 0x1 ;  /* 0x000000010e0ed836 */ /* 0x000fe20000000000 */
[----:B------:R-:W-:Y:S01]  /*0f60*/  ISETP.NE.AND P5, PT, R8, RZ, PT ;  /* 0x000000ff0800720c */ /* 0x000fe20003fa5270 */
[----:B------:R-:W-:Y:S01]  /*0f70*/  IMAD R22, R41, R30, RZ ;  /* 0x0000001e29167224 */ /* 0x000fe200078e02ff */
[----:B------:R-:W-:Y:S01]  /*0f80*/  ISETP.GE.U32.AND P3, PT, R10, R9, PT ;  /* 0x000000090a00720c */ /* 0x000fe20003f66070 */
[----:B------:R-:W-:Y:S01]  /*0f90*/  IMAD R9, R11, R206, RZ ;  /* 0x000000ce0b097224 */ /* 0x000fe200078e02ff */
[----:B------:R-:W-:Y:S01]  /*0fa0*/  LOP3.LUT R11, R218, R8, RZ, 0x3c, !PT ;  /* 0x00000008da0b7212 */ /* 0x000fe200078e3cff */
[----:B------:R-:W-:Y:S02]  /*0fb0*/  IMAD R10, R18, R3, RZ ;  /* 0x00000003120a7224 */ /* 0x000fe400078e02ff */
[----:B------:R-:W-:Y:S01]  /*0fc0*/  IMAD R9, R217, R27, R9 ;  /* 0x0000001bd9097224 */ /* 0x000fe200078e0209 */
[----:B------:R-:W-:Y:S01]  /*0fd0*/  ISETP.GE.AND P0, PT, R11, RZ, PT ;  /* 0x000000ff0b00720c */ /* 0x000fe20003f06270 */
[----:B-----5:R-:W-:-:S02]  /*0fe0*/  @P1 IMAD R15, R5, R7, RZ ;  /* 0x00000007050f1224 */ /* 0x020fc400078e02ff */
[----:B------:R-:W-:Y:S01]  /*0ff0*/  @P1 IMAD.WIDE.U32 R12, R5, R6, RZ ;  /* 0x00000006050c1225 */ /* 0x000fe200078e00ff */
[----:B------:R-:W-:-:S03]  /*1000*/  IADD3 R5, R31, R9, RZ ;  /* 0x000000091f057210 */ /* 0x000fc60007ffe0ff */
[----:B------:R-:W-:Y:S01]  /*1010*/  @P2 IMAD.IADD R25, R23, 0x1, R10 ;  /* 0x0000000117192824 */ /* 0x000fe200078e020a */
[----:B------:R-:W-:Y:S01]  /*1020*/  @P1 IADD3 R15, R13, R15, RZ ;  /* 0x0000000f0d0f1210 */ /* 0x000fe20007ffe0ff */
[----:B------:R-:W2:Y:S01]  /*1030*/  @!P2 LDC.64 R10, c[0x0][0x418] ;  /* 0x00010600ff0aab82 */ /* 0x000ea20000000a00 */
[----:B------:R-:W-:Y:S01]  /*1040*/  @P1 MOV R16, R12 ;  /* 0x0000000c00101202 */ /* 0x000fe20000000f00 */
[----:B------:R-:W-:Y:S01]  /*1050*/  IMAD R22, R40, R5, R22 ;  /* 0x0000000528167224 */ /* 0x000fe200078e0216 */
[----:B------:R-:W-:Y:S01]  /*1060*/  @P3 IADD3 R14, R14, 0x1, RZ ;  /* 0x000000010e0e3810 */ /* 0x000fe20007ffe0ff */
[----:B------:R-:W-:Y:S01]  /*1070*/  IMAD.WIDE.U32 R30, R40, R30, RZ ;  /* 0x0000001e281e7225 */ /* 0x000fe200078e00ff */
[----:B----4-:R-:W-:-:S03]  /*1080*/  ISETP.NE.AND P3, PT, R4, RZ, PT ;  /* 0x000000ff0400720c */ /* 0x010fc60003f65270 */
[----:B------:R-:W4:Y:S01]  /*1090*/  @P2 LDC.64 R12, c[0x0][0x420] ;  /* 0x00010800ff0c2b82 */ /* 0x000f220000000a00 */
[----:B------:R-:W-:Y:S01]  /*10a0*/  IMAD R4, R41, R18, RZ ;  /* 0x0000001229047224 */ /* 0x000fe200078e02ff */
[----:B------:R-:W-:Y:S01]  /*10b0*/  IADD3 R22, R31, R22, RZ ;  /* 0x000000161f167210 */ /* 0x000fe20007ffe0ff */
[----:B------:R-:W-:Y:S01]  /*10c0*/  @!P0 IMAD.MOV R14, RZ, RZ, -R14 ;  /* 0x000000ffff0e8224 */ /* 0x000fe200078e0a0e */
[----:B------:R-:W-:Y:S02]  /*10d0*/  @!P5 LOP3.LUT R14, RZ, R8, RZ, 0x33, !PT ;  /* 0x00000008ff0ed212 */ /* 0x000fe400078e33ff */
[----:B------:R-:W-:Y:S02]  /*10e0*/  @P2 IADD3 R22, R29, R4, RZ ;  /* 0x000000041d162210 */ /* 0x000fe40007ffe0ff */
[----:B------:R-:W5:Y:S01]  /*10f0*/  LDC.64 R4, c[0x0][0x488] ;  /* 0x00012200ff047b82 */ /* 0x000f620000000a00 */
[----:B------:R-:W-:Y:S02]  /*1100*/  SEL R23, R30, R28, !P2 ;  /* 0x0000001c1e177207 */ /* 0x000fe40005000000 */
[----:B------:R-:W-:-:S02]  /*1110*/  SHF.L.U64.HI R30, R206, 0x7, R217 ;  /* 0x00000007ce1e7819 */ /* 0x000fc400000102d9 */
[----:B------:R-:W-:Y:S02]  /*1120*/  IADD3 R32, P0, R24, R32, RZ ;  /* 0x0000002018207210 */ /* 0x000fe40007f1e0ff */
[----:B------:R-:W-:Y:S01]  /*1130*/  SEL R30, R30, RZ, P4 ;  /* 0x000000ff1e1e7207 */ /* 0x000fe20002000000 */
[----:B------:R-:W5:Y:S01]  /*1140*/  @P3 LDC R31, c[0x0][0x2e4] ;  /* 0x0000b900ff1f3b82 */ /* 0x000f620000000800 */
[-C--:B--2---:R-:W-:Y:S01]  /*1150*/  @!P2 IMAD R29, R217, R10.reuse, RZ ;  /* 0x0000000ad91da224 */ /* 0x084fe200078e02ff */
[----:B------:R-:W-:Y:S01]  /*1160*/  SHF.R.S32.HI R28, RZ, 0x1f, R24 ;  /* 0x0000001fff1c7819 */ /* 0x000fe20000011418 */
[----:B------:R-:W-:-:S03]  /*1170*/  @!P2 IMAD.WIDE.U32 R42, R206, R10, RZ ;  /* 0x0000000ace2aa225 */ /* 0x000fc600078e00ff */
[----:B------:R-:W-:Y:S01]  /*1180*/  IADD3.X R30, R28, R30, RZ, P0, !PT ;  /* 0x0000001e1c1e7210 */ /* 0x000fe200007fe4ff */
[----:B------:R-:W-:Y:S01]  /*1190*/  @!P2 IMAD R11, R206, R11, R29 ;  /* 0x0000000bce0ba224 */ /* 0x000fe200078e021d */
[----:B------:R-:W2:Y:S01]  /*11a0*/  @P1 LDC.64 R8, c[0x0][0x248] ;  /* 0x00009200ff081b82 */ /* 0x000ea20000000a00 */
[----:B----4-:R-:W-:Y:S01]  /*11b0*/  @P2 IMAD.WIDE.U32 R38, R18, R12, RZ ;  /* 0x0000000c12262225 */ /* 0x010fe200078e00ff */
[----:B-1----:R-:W-:Y:S02]  /*11c0*/  ISETP.NE.AND P0, PT, R36, RZ, PT ;  /* 0x000000ff2400720c */ /* 0x002fe40003f05270 */
[----:B------:R-:W-:Y:S01]  /*11d0*/  SHF.R.S32.HI R36, RZ, 0x1f, R37 ;  /* 0x0000001fff247819 */ /* 0x000fe20000011425 */
[----:B------:R-:W-:Y:S01]  /*11e0*/  @P2 IMAD R29, R18, R13, R39 ;  /* 0x0000000d121d2224 */ /* 0x000fe200078e0227 */
[----:B------:R-:W-:Y:S01]  /*11f0*/  @!P2 IADD3 R29, R43, R11, RZ ;  /* 0x0000000b2b1da210 */ /* 0x000fe20007ffe0ff */
[----:B---3--:R-:W-:Y:S02]  /*1200*/  @P3 IMAD R12, R206, R35, RZ ;  /* 0x00000023ce0c3224 */ /* 0x008fe400078e02ff */
[----:B------:R-:W-:-:S02]  /*1210*/  IMAD R13, R41, R32, RZ ;  /* 0x00000020290d7224 */ /* 0x000fc400078e02ff */
[----:B------:R-:W-:Y:S01]  /*1220*/  @!P3 IMAD R11, R206, R20, R218 ;  /* 0x00000014ce0bb224 */ /* 0x000fe200078e02da */
[----:B------:R-:W-:Y:S01]  /*1230*/  @P3 SEL R12, R12, R18, !P2 ;  /* 0x000000120c0c3207 */ /* 0x000fe20005000000 */
[----:B------:R-:W-:Y:S02]  /*1240*/  IMAD R10, R40, R30, R13 ;  /* 0x0000001e280a7224 */ /* 0x000fe400078e020d */
[----:B------:R-:W-:Y:S01]  /*1250*/  @P2 IMAD.MOV.U32 R30, RZ, RZ, R38 ;  /* 0x000000ffff1e2224 */ /* 0x000fe200078e0026 */
[----:B------:R-:W-:Y:S01]  /*1260*/  @!P2 MOV R30, R42 ;  /* 0x0000002a001ea202 */ /* 0x000fe20000000f00 */
[----:B-----5:R-:W-:-:S04]  /*1270*/  IMAD.WIDE.U32 R38, R34, R4, RZ ;  /* 0x0000000422267225 */ /* 0x020fc800078e00ff */
[----:B------:R-:W-:Y:S02]  /*1280*/  @P1 IMAD.IADD R4, R244, 0x1, R245 ;  /* 0x00000001f4041824 */ /* 0x000fe400078e02f5 */
[----:B------:R-:W-:Y:S02]  /*1290*/  @P3 IMAD R31, R218, R31, R12 ;  /* 0x0000001fda1f3224 */ /* 0x000fe400078e020c */
[----:B------:R-:W-:Y:S02]  /*12a0*/  IMAD R34, R34, R5, R39 ;  /* 0x0000000522227224 */ /* 0x000fe400078e0227 */
[C---:B--2---:R-:W-:Y:S02]  /*12b0*/  @P1 IMAD R12, R4.reuse, R9, RZ ;  /* 0x00000009040c1224 */ /* 0x044fe400078e02ff */
[----:B------:R-:W-:Y:S01]  /*12c0*/  @P1 IMAD.WIDE.U32 R4, R4, R8, RZ ;  /* 0x0000000804041225 */ /* 0x000fe200078e00ff */
[----:B------:R-:W-:-:S03]  /*12d0*/  SEL R34, R34, RZ, P0 ;  /* 0x000000ff22227207 */ /* 0x000fc60000000000 */
[----:B------:R-:W-:Y:S01]  /*12e0*/  @!P3 IMAD R31, R11, R35, RZ ;  /* 0x000000230b1fb224 */ /* 0x000fe200078e02ff */
[----:B------:R-:W-:Y:S01]  /*12f0*/  SEL R35, R38, RZ, P0 ;  /* 0x000000ff26237207 */ /* 0x000fe20000000000 */
[----:B------:R-:W-:Y:S01]  /*1300*/  IMAD.WIDE.U32 R32, R40, R32, RZ ;  /* 0x0000002028207225 */ /* 0x000fe200078e00ff */
[----:B------:R-:W-:Y:S02]  /*1310*/  SHF.R.S32.HI R11, RZ, 0x1f, R242 ;  /* 0x0000001fff0b7819 */ /* 0x000fe400000114f2 */
[----:B------:R-:W-:Y:S02]  /*1320*/  @P1 IADD3 R12, R5, R12, RZ ;  /* 0x0000000c050c1210 */ /* 0x000fe40007ffe0ff */
[----:B------:R-:W-:Y:S01]  /*1330*/  @P1 MOV R13, R4 ;  /* 0x00000004000d1202 */ /* 0x000fe20000000f00 */
[----:B------:R-:W-:Y:S06]  /*1340*/  @P1 BRA `(.L_x_252) ;  /* 0x0000000000301947 */ /* 0x000fec0003800000 */
[----:B------:R-:W1:Y:S01]  /*1350*/  LDC.64 R8, c[0x0][0x248] ;  /* 0x00009200ff087b82 */ /* 0x000e620000000a00 */
[----:B------:R-:W-:-:S07]  /*1360*/  SHF.R.S32.HI R13, RZ, 0x1f, R244 ;  /* 0x0000001fff0d7819 */ /* 0x000fce00000114f4 */
[----:B------:R-:W2:Y:S01]  /*1370*/  LDC.64 R4, c[0x0][0x230] ;  /* 0x00008c00ff047b82 */ /* 0x000ea20000000a00 */
[-C--:B-1----:R-:W-:Y:S02]  /*1380*/  IMAD R13, R13, R8.reuse, RZ ;  /* 0x000000080d0d7224 */ /* 0x082fe400078e02ff */
[----:B------:R-:W-:-:S04]  /*1390*/  IMAD.WIDE.U32 R38, R244, R8, RZ ;  /* 0x00000008f4267225 */ /* 0x000fc800078e00ff */
[----:B------:R-:W-:Y:S02]  /*13a0*/  IMAD R13, R244, R9, R13 ;  /* 0x00000009f40d7224 */ /* 0x000fe400078e020d */
[----:B--2---:R-:W-:-:S03]  /*13b0*/  IMAD R12, R217, R4, RZ ;  /* 0x00000004d90c7224 */ /* 0x004fc600078e02ff */
[----:B------:R-:W-:Y:S01]  /*13c0*/  IADD3 R39, R39, R13, RZ ;  /* 0x0000000d27277210 */ /* 0x000fe20007ffe0ff */
[C---:B------:R-:W-:Y:S02]  /*13d0*/  IMAD R12, R206.reuse, R5, R12 ;  /* 0x00000005ce0c7224 */ /* 0x040fe400078e020c */
[----:B------:R-:W-:-:S05]  /*13e0*/  IMAD.WIDE.U32 R4, R206, R4, R38 ;  /* 0x00000004ce047225 */ /* 0x000fca00078e0026 */
[----:B------:R-:W-:Y:S02]  /*13f0*/  IADD3 R12, R5, R12, RZ ;  /* 0x0000000c050c7210 */ /* 0x000fe40007ffe0ff */
[----:B------:R-:W-:Y:S02]  /*1400*/  MOV R13, R4 ;  /* 0x00000004000d7202 */ /* 0x000fe40000000f00 */
.L_x_252:
[----:B------:R-:W-:Y:S05]  /*1410*/  @P1 BRA `(.L_x_253) ;  /* 0x0000000000301947 */ /* 0x000fea0003800000 */
        /* <DEDUP_REMOVED lines=11> */
[----:B------:R-:W-:-:S07]  /*14d0*/  MOV R16, R4 ;  /* 0x0000000400107202 */ /* 0x000fce0000000f00 */
.L_x_253:
[----:B------:R-:W-:Y:S02]  /*14e0*/  IADD3 R38, R33, R10, RZ ;  /* 0x0000000a21267210 */ /* 0x000fe40007ffe0ff */
[----:B------:R-:W-:Y:S01]  /*14f0*/  SHF.R.S32.HI R10, RZ, 0x1f, R14 ;  /* 0x0000001fff0a7819 */ /* 0x000fe2000001140e */
[----:B------:R-:W-:Y:S05]  /*1500*/  @!P3 BRA `(.L_x_254) ;  /* 0x00000000001cb947 */ /* 0x000fea0003800000 */
[----:B------:R-:W1:Y:S01]  /*1510*/  LDC R5, c[0x0][0x2c0] ;  /* 0x0000b000ff057b82 */ /* 0x000e620000000800 */
[----:B------:R-:W-:-:S05]  /*1520*/  @!P2 IMAD R18, R206, R27, RZ ;  /* 0x0000001bce12a224 */ /* 0x000fca00078e02ff */
[----:B------:R-:W-:Y:S02]  /*1530*/  LEA R18, R206, R18, 0x7 ;  /* 0x00000012ce127211 */ /* 0x000fe400078e38ff */
[----:B------:R-:W1:Y:S02]  /*1540*/  LDC R4, c[0x0][0x2e4] ;  /* 0x0000b900ff047b82 */ /* 0x000e640000000800 */
[----:B-1----:R-:W-:-:S05]  /*1550*/  LEA R4, R5, R4, 0x7 ;  /* 0x0000000405047211 */ /* 0x002fca00078e38ff */
[----:B------:R-:W-:Y:S01]  /*1560*/  IMAD R27, R4, R218, R18 ;  /* 0x000000da041b7224 */ /* 0x000fe200078e0212 */
[----:B------:R-:W-:Y:S06]  /*1570*/  BRA `(.L_x_255) ;  /* 0x0000000000087947 */ /* 0x000fec0003800000 */
.L_x_254:
[----:B------:R-:W-:-:S04]  /*1580*/  IMAD R4, R206, R20, R218 ;  /* 0x00000014ce047224 */ /* 0x000fc800078e02da */
[----:B------:R-:W-:-:S07]  /*1590*/  IMAD R27, R4, R27, RZ ;  /* 0x0000001b041b7224 */ /* 0x000fce00078e02ff */
.L_x_255:
[----:B------:R-:W1:Y:S01]  /*15a0*/  LDC.64 R4, c[0x0][0x420] ;  /* 0x00010800ff047b82 */ /* 0x000e620000000a00 */
[----:B------:R-:W-:Y:S01]  /*15b0*/  IMAD R20, R21, R20, RZ ;  /* 0x0000001415147224 */ /* 0x000fe200078e02ff */
[----:B------:R-:W-:Y:S01]  /*15c0*/  IADD3 R40, P3, R214, R30, RZ ;  /* 0x0000001ed6287210 */ /* 0x000fe20007f7e0ff */
[----:B------:R-:W-:Y:S01]  /*15d0*/  ULDC.64 UR6, c[0x0][0x428] ;  /* 0x00010a0000067ab9 */ /* 0x000fe20000000a00 */
[----:B------:R-:W-:Y:S01]  /*15e0*/  SHF.R.S32.HI R215, RZ, 0x1f, R214 ;  /* 0x0000001fffd77819 */ /* 0x000fe200000114d6 */
[----:B------:R-:W-:Y:S01]  /*15f0*/  IMAD.SHL.U32 R18, R20, 0x40, RZ ;  /* 0x0000004014127824 */ /* 0x000fe200078e00ff */
[C---:B------:R-:W-:Y:S01]  /*1600*/  IADD3 R31, R24.reuse, R31, RZ ;  /* 0x0000001f181f7210 */ /* 0x040fe20007ffe0ff */
[----:B------:R-:W-:Y:S01]  /*1610*/  IMAD.IADD R27, R24, 0x1, R27 ;  /* 0x00000001181b7824 */ /* 0x000fe200078e021b */
[----:B------:R-:W-:Y:S01]  /*1620*/  IADD3.X R41, R215, R29, RZ, P3, !PT ;  /* 0x0000001dd7297210 */ /* 0x000fe20001ffe4ff */
[----:B------:R-:W-:Y:S01]  /*1630*/  IMAD R29, R211, R20, R210 ;  /* 0x00000014d31d7224 */ /* 0x000fe200078e02d2 */
[----:B------:R-:W-:Y:S01]  /*1640*/  IADD3 R32, P2, P1, R32, R18, R37 ;  /* 0x0000001220207210 */ /* 0x000fe2000795e025 */
[----:B------:R-:W-:Y:S01]  /*1650*/  ULDC.64 UR8, c[0x0][0x258] ;  /* 0x0000960000087ab9 */ /* 0x000fe20000000a00 */
[----:B------:R-:W-:Y:S01]  /*1660*/  SHF.R.S32.HI R18, RZ, 0x1f, R18 ;  /* 0x0000001fff127819 */ /* 0x000fe20000011412 */
[----:B------:R-:W-:Y:S01]  /*1670*/  BSSY B1, `(.L_x_251) ;  /* 0x00006ee000017945 */ /* 0x000fe20003800000 */
[----:B------:R-:W-:-:S02]  /*1680*/  IADD3 R21, P3, R213, R24, RZ ;  /* 0x00000018d5157210 */ /* 0x000fc40007f7e0ff */
[----:B------:R-:W-:Y:S02]  /*1690*/  IADD3.X R18, R38, R18, R36, P2, P1 ;  /* 0x0000001226127210 */ /* 0x000fe400017e2424 */
[----:B------:R-:W-:Y:S01]  /*16a0*/  IADD3 R23, P2, P1, R35, R32, R23 ;  /* 0x0000002023177210 */ /* 0x000fe2000795e017 */
[----:B------:R-:W-:Y:S01]  /*16b0*/  IMAD.WIDE.U32 R36, R21, R2, R214 ;  /* 0x0000000215247225 */ /* 0x000fe200078e00d6 */
[----:B------:R-:W2:Y:S01]  /*16c0*/  LDC.64 R32, c[0x0][0x2b0] ;  /* 0x0000ac00ff207b82 */ /* 0x000ea20000000a00 */
[----:B------:R-:W-:Y:S02]  /*16d0*/  LEA.HI.SX32 R19, R19, 0xffffffff, 0x1a ;  /* 0xffffffff13137811 */ /* 0x000fe400078fd2ff */
[----:B------:R-:W-:Y:S01]  /*16e0*/  IADD3.X R18, R34, R18, R22, P2, P1 ;  /* 0x0000001222127210 */ /* 0x000fe200017e2416 */
[----:B-1----:R-:W-:Y:S01]  /*16f0*/  IMAD R30, R28, R4, RZ ;  /* 0x000000041c1e7224 */ /* 0x002fe200078e02ff */
[----:B------:R-:W-:Y:S01]  /*1700*/  IADD3 R23, P1, R29, R23, RZ ;  /* 0x000000171d177210 */ /* 0x000fe20007f3e0ff */
[----:B------:R-:W-:Y:S01]  /*1710*/  IMAD.X R28, R216, 0x1, R28, P3 ;  /* 0x00000001d81c7824 */ /* 0x000fe200018e061c */
[----:B------:R-:W-:Y:S01]  /*1720*/  ISETP.GE.AND P3, PT, R17, 0x1, PT ;  /* 0x000000011100780c */ /* 0x000fe20003f66270 */
[C---:B------:R-:W-:Y:S01]  /*1730*/  IMAD R20, R24.reuse, R5, R30 ;  /* 0x0000000518147224 */ /* 0x040fe200078e021e */
[----:B------:R-:W-:Y:S01]  /*1740*/  LEA.HI.X.SX32 R18, R29, R18, 0x1, P1 ;  /* 0x000000121d127211 */ /* 0x000fe200008f0eff */
[----:B------:R-:W-:Y:S01]  /*1750*/  IMAD.WIDE.U32 R40, R24, R4, R40 ;  /* 0x0000000418287225 */ /* 0x000fe200078e0028 */
[----:B------:R-:W-:-:S03]  /*1760*/  IADD3 R24, P2, R26, R36, RZ ;  /* 0x000000241a187210 */ /* 0x000fc60007f5e0ff */
[----:B------:R-:W-:Y:S01]  /*1770*/  IMAD R22, R28, R2, RZ ;  /* 0x000000021c167224 */ /* 0x000fe200078e02ff */
[----:B------:R-:W-:Y:S01]  /*1780*/  IADD3 R41, R41, R20, RZ ;  /* 0x0000001429297210 */ /* 0x000fe20007ffe0ff */
[----:B------:R-:W1:Y:S01]  /*1790*/  LDC.64 R28, c[0x0][0x478] ;  /* 0x00011e00ff1c7b82 */ /* 0x000e620000000a00 */
[----:B------:R-:W-:Y:S02]  /*17a0*/  IMAD R20, R236, UR6, RZ ;  /* 0x00000006ec147c24 */ /* 0x000fe4000f8e02ff */
[----:B------:R-:W-:Y:S02]  /*17b0*/  IMAD R22, R21, R3, R22 ;  /* 0x0000000315167224 */ /* 0x000fe400078e0216 */
[C---:B------:R-:W-:Y:S02]  /*17c0*/  IMAD R20, R218.reuse, UR7, R20 ;  /* 0x00000007da147c24 */ /* 0x040fe4000f8e0214 */
[----:B------:R-:W-:Y:S01]  /*17d0*/  IMAD.WIDE.U32 R34, R218, UR6, R40 ;  /* 0x00000006da227c25 */ /* 0x000fe2000f8e0028 */
[----:B------:R-:W-:Y:S01]  /*17e0*/  ULDC.64 UR6, c[0x0][0x400] ;  /* 0x0001000000067ab9 */ /* 0x000fe20000000a00 */
[----:B------:R-:W-:-:S02]  /*17f0*/  IADD3.X R25, R25, R37, R22, P2, !PT ;  /* 0x0000002519197210 */ /* 0x000fc400017fe416 */
[----:B------:R-:W-:Y:S01]  /*1800*/  LEA R246, P1, R23, UR6, 0x2 ;  /* 0x0000000617f67c11 */ /* 0x000fe2000f8210ff */
[----:B------:R-:W-:Y:S02]  /*1810*/  IMAD.IADD R35, R35, 0x1, R20 ;  /* 0x0000000123237824 */ /* 0x000fe400078e0214 */
[----:B------:R-:W-:Y:S01]  /*1820*/  IMAD R21, R236, UR8, RZ ;  /* 0x00000008ec157c24 */ /* 0x000fe2000f8e02ff */
[----:B------:R-:W-:Y:S01]  /*1830*/  LEA.HI.X R247, R23, UR7, R18, 0x2, P1 ;  /* 0x0000000717f77c11 */ /* 0x000fe200088f1412 */
[----:B------:R-:W-:Y:S01]  /*1840*/  IMAD R20, R216, R4, RZ ;  /* 0x00000004d8147224 */ /* 0x000fe200078e02ff */
[----:B------:R-:W-:Y:S01]  /*1850*/  ULDC.64 UR6, c[0x0][0x3e0] ;  /* 0x0000f80000067ab9 */ /* 0x000fe20000000a00 */
[----:B------:R-:W-:-:S04]  /*1860*/  IMAD.WIDE.U32 R22, R218, UR8, R24 ;  /* 0x00000008da167c25 */ /* 0x000fc8000f8e0018 */
[----:B------:R-:W-:Y:S01]  /*1870*/  IMAD R18, R218, UR9, R21 ;  /* 0x00000009da127c24 */ /* 0x000fe2000f8e0215 */
[----:B------:R-:W-:Y:S01]  /*1880*/  ULDC.64 UR8, c[0x0][0x210] ;  /* 0x0000840000087ab9 */ /* 0x000fe20000000a00 */
[C---:B------:R-:W-:Y:S01]  /*1890*/  IMAD R20, R213.reuse, R5, R20 ;  /* 0x00000005d5147224 */ /* 0x040fe200078e0214 */
[----:B------:R-:W-:Y:S01]  /*18a0*/  LEA R250, P2, R22, UR8, 0x1 ;  /* 0x0000000816fa7c11 */ /* 0x000fe2000f8408ff */
[----:B------:R-:W-:Y:S01]  /*18b0*/  IMAD.WIDE.U32 R24, R213, R4, R34 ;  /* 0x00000004d5187225 */ /* 0x000fe200078e0022 */
[----:B------:R-:W-:-:S03]  /*18c0*/  IADD3 R18, R23, R18, RZ ;  /* 0x0000001217127210 */ /* 0x000fc60007ffe0ff */
[----:B------:R-:W-:Y:S01]  /*18d0*/  IMAD.IADD R20, R25, 0x1, R20 ;  /* 0x0000000119147824 */ /* 0x000fe200078e0214 */
[----:B------:R-:W-:Y:S01]  /*18e0*/  LEA R248, P1, R24, UR6, 0x1 ;  /* 0x0000000618f87c11 */ /* 0x000fe2000f8208ff */
[----:B-1----:R-:W-:Y:S01]  /*18f0*/  IMAD.WIDE R28, R27, 0x4, R28 ;  /* 0x000000041b1c7825 */ /* 0x002fe200078e021c */
[----:B------:R-:W-:Y:S02]  /*1900*/  LEA.HI.X R251, R22, UR9, R18, 0x1, P2 ;  /* 0x0000000916fb7c11 */ /* 0x000fe400090f0c12 */
[----:B------:R-:W-:Y:S01]  /*1910*/  LEA.HI.X R249, R24, UR7, R20, 0x1, P1 ;  /* 0x0000000718f97c11 */ /* 0x000fe200088f0c14 */
[----:B--2---:R-:W-:Y:S01]  /*1920*/  IMAD.WIDE R26, R31, 0x4, R32 ;  /* 0x000000041f1a7825 */ /* 0x004fe200078e0220 */
[----:B------:R-:W-:Y:S07]  /*1930*/  @!P3 BRA `(.L_x_256) ;  /* 0x0000006000d8b947 */ /* 0x000fee0003800000 */
[----:B------:R-:W-:Y:S01]  /*1940*/  @P0 BAR.SYNC.DEFER_BLOCKING 0x0 ;  /* 0x0000000000000b1d */ /* 0x000fe20000010000 */
[----:B------:R-:W-:Y:S02]  /*1950*/  IMAD.MOV.U32 R241, RZ, RZ, R19 ;  /* 0x000000fffff17224 */ /* 0x000fe400078e0013 */
[----:B------:R-:W-:Y:S02]  /*1960*/  VIADD R19, R213, 0x20 ;  /* 0x00000020d5137836 */ /* 0x000fe40000000000 */
[C---:B------:R-:W-:Y:S01]  /*1970*/  IMAD R17, R241.reuse, -0x40, R17 ;  /* 0xffffffc0f1117824 */ /* 0x040fe200078e0211 */
[----:B------:R-:W-:Y:S01]  /*1980*/  LEA.HI R21, R241, R241, RZ, 0x1 ;  /* 0x000000f1f1157211 */ /* 0x000fe200078f08ff */
[----:B------:R-:W-:Y:S03]  /*1990*/  BSSY B0, `(.L_x_257) ;  /* 0x000001d000007945 */ /* 0x000fe60003800000 */
[----:B------:R-:W-:-:S02]  /*19a0*/  ISETP.GE.AND P5, PT, R213, R17, PT ;  /* 0x00000011d500720c */ /* 0x000fc40003fa6270 */
[----:B------:R-:W-:Y:S02]  /*19b0*/  LOP3.LUT R21, R21, 0xfffffffe, RZ, 0xc0, !PT ;  /* 0xfffffffe15157812 */ /* 0x000fe400078ec0ff */
[----:B------:R-:W-:-:S03]  /*19c0*/  ISETP.GE.AND P4, PT, R19, R17, PT ;  /* 0x000000111300720c */ /* 0x000fc60003f86270 */
[----:B------:R-:W-:-:S06]  /*19d0*/  IMAD.IADD R21, R241, 0x1, -R21 ;  /* 0x00000001f1157824 */ /* 0x000fcc00078e0a15 */
[----:B------:R1:W-:Y:S04]  /*19e0*/  @P5 STS.128 [R223+0xc000], RZ ;  /* 0x00c000ffdf005388 */ /* 0x0003e80000000c00 */
[----:B------:R1:W-:Y:S04]  /*19f0*/  @P5 STS.128 [R223+0xe000], RZ ;  /* 0x00e000ffdf005388 */ /* 0x0003e80000000c00 */
[----:B------:R1:W-:Y:S01]  /*1a00*/  @P5 STS.128 [R223+0x10000], RZ ;  /* 0x010000ffdf005388 */ /* 0x0003e20000000c00 */
[----:B------:R-:W-:Y:S05]  /*1a10*/  @P5 BRA `(.L_x_258) ;  /* 0x0000000000505947 */ /* 0x000fea0003800000 */
[----:B------:R-:W-:Y:S02]  /*1a20*/  ULDC UR4, c[0x0][0x2d0] ;  /* 0x0000b40000047ab9 */ /* 0x000fe40000000800 */
[----:B------:R-:W-:Y:S02]  /*1a30*/  ISETP.GE.AND P2, PT, R214, UR4, PT ;  /* 0x00000004d6007c0c */ /* 0x000fe4000bf46270 */
[----:B------:R-:W-:Y:S02]  /*1a40*/  ISETP.GE.AND P1, PT, R220, UR4, PT ;  /* 0x00000004dc007c0c */ /* 0x000fe4000bf26270 */
[----:B------:R-:W-:-:S09]  /*1a50*/  ISETP.GE.AND P0, PT, R219, UR4, PT ;  /* 0x00000004db007c0c */ /* 0x000fd2000bf06270 */
        /* <DEDUP_REMOVED lines=16> */
.L_x_258:
[----:B------:R-:W-:Y:S05]  /*1b60*/  BSYNC B0 ;  /* 0x0000000000007941 */ /* 0x000fea0003800000 */
.L_x_257:
[----:B------:R4:W-:Y:S01]  /*1b70*/  @P4 STS.128 [R223+0xd000], RZ ;  /* 0x00d000ffdf004388 */ /* 0x0009e20000000c00 */
[----:B------:R-:W-:Y:S01]  /*1b80*/  ISETP.NE.AND P3, PT, R21, 0x1, PT ;  /* 0x000000011500780c */ /* 0x000fe20003f65270 */
[----:B------:R-:W-:Y:S01]  /*1b90*/  BSSY B0, `(.L_x_259) ;  /* 0x0000028000007945 */ /* 0x000fe20003800000 */
[----:B------:R-:W-:Y:S01]  /*1ba0*/  IADD3 R240, R212, 0x3000, RZ ;  /* 0x00003000d4f07810 */ /* 0x000fe20007ffe0ff */
[----:B------:R4:W-:Y:S01]  /*1bb0*/  @P4 STS.128 [R223+0xf000], RZ ;  /* 0x00f000ffdf004388 */ /* 0x0009e20000000c00 */
[----:B------:R-:W-:Y:S01]  /*1bc0*/  IMAD.MOV.U32 R232, RZ, RZ, R28 ;  /* 0x000000ffffe87224 */ /* 0x000fe200078e001c */
[----:B------:R-:W-:Y:S01]  /*1bd0*/  MOV R234, R26 ;  /* 0x0000001a00ea7202 */ /* 0x000fe20000000f00 */
[----:B------:R-:W-:Y:S01]  /*1be0*/  IMAD.MOV.U32 R231, RZ, RZ, R29 ;  /* 0x000000ffffe77224 */ /* 0x000fe200078e001d */
[----:B------:R4:W-:Y:S01]  /*1bf0*/  @P4 STS.128 [R223+0x11000], RZ ;  /* 0x011000ffdf004388 */ /* 0x0009e20000000c00 */
[----:B------:R-:W-:Y:S01]  /*1c00*/  IMAD.MOV.U32 R233, RZ, RZ, R27 ;  /* 0x000000ffffe97224 */ /* 0x000fe200078e001b */
[----:B------:R-:W-:Y:S01]  /*1c10*/  SEL R240, R240, R212, !P3 ;  /* 0x000000d4f0f07207 */ /* 0x000fe20005800000 */
[----:B------:R-:W-:Y:S06]  /*1c20*/  @P4 BRA `(.L_x_260) ;  /* 0x0000000000784947 */ /* 0x000fec0003800000 */
[----:B------:R-:W-:Y:S01]  /*1c30*/  ULDC UR4, c[0x0][0x2d0] ;  /* 0x0000b40000047ab9 */ /* 0x000fe20000000800 */
[----:B------:R-:W-:Y:S01]  /*1c40*/  IMAD.WIDE.U32 R26, R4, 0x20, RZ ;  /* 0x00000020041a7825 */ /* 0x000fe200078e00ff */
[----:B------:R-:W-:Y:S02]  /*1c50*/  ISETP.GE.AND P2, PT, R214, UR4, PT ;  /* 0x00000004d6007c0c */ /* 0x000fe4000bf46270 */
[----:B------:R-:W-:Y:S02]  /*1c60*/  ISETP.GE.AND P1, PT, R220, UR4, PT ;  /* 0x00000004dc007c0c */ /* 0x000fe4000bf26270 */
[----:B------:R-:W-:Y:S01]  /*1c70*/  IADD3 R21, P6, R24, R26, RZ ;  /* 0x0000001a18157210 */ /* 0x000fe20007fde0ff */
[----:B------:R-:W-:-:S05]  /*1c80*/  IMAD.SHL.U32 R24, R5, 0x20, RZ ;  /* 0x0000002005187824 */ /* 0x000fca00078e00ff */
[----:B------:R-:W-:-:S03]  /*1c90*/  IADD3.X R24, R20, R27, R24, P6, !PT ;  /* 0x0000001b14187210 */ /* 0x000fc600037fe418 */
[C---:B------:R-:W-:Y:S01]  /*1ca0*/  @!P2 LEA R26, P0, R4.reuse, R248, 0x6 ;  /* 0x000000f8041aa211 */ /* 0x040fe200078030ff */
[----:B------:R1:W-:Y:S03]  /*1cb0*/  @P2 STS.128 [R223+0xd000], RZ ;  /* 0x00d000ffdf002388 */ /* 0x0003e60000000c00 */
[----:B------:R-:W-:Y:S02]  /*1cc0*/  @!P2 LEA.HI.X R27, R4, R249, R5, 0x6, P0 ;  /* 0x000000f9041ba211 */ /* 0x000fe400000f3405 */
[----:B------:R-:W-:Y:S02]  /*1cd0*/  ISETP.GE.AND P0, PT, R219, UR4, PT ;  /* 0x00000004db007c0c */ /* 0x000fe4000bf06270 */
        /* <DEDUP_REMOVED lines=19> */
.L_x_260:
[----:B------:R-:W-:Y:S05]  /*1e10*/  BSYNC B0 ;  /* 0x0000000000007941 */ /* 0x000fea0003800000 */
.L_x_259:
[----:B------:R-:W-:Y:S01]  /*1e20*/  BSSY B0, `(.L_x_261) ;  /* 0x000002d000007945 */ /* 0x000fe20003800000 */
[----:B------:R-:W-:-:S03]  /*1e30*/  LEA R240, R240, UR5, 0x1 ;  /* 0x00000005f0f07c11 */ /* 0x000fc6000f8e08ff */
[----:B------:R-:W-:Y:S05]  /*1e40*/  @!P5 BRA `(.L_x_262) ;  /* 0x000000000034d947 */ /* 0x000fea0003800000 */
[----:B------:R1:W-:Y:S04]  /*1e50*/  STS [R240], RZ ;  /* 0x000000fff0007388 */ /* 0x0003e80000000800 */
[----:B------:R1:W-:Y:S04]  /*1e60*/  STS [R240+0x4], RZ ;  /* 0x000004fff0007388 */ /* 0x0003e80000000800 */
        /* <DEDUP_REMOVED lines=9> */
[----:B------:R1:W-:Y:S01]  /*1f00*/  STS [R240+0x400c], RZ ;  /* 0x00400cfff0007388 */ /* 0x0003e20000000800 */
[----:B------:R-:W-:Y:S05]  /*1f10*/  BRA `(.L_x_263) ;  /* 0x0000000000747947 */ /* 0x000fea0003800000 */
.L_x_262:
[----:B------:R-:W-:Y:S02]  /*1f20*/  ULDC UR4, c[0x0][0x2d0] ;  /* 0x0000b40000047ab9 */ /* 0x000fe40000000800 */
[----:B------:R-:W-:Y:S02]  /*1f30*/  ISETP.GE.AND P2, PT, R214, UR4, PT ;  /* 0x00000004d6007c0c */ /* 0x000fe4000bf46270 */
[----:B------:R-:W-:Y:S02]  /*1f40*/  ISETP.GE.AND P1, PT, R220, UR4, PT ;  /* 0x00000004dc007c0c */ /* 0x000fe4000bf26270 */
[----:B------:R-:W-:-:S09]  /*1f50*/  ISETP.GE.AND P0, PT, R219, UR4, PT ;  /* 0x00000004db007c0c */ /* 0x000fd2000bf06270 */
[----:B------:R1:W-:Y:S04]  /*1f60*/  @P2 STS [R240], RZ ;  /* 0x000000fff0002388 */ /* 0x0003e80000000800 */
[----:B------:R1:W-:Y:S04]  /*1f70*/  @P2 STS [R240+0x4], RZ ;  /* 0x000004fff0002388 */ /* 0x0003e80000000800 */
[----:B------:R1:W-:Y:S04]  /*1f80*/  @P2 STS [R240+0x8], RZ ;  /* 0x000008fff0002388 */ /* 0x0003e80000000800 */
[----:B------:R1:W-:Y:S04]  /*1f90*/  @P2 STS [R240+0xc], RZ ;  /* 0x00000cfff0002388 */ /* 0x0003e80000000800 */
[----:B------:R-:W-:Y:S01]  /*1fa0*/  @!PT LDS RZ, [RZ] ;  /* 0x00000000fffff984 */ /* 0x000fe20000000800 */
[----:B------:R-:W-:Y:S01]  /*1fb0*/  @!PT LDS RZ, [RZ] ;  /* 0x00000000fffff984 */ /* 0x000fe20000000800 */
[----:B------:R-:W-:Y:S01]  /*1fc0*/  @!PT LDS RZ, [RZ] ;  /* 0x00000000fffff984 */ /* 0x000fe20000000800 */
[----:B------:R1:W-:Y:S04]  /*1fd0*/  @!P2 LDGSTS.E.BYPASS.LTC128B.128 [R240], desc[UR14][R250.64] ;  /* 0x00000000faf0afae */ /* 0x0003e8000b901d4e */
[----:B------:R1:W-:Y:S04]  /*1fe0*/  @P1 STS [R240+0x2000], RZ ;  /* 0x002000fff0001388 */ /* 0x0003e80000000800 */
[----:B------:R1:W-:Y:S04]  /*1ff0*/  @P1 STS [R240+0x2004], RZ ;  /* 0x002004fff0001388 */ /* 0x0003e80000000800 */
[----:B------:R1:W-:Y:S04]  /*2000*/  @P1 STS [R240+0x2008], RZ ;  /* 0x002008fff0001388 */ /* 0x0003e80000000800 */
[----:B------:R1:W-:Y:S04]  /*2010*/  @P1 STS [R240+0x200c], RZ ;  /* 0x00200cfff0001388 */ /* 0x0003e80000000800 */
[----:B------:R-:W-:Y:S01]  /*2020*/  @!PT LDS RZ, [RZ] ;  /* 0x00000000fffff984 */ /* 0x000fe20000000800 */
[----:B------:R-:W-:Y:S01]  /*2030*/  @!PT LDS RZ, [RZ] ;  /* 0x00000000fffff984 */ /* 0x000fe20000000800 */
[----:B------:R-:W-:Y:S01]  /*2040*/  @!PT LDS RZ, [RZ] ;  /* 0x00000000fffff984 */ /* 0x000fe20000000800 */
[----:B------:R1:W-:Y:S04]  /*2050*/  @!P1 LDGSTS.E.BYPASS.LTC128B.128 [R240+0x2000], desc[UR14][R250.64+0x80] ;  /* 0x02000080faf09fae */ /* 0x0003e8000b901d4e */
[----:B------:R1:W-:Y:S04]  /*2060*/  @P0 STS [R240+0x4000], RZ ;  /* 0x004000fff0000388 */ /* 0x0003e80000000800 */
[----:B------:R1:W-:Y:S04]  /*2070*/  @P0 STS [R240+0x4004], RZ ;  /* 0x004004fff0000388 */ /* 0x0003e80000000800 */
[----:B------:R1:W-:Y:S04]  /*2080*/  @P0 STS [R240+0x4008], RZ ;  /* 0x004008fff0000388 */ /* 0x0003e80000000800 */
[----:B------:R1:W-:Y:S01]  /*2090*/  @P0 STS [R240+0x400c], RZ ;  /* 0x00400cfff0000388 */ /* 0x0003e20000000800 */
[----:B------:R-:W-:Y:S05]  /*20a0*/  @P0 BRA `(.L_x_263) ;  /* 0x0000000000100947 */ /* 0x000fea0003800000 */
[----:B------:R-:W-:Y:S01]  /*20b0*/  @!PT LDS RZ, [RZ] ;  /* 0x00000000fffff984 */ /* 0x000fe20000000800 */
[----:B------:R-:W-:Y:S01]  /*20c0*/  @!PT LDS RZ, [RZ] ;  /* 0x00000000fffff984 */ /* 0x000fe20000000800 */
[----:B------:R-:W-:Y:S01]  /*20d0*/  @!PT LDS RZ, [RZ] ;  /* 0x00000000fffff984 */ /* 0x000fe20000000800 */
[----:B------:R1:W-:Y:S02]  /*20e0*/  LDGSTS.E.BYPASS.LTC128B.128 [R240+0x4000], desc[UR14][R250.64+0x100] ;  /* 0x04000100faf07fae */ /* 0x0003e4000b901d4e */
.L_x_263:
[----:B------:R-:W-:Y:S05]  /*20f0*/  BSYNC B0 ;  /* 0x0000000000007941 */ /* 0x000fea0003800000 */
.L_x_261:
[----:B------:R-:W-:Y:S01]  /*2100*/  BSSY B0, `(.L_x_264) ;  /* 0x0000036000007945 */ /* 0x000fe20003800000 */
[----:B-1----:R-:W-:Y:S01]  /*2110*/  SHF.L.U32 R4, R3, 0x5, RZ ;  /* 0x0000000503047819 */ /* 0x002fe200000006ff */
[----:B------:R-:W-:Y:S02]  /*2120*/  IMAD.WIDE.U32 R20, R2, 0x20, RZ ;  /* 0x0000002002147825 */ /* 0x000fe400078e00ff */
[----:B------:R-:W-:Y:S05]  /*2130*/  @!P4 BRA `(.L_x_265) ;  /* 0x000000000034c947 */ /* 0x000fea0003800000 */
        /* <DEDUP_REMOVED lines=13> */
.L_x_265:
[----:B------:R-:W-:Y:S01]  /*2210*/  ULDC UR4, c[0x0][0x2d0] ;  /* 0x0000b40000047ab9 */ /* 0x000fe20000000800 */
[----:B------:R-:W-:Y:S02]  /*2220*/  IADD3 R22, P4, R22, R20, RZ ;  /* 0x0000001416167210 */ /* 0x000fe40007f9e0ff */
[----:B------:R-:W-:Y:S02]  /*2230*/  ISETP.GE.AND P2, PT, R214, UR4, PT ;  /* 0x00000004d6007c0c */ /* 0x000fe4000bf46270 */
[----:B------:R-:W-:Y:S02]  /*2240*/  ISETP.GE.AND P1, PT, R220, UR4, PT ;  /* 0x00000004dc007c0c */ /* 0x000fe4000bf26270 */
[----:B------:R-:W-:-:S09]  /*2250*/  IADD3.X R4, R18, R21, R4, P4, !PT ;  /* 0x0000001512047210 */ /* 0x000fd200027fe404 */
[----:B------:R-:W-:Y:S01]  /*2260*/  @!P2 LEA R20, P0, R2, R250, 0x6 ;  /* 0x000000fa0214a211 */ /* 0x000fe200078030ff */
[----:B------:R1:W-:Y:S01]  /*2270*/  @P2 STS [R240+0x1000], RZ ;  /* 0x001000fff0002388 */ /* 0x0003e20000000800 */
[----:B------:R-:W-:Y:S02]  /*2280*/  @!P1 LEA R24, P4, R22, UR8, 0x1 ;  /* 0x0000000816189c11 */ /* 0x000fe4000f8808ff */
[----:B------:R-:W-:Y:S01]  /*2290*/  @!P2 LEA.HI.X R21, R2, R251, R3, 0x6, P0 ;  /* 0x000000fb0215a211 */ /* 0x000fe200000f3403 */
[----:B------:R1:W-:Y:S01]  /*22a0*/  @P2 STS [R240+0x1004], RZ ;  /* 0x001004fff0002388 */ /* 0x0003e20000000800 */
[----:B------:R-:W-:Y:S02]  /*22b0*/  ISETP.GE.AND P0, PT, R219, UR4, PT ;  /* 0x00000004db007c0c */ /* 0x000fe4000bf06270 */
[----:B------:R-:W-:Y:S01]  /*22c0*/  @!P1 LEA.HI.X R25, R22, UR9, R4, 0x1, P4 ;  /* 0x0000000916199c11 */ /* 0x000fe2000a0f0c04 */
        /* <DEDUP_REMOVED lines=19> */
[----:B------:R-:W-:-:S04]  /*2400*/  LEA R2, P0, R22, UR8, 0x1 ;  /* 0x0000000816027c11 */ /* 0x000fc8000f8008ff */
[----:B------:R-:W-:-:S05]  /*2410*/  LEA.HI.X R3, R22, UR9, R4, 0x1, P0 ;  /* 0x0000000916037c11 */ /* 0x000fca00080f0c04 */
[----:B------:R-:W-:Y:S01]  /*2420*/  @!PT LDS RZ, [RZ] ;  /* 0x00000000fffff984 */ /* 0x000fe20000000800 */
[----:B------:R-:W-:Y:S01]  /*2430*/  @!PT LDS RZ, [RZ] ;  /* 0x00000000fffff984 */ /* 0x000fe20000000800 */
[----:B------:R-:W-:Y:S01]  /*2440*/  @!PT LDS RZ, [RZ] ;  /* 0x00000000fffff984 */ /* 0x000fe20000000800 */
[----:B------:R1:W-:Y:S04]  /*2450*/  LDGSTS.E.BYPASS.LTC128B.128 [R240+0x5000], desc[UR14][R2.64+0x100] ;  /* 0x0500010002f07fae */ /* 0x0003e8000b901d4e */
.L_x_266:
[----:B------:R-:W-:Y:S05]  /*2460*/  BSYNC B0 ;  /* 0x0000000000007941 */ /* 0x000fea0003800000 */
.L_x_264:
[----:B-1----:R-:W-:Y:S01]  /*2470*/  IMAD R2, R221, -0x40, R243 ;  /* 0xffffffc0dd027824 */ /* 0x002fe200078e02f3 */
[----:B------:R-:W-:Y:S01]  /*2480*/  ULDC.64 UR6, c[0x0][0x260] ;  /* 0x0000980000067ab9 */ /* 0x000fe20000000a00 */
[-C--:B------:R-:W-:Y:S01]  /*2490*/  IMAD R3, R11, R8.reuse, RZ ;  /* 0x000000080b037224 */ /* 0x080fe200078e02ff */
[----:B------:R-:W-:Y:S01]  /*24a0*/  BSSY B0, `(.L_x_267) ;  /* 0x0000038000007945 */ /* 0x000fe20003800000 */
[C---:B------:R-:W-:Y:S01]  /*24b0*/  IMAD.WIDE.U32 R20, R242.reuse, R8, R214 ;  /* 0x00000008f2147225 */ /* 0x040fe200078e00d6 */
[-C--:B------:R-:W-:Y:S02]  /*24c0*/  ISETP.GE.AND P0, PT, R213, R2.reuse, PT ;  /* 0x00000002d500720c */ /* 0x080fe40003f06270 */
[----:B------:R-:W-:Y:S01]  /*24d0*/  ISETP.GE.AND P4, PT, R19, R2, PT ;  /* 0x000000021300720c */ /* 0x000fe20003f86270 */
[C---:B------:R-:W-:Y:S01]  /*24e0*/  IMAD R3, R242.reuse, R9, R3 ;  /* 0x00000009f2037224 */ /* 0x040fe200078e0203 */
[----:B------:R-:W-:Y:S01]  /*24f0*/  IADD3 R20, P1, R13, R20, RZ ;  /* 0x000000140d147210 */ /* 0x000fe20007f3e0ff */
[----:B------:R-:W-:-:S03]  /*2500*/  IMAD.WIDE.U32 R4, R242, R6, R214 ;  /* 0x00000006f2047225 */ /* 0x000fc600078e00d6 */
[----:B------:R-:W-:Y:S01]  /*2510*/  IADD3.X R21, R12, R21, R3, P1, !PT ;  /* 0x000000150c157210 */ /* 0x000fe20000ffe403 */
[----:B------:R-:W-:Y:S01]  /*2520*/  IMAD R11, R11, R6, RZ ;  /* 0x000000060b0b7224 */ /* 0x000fe200078e02ff */
[----:B------:R-:W-:Y:S01]  /*2530*/  IADD3 R18, P1, R16, R4, RZ ;  /* 0x0000000410127210 */ /* 0x000fe20007f3e0ff */
[----:B------:R-:W-:Y:S02]  /*2540*/  IMAD R4, R10, UR6, RZ ;  /* 0x000000060a047c24 */ /* 0x000fe4000f8e02ff */
[----:B------:R1:W-:Y:S01]  /*2550*/  @P0 STS.128 [R223+0x12000], RZ ;  /* 0x012000ffdf000388 */ /* 0x0003e20000000c00 */
[----:B------:R-:W-:Y:S01]  /*2560*/  IMAD R3, R242, R7, R11 ;  /* 0x00000007f2037224 */ /* 0x000fe200078e020b */
[----:B------:R-:W-:Y:S01]  /*2570*/  IADD3 R11, R208, 0x8, RZ ;  /* 0x00000008d00b7810 */ /* 0x000fe20007ffe0ff */
[C---:B------:R-:W-:Y:S01]  /*2580*/  IMAD R4, R14.reuse, UR7, R4 ;  /* 0x000000070e047c24 */ /* 0x040fe2000f8e0204 */
[----:B------:R1:W-:Y:S01]  /*2590*/  @P0 STS.128 [R223+0x14000], RZ ;  /* 0x014000ffdf000388 */ /* 0x0003e20000000c00 */
[----:B------:R-:W-:Y:S01]  /*25a0*/  IMAD.WIDE.U32 R20, R14, UR6, R20 ;  /* 0x000000060e147c25 */ /* 0x000fe2000f8e0014 */
[----:B------:R-:W-:-:S02]  /*25b0*/  IADD3.X R19, R15, R5, R3, P1, !PT ;  /* 0x000000050f137210 */ /* 0x000fc40000ffe403 */
[----:B------:R1:W-:Y:S02]  /*25c0*/  @P0 STS.128 [R223+0x16000], RZ ;  /* 0x016000ffdf000388 */ /* 0x0003e40000000c00 */
[----:B------:R-:W-:Y:S01]  /*25d0*/  IADD3 R12, R21, R4, RZ ;  /* 0x00000004150c7210 */ /* 0x000fe20007ffe0ff */
[----:B------:R-:W-:Y:S06]  /*25e0*/  @P0 BRA `(.L_x_268) ;  /* 0x00000000008c0947 */ /* 0x000fec0003800000 */
[----:B------:R-:W-:Y:S01]  /*25f0*/  ULDC UR4, c[0x0][0x2d0] ;  /* 0x0000b40000047ab9 */ /* 0x000fe20000000800 */
[-C--:B------:R-:W-:Y:S01]  /*2600*/  IMAD R13, R216, R8.reuse, RZ ;  /* 0x00000008d80d7224 */ /* 0x080fe200078e02ff */
[----:B------:R-:W-:Y:S01]  /*2610*/  ISETP.GE.AND P6, PT, R214, UR4, PT ;  /* 0x00000004d6007c0c */ /* 0x000fe2000bfc6270 */
[----:B------:R-:W-:Y:S01]  /*2620*/  IMAD.MOV.U32 R22, RZ, RZ, R20 ;  /* 0x000000ffff167224 */ /* 0x000fe200078e0014 */
[----:B------:R-:W-:Y:S01]  /*2630*/  ISETP.GE.AND P5, PT, R220, UR4, PT ;  /* 0x00000004dc007c0c */ /* 0x000fe2000bfa6270 */
[----:B------:R-:W-:Y:S01]  /*2640*/  IMAD.MOV.U32 R23, RZ, RZ, R12 ;  /* 0x000000ffff177224 */ /* 0x000fe200078e000c */
[----:B------:R-:W-:Y:S01]  /*2650*/  ISETP.GE.AND P1, PT, R219, UR4, PT ;  /* 0x00000004db007c0c */ /* 0x000fe2000bf26270 */
[C---:B------:R-:W-:Y:S02]  /*2660*/  IMAD R13, R213.reuse, R9, R13 ;  /* 0x00000009d50d7224 */ /* 0x040fe400078e020d */
[----:B------:R-:W-:-:S04]  /*2670*/  IMAD.WIDE.U32 R22, R213, R8, R22 ;  /* 0x00000008d5167225 */ /* 0x000fc800078e0016 */
[----:B------:R-:W-:Y:S02]  /*2680*/  IMAD.IADD R13, R23, 0x1, R13 ;  /* 0x00000001170d7824 */ /* 0x000fe400078e020d */
[----:B------:R-:W5:Y:S01]  /*2690*/  @!P6 LDC.64 R4, c[0x0][0x218] ;  /* 0x00008600ff04eb82 */ /* 0x000f620000000a00 */
[----:B------:R1:W-:Y:S07]  /*26a0*/  @P6 STS.128 [R223+0x12000], RZ ;  /* 0x012000ffdf006388 */ /* 0x0003ee0000000c00 */
[----:B------:R-:W2:Y:S01]  /*26b0*/  @!P5 LDC.64 R2, c[0x0][0x218] ;  /* 0x00008600ff02db82 */ /* 0x000ea20000000a00 */
[----:B-----5:R-:W-:-:S04]  /*26c0*/  @!P6 LEA R4, P2, R22, R4, 0x1 ;  /* 0x000000041604e211 */ /* 0x020fc800078408ff */
[C---:B------:R-:W-:Y:S02]  /*26d0*/  @!P6 LEA.HI.X R5, R22.reuse, R5, R13, 0x1, P2 ;  /* 0x000000051605e211 */ /* 0x040fe400010f0c0d */
[----:B--2---:R-:W-:-:S03]  /*26e0*/  @!P5 LEA R2, P2, R22, R2, 0x1 ;  /* 0x000000021602d211 */ /* 0x004fc600078408ff */
[----:B------:R-:W-:Y:S01]  /*26f0*/  @!PT LDS RZ, [RZ] ;  /* 0x00000000fffff984 */ /* 0x000fe20000000800 */
[----:B------:R-:W-:Y:S01]  /*2700*/  @!PT LDS RZ, [RZ] ;  /* 0x00000000fffff984 */ /* 0x000fe20000000800 */
[----:B------:R-:W-:Y:S01]  /*2710*/  @!PT LDS RZ, [RZ] ;  /* 0x00000000fffff984 */ /* 0x000fe20000000800 */
[----:B------:R1:W-:Y:S01]  /*2720*/  @!P6 LDGSTS.E.BYPASS.LTC128B.128 [R223+0x12000], desc[UR14][R4.64] ;  /* 0x1200000004dfefae */ /* 0x0003e2000b901d4e */
[----:B------:R-:W-:-:S03]  /*2730*/  @!P5 LEA.HI.X R3, R22, R3, R13, 0x1, P2 ;  /* 0x000000031603d211 */ /* 0x000fc600010f0c0d */
[----:B------:R1:W-:Y:S04]  /*2740*/  @P5 STS.128 [R223+0x14000], RZ ;  /* 0x014000ffdf005388 */ /* 0x0003e80000000c00 */
        /* <DEDUP_REMOVED lines=13> */
.L_x_268:
[----:B------:R-:W-:Y:S05]  /*2820*/  BSYNC B0 ;  /* 0x0000000000007941 */ /* 0x000fea0003800000 */
.L_x_267:
[----:B------:R1:W-:Y:S01]  /*2830*/  @P4 STS.128 [R223+0x13000], RZ ;  /* 0x013000ffdf004388 */ /* 0x0003e20000000c00 */
[----:B------:R-:W-:Y:S03]  /*2840*/  BSSY B0, `(.L_x_269) ;  /* 0x0000028000007945 */ /* 0x000fe60003800000 */
[----:B------:R1:W-:Y:S04]  /*2850*/  @P4 STS.128 [R223+0x15000], RZ ;  /* 0x015000ffdf004388 */ /* 0x0003e80000000c00 */
[----:B------:R1:W-:Y:S01]  /*2860*/  @P4 STS.128 [R223+0x17000], RZ ;  /* 0x017000ffdf004388 */ /* 0x0003e20000000c00 */
[----:B------:R-:W-:Y:S05]  /*2870*/  @P4 BRA `(.L_x_270) ;  /* 0x0000000000904947 */ /* 0x000fea0003800000 */
[----:B------:R-:W-:Y:S01]  /*2880*/  ULDC UR4, c[0x0][0x2d0] ;  /* 0x0000b40000047ab9 */ /* 0x000fe20000000800 */
[----:B------:R-:W-:Y:S01]  /*2890*/  IADD3 R15, P1, R213, 0x20, RZ ;  /* 0x00000020d50f7810 */ /* 0x000fe20007f3e0ff */
[----:B------:R-:W-:Y:S01]  /*28a0*/  IMAD.MOV.U32 R21, RZ, RZ, R12 ;  /* 0x000000ffff157224 */ /* 0x000fe200078e000c */
[----:B------:R-:W-:Y:S02]  /*28b0*/  ISETP.GE.AND P6, PT, R214, UR4, PT ;  /* 0x00000004d6007c0c */ /* 0x000fe4000bfc6270 */
[----:B------:R-:W-:Y:S01]  /*28c0*/  ISETP.GE.AND P5, PT, R220, UR4, PT ;  /* 0x00000004dc007c0c */ /* 0x000fe2000bfa6270 */
[----:B------:R-:W-:Y:S01]  /*28d0*/  IMAD.X R13, RZ, RZ, R216, P1 ;  /* 0x000000ffff0d7224 */ /* 0x000fe200008e06d8 */
[----:B------:R-:W-:Y:S01]  /*28e0*/  ISETP.GE.AND P1, PT, R219, UR4, PT ;  /* 0x00000004db007c0c */ /* 0x000fe2000bf26270 */
[----:B------:R-:W-:-:S04]  /*28f0*/  IMAD.WIDE.U32 R20, R15, R8, R20 ;  /* 0x000000080f147225 */ /* 0x000fc800078e0014 */
[----:B------:R-:W-:-:S04]  /*2900*/  IMAD R13, R13, R8, RZ ;  /* 0x000000080d0d7224 */ /* 0x000fc800078e02ff */
[----:B-1----:R-:W1:Y:S01]  /*2910*/  @!P6 LDC.64 R4, c[0x0][0x218] ;  /* 0x00008600ff04eb82 */ /* 0x002e620000000a00 */
[----:B------:R-:W-:Y:S01]  /*2920*/  IMAD R13, R15, R9, R13 ;  /* 0x000000090f0d7224 */ /* 0x000fe200078e020d */
[----:B------:R1:W-:Y:S03]  /*2930*/  @P6 STS.128 [R223+0x13000], RZ ;  /* 0x013000ffdf006388 */ /* 0x0003e60000000c00 */
[----:B------:R-:W-:-:S03]  /*2940*/  IMAD.IADD R13, R21, 0x1, R13 ;  /* 0x00000001150d7824 */ /* 0x000fc600078e020d */
[----:B------:R-:W5:Y:S01]  /*2950*/  @!P5 LDC.64 R2, c[0x0][0x218] ;  /* 0x00008600ff02db82 */ /* 0x000f620000000a00 */
[----:B-1----:R-:W-:-:S04]  /*2960*/  @!P6 LEA R4, P2, R20, R4, 0x1 ;  /* 0x000000041404e211 */ /* 0x002fc800078408ff */
[C---:B------:R-:W-:Y:S02]  /*2970*/  @!P6 LEA.HI.X R5, R20.reuse, R5, R13, 0x1, P2 ;  /* 0x000000051405e211 */ /* 0x040fe400010f0c0d */
[----:B-----5:R-:W-:-:S03]  /*2980*/  @!P5 LEA R2, P2, R20, R2, 0x1 ;  /* 0x000000021402d211 */ /* 0x020fc600078408ff */
        /* <DEDUP_REMOVED lines=19> */
.L_x_270:
[----:B------:R-:W-:Y:S05]  /*2ac0*/  BSYNC B0 ;  /* 0x0000000000007941 */ /* 0x000fea0003800000 */
.L_x_269:
[----:B------:R2:W-:Y:S01]  /*2ad0*/  @P0 STS.128 [R223+0x18000], RZ ;  /* 0x018000ffdf000388 */ /* 0x0005e20000000c00 */
[----:B------:R-:W-:Y:S01]  /*2ae0*/  ULDC.64 UR6, c[0x0][0x268] ;  /* 0x00009a0000067ab9 */ /* 0x000fe20000000a00 */
[----:B------:R-:W-:Y:S01]  /*2af0*/  SHF.L.U32 R235, R208, 0x2, RZ ;  /* 0x00000002d0eb7819 */ /* 0x000fe200000006ff */
[----:B-1----:R-:W-:Y:S01]  /*2b00*/  IMAD R2, R10, UR6, RZ ;  /* 0x000000060a027c24 */ /* 0x002fe2000f8e02ff */
[----:B------:R2:W-:Y:S01]  /*2b10*/  @P0 STS.128 [R223+0x1a000], RZ ;  /* 0x01a000ffdf000388 */ /* 0x0005e20000000c00 */
[C---:B------:R-:W-:Y:S01]  /*2b20*/  IMAD.WIDE.U32 R18, R14.reuse, UR6, R18 ;  /* 0x000000060e127c25 */ /* 0x040fe2000f8e0012 */
[----:B------:R-:W-:Y:S01]  /*2b30*/  IADD3 R10, P1, R235, R234, RZ ;  /* 0x000000eaeb0a7210 */ /* 0x000fe20007f3e0ff */
[----:B------:R-:W-:Y:S01]  /*2b40*/  BSSY B0, `(.L_x_271) ;  /* 0x000002d000007945 */ /* 0x000fe20003800000 */
[----:B------:R2:W-:Y:S01]  /*2b50*/  @P0 STS.128 [R223+0x1c000], RZ ;  /* 0x01c000ffdf000388 */ /* 0x0005e20000000c00 */
[----:B------:R-:W-:Y:S01]  /*2b60*/  IMAD R2, R14, UR7, R2 ;  /* 0x000000070e027c24 */ /* 0x000fe2000f8e0202 */
[-C--:B------:R-:W-:Y:S01]  /*2b70*/  ISETP.GE.AND P5, PT, R11, R17.reuse, PT ;  /* 0x000000110b00720c */ /* 0x080fe20003fa6270 */
[----:B------:R-:W-:Y:S01]  /*2b80*/  IMAD.MOV.U32 R239, RZ, RZ, 0x7f800000 ;  /* 0x7f800000ffef7424 */ /* 0x000fe200078e00ff */
[----:B------:R-:W-:Y:S01]  /*2b90*/  ISETP.GE.AND P6, PT, R208, R17, PT ;  /* 0x00000011d000720c */ /* 0x000fe20003fc6270 */
[----:B------:R-:W-:Y:S01]  /*2ba0*/  IMAD.IADD R8, R19, 0x1, R2 ;  /* 0x0000000113087824 */ /* 0x000fe200078e0202 */
[----:B------:R-:W-:-:S02]  /*2bb0*/  MOV R238, 0x7f800000 ;  /* 0x7f80000000ee7802 */ /* 0x000fc40000000f00 */
[----:B------:R-:W-:Y:S01]  /*2bc0*/  IADD3.X R11, R222, R233, RZ, P1, !PT ;  /* 0x000000e9de0b7210 */ /* 0x000fe20000ffe4ff */
[----:B------:R-:W-:Y:S08]  /*2bd0*/  @P0 BRA `(.L_x_272) ;  /* 0x00000000008c0947 */ /* 0x000ff00003800000 */
[----:B------:R-:W-:Y:S01]  /*2be0*/  ULDC UR4, c[0x0][0x2d0] ;  /* 0x0000b40000047ab9 */ /* 0x000fe20000000800 */
[-C--:B------:R-:W-:Y:S01]  /*2bf0*/  IMAD R9, R216, R6.reuse, RZ ;  /* 0x00000006d8097224 */ /* 0x080fe200078e02ff */
[----:B------:R-:W-:Y:S01]  /*2c00*/  ISETP.GE.AND P2, PT, R214, UR4, PT ;  /* 0x00000004d6007c0c */ /* 0x000fe2000bf46270 */
[----:B------:R-:W-:Y:S01]  /*2c10*/  IMAD.MOV.U32 R12, RZ, RZ, R18 ;  /* 0x000000ffff0c7224 */ /* 0x000fe200078e0012 */
[----:B------:R-:W-:Y:S01]  /*2c20*/  ISETP.GE.AND P1, PT, R220, UR4, PT ;  /* 0x00000004dc007c0c */ /* 0x000fe2000bf26270 */
[----:B------:R-:W-:Y:S02]  /*2c30*/  IMAD.MOV.U32 R13, RZ, RZ, R8 ;  /* 0x000000ffff0d7224 */ /* 0x000fe400078e0008 */
[C---:B------:R-:W-:Y:S02]  /*2c40*/  IMAD R9, R213.reuse, R7, R9 ;  /* 0x00000007d5097224 */ /* 0x040fe400078e0209 */
[----:B------:R-:W-:-:S04]  /*2c50*/  IMAD.WIDE.U32 R12, R213, R6, R12 ;  /* 0x00000006d50c7225 */ /* 0x000fc800078e000c */
[----:B------:R-:W-:Y:S02]  /*2c60*/  IMAD.IADD R9, R13, 0x1, R9 ;  /* 0x000000010d097824 */ /* 0x000fe400078e0209 */
[----:B------:R-:W1:Y:S01]  /*2c70*/  @!P2 LDC.64 R4, c[0x0][0x220] ;  /* 0x00008800ff04ab82 */ /* 0x000e620000000a00 */
[----:B------:R1:W-:Y:S07]  /*2c80*/  @P2 STS.128 [R223+0x18000], RZ ;  /* 0x018000ffdf002388 */ /* 0x0003ee0000000c00 */
        /* <DEDUP_REMOVED lines=9> */
[----:B------:R1:W-:Y:S01]  /*2d20*/  @P1 STS.128 [R223+0x1a000], RZ ;  /* 0x01a000ffdf001388 */ /* 0x0003e20000000c00 */
[----:B------:R-:W-:-:S03]  /*2d30*/  ISETP.GE.AND P0, PT, R219, UR4, PT ;  /* 0x00000004db007c0c */ /* 0x000fc6000bf06270 */
[----:B------:R-:W-:Y:S01]  /*2d40*/  @!PT LDS RZ, [RZ] ;  /* 0x00000000fffff984 */ /* 0x000fe20000000800 */
[----:B------:R-:W-:Y:S01]  /*2d50*/  @!PT LDS RZ, [RZ] ;  /* 0x00000000fffff984 */ /* 0x000fe20000000800 */
[----:B------:R-:W-:Y:S01]  /*2d60*/  @!PT LDS RZ, [RZ] ;  /* 0x00000000fffff984 */ /* 0x000fe20000000800 */
[----:B------:R1:W-:Y:S10]  /*2d70*/  @!P1 LDGSTS.E.BYPASS.LTC128B.128 [R223+0x1a000], desc[UR14][R2.64+0x80] ;  /* 0x1a00008002df9fae */ /* 0x0003f4000b901d4e */
        /* <DEDUP_REMOVED lines=9> */
.L_x_272:
[----:B------:R-:W-:Y:S05]  /*2e10*/  BSYNC B0 ;  /* 0x0000000000007941 */ /* 0x000fea0003800000 */
.L_x_271:
        /* <DEDUP_REMOVED lines=8> */
[----:B------:R-:W-:Y:S01]  /*2ea0*/  ISETP.GE.AND P4, PT, R214, UR4, PT ;  /* 0x00000004d6007c0c */ /* 0x000fe2000bf86270 */
[----:B------:R-:W-:Y:S01]  /*2eb0*/  IMAD.MOV.U32 R15, RZ, RZ, R8 ;  /* 0x000000ffff0f7224 */ /* 0x000fe200078e0008 */
        /* <DEDUP_REMOVED lines=32> */
.L_x_274:
[----:B------:R-:W-:Y:S05]  /*30c0*/  BSYNC B0 ;  /* 0x0000000000007941 */ /* 0x000fea0003800000 */
.L_x_273:
[----:B-1----:R-:W-:Y:S01]  /*30d0*/  VIADD R2, R242, 0x40 ;  /* 0x00000040f2027836 */ /* 0x002fe20000000000 */
[----:B------:R-:W1:Y:S01]  /*30e0*/  LDC R229, c[0x0][0x270] ;  /* 0x00009c00ffe57b82 */ /* 0x000e620000000800 */
[----:B------:R-:W-:Y:S01]  /*30f0*/  IMAD.MOV.U32 R194, RZ, RZ, 0x20 ;  /* 0x00000020ffc27424 */ /* 0x000fe200078e00ff */
[----:B------:R-:W-:Y:S01]  /*3100*/  ULDC UR4, c[0x0][0x2d0] ;  /* 0x0000b40000047ab9 */ /* 0x000fe20000000800 */
[----:B------:R-:W-:Y:S01]  /*3110*/  IMAD.MOV.U32 R193, RZ, RZ, 0x40 ;  /* 0x00000040ffc17424 */ /* 0x000fe200078e00ff */
[----:B------:R-:W-:Y:S01]  /*3120*/  ISETP.GE.AND P0, PT, R2, R243, PT ;  /* 0x000000f30200720c */ /* 0x000fe20003f06270 */
[----:B------:R-:W-:Y:S01]  /*3130*/  VIADD R196, R204, 0x3000 ;  /* 0x00003000ccc47836 */ /* 0x000fe20000000000 */
[----:B------:R1:W5:Y:S01]  /*3140*/  @!P6 LDG.E R238, desc[UR14][R10.64] ;  /* 0x0000000e0aeee981 */ /* 0x000362000c1e1900 */
[----:B------:R-:W-:Y:S01]  /*3150*/  VIADD R195, R203, 0x3000 ;  /* 0x00003000cbc37836 */ /* 0x000fe20000000000 */
[----:B------:R-:W-:Y:S01]  /*3160*/  R2P PR, R209, 0x6 ;  /* 0x00000006d1007804 */ /* 0x000fe20000000000 */
[----:B------:R-:W-:Y:S01]  /*3170*/  IMAD.MOV.U32 R237, RZ, RZ, R240 ;  /* 0x000000ffffed7224 */ /* 0x000fe200078e00f0 */
[----:B------:R-:W-:-:S02]  /*3180*/  CS2R R142, SRZ ;  /* 0x00000000008e7805 */ /* 0x000fc4000001ff00 */
[----:B------:R-:W-:Y:S02]  /*3190*/  CS2R R140, SRZ ;  /* 0x00000000008c7805 */ /* 0x000fe4000001ff00 */
[----:B------:R-:W-:Y:S02]  /*31a0*/  CS2R R146, SRZ ;  /* 0x0000000000927805 */ /* 0x000fe4000001ff00 */
[----:B------:R-:W-:Y:S02]  /*31b0*/  SEL R194, R194, 0xffffffe0, !P1 ;  /* 0xffffffe0c2c27807 */ /* 0x000fe40004800000 */
[----:B------:R-:W-:Y:S02]  /*31c0*/  CS2R R144, SRZ ;  /* 0x0000000000907805 */ /* 0x000fe4000001ff00 */
[----:B------:R-:W-:Y:S02]  /*31d0*/  SEL R193, R193, 0xffffffc0, !P2 ;  /* 0xffffffc0c1c17807 */ /* 0x000fe40005000000 */
[----:B------:R-:W-:-:S02]  /*31e0*/  CS2R R138, SRZ ;  /* 0x00000000008a7805 */ /* 0x000fc4000001ff00 */
[----:B------:R-:W-:Y:S01]  /*31f0*/  SEL R196, R196, R204, !P3 ;  /* 0x000000ccc4c47207 */ /* 0x000fe20005800000 */
[----:B------:R-:W-:Y:S01]  /*3200*/  IMAD.IADD R192, R197, 0x1, R194 ;  /* 0x00000001c5c07824 */ /* 0x000fe200078e02c2 */
[----:B------:R-:W-:Y:S02]  /*3210*/  SEL R195, R195, R203, !P3 ;  /* 0x000000cbc3c37207 */ /* 0x000fe40005800000 */
        /* <DEDUP_REMOVED lines=43> */
[----:B------:R-:W-:Y:S01]  /*34d0*/  LEA R196, R196, UR5, 0x1 ;  /* 0x00000005c4c47c11 */ /* 0x000fe2000f8e08ff */
[----:B------:R-:W-:Y:S01]  /*34e0*/  IMAD.IADD R2, R197, 0x1, R193 ;  /* 0x00000001c5027824 */ /* 0x000fe200078e02c1 */
[----:B------:R-:W-:Y:S01]  /*34f0*/  LEA R195, R195, UR5, 0x1 ;  /* 0x00000005c3c37c11 */ /* 0x000fe2000f8e08ff */
[----:B------:R-:W-:Y:S01]  /*3500*/  IMAD.IADD R3, R193, 0x1, R192 ;  /* 0x00000001c1037824 */ /* 0x000fe200078e02c0 */
[----:B------:R-:W-:Y:S01]  /*3510*/  ULDC UR6, c[0x0][0x2dc] ;  /* 0x0000b70000067ab9 */ /* 0x000fe20000000800 */
[----:B------:R-:W-:Y:S01]  /*3520*/  ULDC UR7, c[0x0][0x2ec] ;  /* 0x0000bb0000077ab9 */ /* 0x000fe20000000800 */
[----:B------:R1:W5:Y:S04]  /*3530*/  @!P5 LDG.E R239, desc[UR14][R10.64+0x20] ;  /* 0x0000200e0aefd981 */ /* 0x000368000c1e1900 */
[----:B------:R-:W0:Y:S02]  /*3540*/  LDGDEPBAR ;  /* 0x00000000000079af */ /* 0x000e240000000000 */
.L_x_277:
[----:B------:R-:W0:Y:S01]  /*3550*/  LDGDEPBAR ;  /* 0x00000000000079af */ /* 0x000e220000000000 */
[C---:B------:R-:W-:Y:S02]  /*3560*/  IADD3 R150, R196.reuse, R194, RZ ;  /* 0x000000c2c4967210 */ /* 0x040fe40007ffe0ff */
[----:B------:R-:W-:Y:S02]  /*3570*/  IADD3 R149, R196, R193, RZ ;  /* 0x000000c1c4957210 */ /* 0x000fe40007ffe0ff */
[----:B-----5:R-:W-:Y:S01]  /*3580*/  FSETP.NEU.FTZ.AND P1, PT, R238, -INF , PT ;  /* 0xff800000ee00780b */ /* 0x020fe20003f3d000 */
[----:B------:R-:W-:Y:S01]  /*3590*/  IMAD.IADD R148, R150, 0x1, R193 ;  /* 0x0000000196947824 */ /* 0x000fe200078e02c1 */
[----:B------:R-:W-:Y:S01]  /*35a0*/  ISETP.GE.AND P6, PT, R241, 0x1, PT ;  /* 0x00000001f100780c */ /* 0x000fe20003fc6270 */
[----:B------:R-:W-:Y:S04]  /*35b0*/  DEPBAR.LE SB0, 0x0 ;  /* 0x000080000000791a */ /* 0x000fe80000000000 */
[----:B------:R-:W-:Y:S06]  /*35c0*/  BAR.SYNC.DEFER_BLOCKING 0x0 ;  /* 0x0000000000007b1d */ /* 0x000fec0000010000 */
[----:B------:R-:W-:Y:S04]  /*35d0*/  LDSM.16.M88.4 R16, [R196] ;  /* 0x00000000c410783b */ /* 0x000fe80000000200 */
[----:B-1----:R-:W1:Y:S04]  /*35e0*/  LDSM.16.M88.4 R8, [R202+UR5+0x12000] ;  /* 0x01200005ca08783b */ /* 0x002e680008000200 */
[----:B------:R-:W2:Y:S04]  /*35f0*/  LDSM.16.M88.4 R68, [R202+UR5+0x12800] ;  /* 0x01280005ca44783b */ /* 0x000ea80008000200 */
[----:B------:R-:W-:Y:S04]  /*3600*/  LDSM.16.M88.4 R72, [R150] ;  /* 0x000000009648783b */ /* 0x000fe80000000200 */
[----:B------:R-:W3:Y:S04]  /*3610*/  LDSM.16.M88.4 R76, [R201] ;  /* 0x00000000c94c783b */ /* 0x000ee80000000200 */
[----:B------:R-:W4:Y:S04]  /*3620*/  LDSM.16.M88.4 R80, [R201+0x800] ;  /* 0x00080000c950783b */ /* 0x000f280000000200 */
[----:B------:R-:W-:Y:S04]  /*3630*/  LDSM.16.M88.4 R84, [R149] ;  /* 0x000000009554783b */ /* 0x000fe80000000200 */
[----:B------:R-:W4:Y:S04]  /*3640*/  LDSM.16.M88.4 R88, [R200] ;  /* 0x00000000c858783b */ /* 0x000f280000000200 */
[----:B------:R-:W-:Y:S04]  /*3650*/  LDSM.16.M88.4 R92, [R148] ;  /* 0x00000000945c783b */ /* 0x000fe80000000200 */
[----:B------:R-:W-:Y:S01]  /*3660*/  LDSM.16.M88.4 R96, [R199] ;  /* 0x00000000c760783b */ /* 0x000fe20000000200 */
[C---:B-1----:R-:W-:Y:S06]  /*3670*/  HMMA.16816.F32 R4, R16.reuse, R8, RZ ;  /* 0x000000081004723c */ /* 0x042fec00000018ff */
[C---:B------:R-:W-:Y:S06]  /*3680*/  HMMA.16816.F32 R8, R16.reuse, R10, RZ ;  /* 0x0000000a1008723c */ /* 0x040fec00000018ff */
[C---:B--2---:R-:W-:Y:S06]  /*3690*/  HMMA.16816.F32 R12, R16.reuse, R68, RZ ;  /* 0x00000044100c723c */ /* 0x044fec00000018ff */
[----:B------:R-:W-:Y:S01]  /*36a0*/  HMMA.16816.F32 R16, R16, R70, RZ ;  /* 0x000000461010723c */ /* 0x000fe200000018ff */
[----:B------:R-:W1:Y:S05]  /*36b0*/  LDSM.16.M88.4 R68, [R200+0x800] ;  /* 0x00080000c844783b */ /* 0x000e6a0000000200 */
[C---:B---3--:R-:W-:Y:S06]  /*36c0*/  HMMA.16816.F32 R4, R72.reuse, R76, R4 ;  /* 0x0000004c4804723c */ /* 0x048fec0000001804 */
[C---:B------:R-:W-:Y:S01]  /*36d0*/  HMMA.16816.F32 R8, R72.reuse, R78, R8 ;  /* 0x0000004e4808723c */ /* 0x040fe20000001808 */
[----:B------:R-:W-:Y:S05]  /*36e0*/  LDSM.16.M88.4 R76, [R196+0x2000] ;  /* 0x00200000c44c783b */ /* 0x000fea0000000200 */
[C---:B----4-:R-:W-:Y:S06]  /*36f0*/  HMMA.16816.F32 R12, R72.reuse, R80, R12 ;  /* 0x00000050480c723c */ /* 0x050fec000000180c */
[----:B------:R-:W-:Y:S01]  /*3700*/  HMMA.16816.F32 R16, R72, R82, R16 ;  /* 0x000000524810723c */ /* 0x000fe20000001810 */
[----:B------:R-:W2:Y:S04]  /*3710*/  LDSM.16.M88.4 R72, [R199+0x800] ;  /* 0x00080000c748783b */ /* 0x000ea80000000200 */
[----:B------:R-:W3:Y:S01]  /*3720*/  LDSM.16.M88.4 R80, [R202+UR5+0x14000] ;  /* 0x01400005ca50783b */ /* 0x000ee20008000200 */
[C---:B------:R-:W-:Y:S06]  /*3730*/  HMMA.16816.F32 R4, R84.reuse, R88, R4 ;  /* 0x000000585404723c */ /* 0x040fec0000001804 */
[C---:B------:R-:W-:Y:S01]  /*3740*/  HMMA.16816.F32 R8, R84.reuse, R90, R8 ;  /* 0x0000005a5408723c */ /* 0x040fe20000001808 */
[----:B------:R-:W-:Y:S05]  /*3750*/  LDSM.16.M88.4 R88, [R201+0x2000] ;  /* 0x00200000c958783b */ /* 0x000fea0000000200 */
[C---:B-1----:R-:W-:Y:S06]  /*3760*/  HMMA.16816.F32 R12, R84.reuse, R68, R12 ;  /* 0x00000044540c723c */ /* 0x042fec000000180c */
[----:B------:R-:W-:Y:S01]  /*3770*/  HMMA.16816.F32 R16, R84, R70, R16 ;  /* 0x000000465410723c */ /* 0x000fe20000001810 */
[----:B------:R-:W1:Y:S04]  /*3780*/  LDSM.16.M88.4 R68, [R202+UR5+0x14800] ;  /* 0x01480005ca44783b */ /* 0x000e680008000200 */
[----:B------:R-:W4:Y:S01]  /*3790*/  LDSM.16.M88.4 R84, [R150+0x2000] ;  /* 0x002000009654783b */ /* 0x000f220000000200 */
[C---:B------:R-:W-:Y:S06]  /*37a0*/  HMMA.16816.F32 R4, R92.reuse, R96, R4 ;  /* 0x000000605c04723c */ /* 0x040fec0000001804 */
[C---:B------:R-:W-:Y:S01]  /*37b0*/  HMMA.16816.F32 R8, R92.reuse, R98, R8 ;  /* 0x000000625c08723c */ /* 0x040fe20000001808 */
[----:B------:R-:W-:Y:S05]  /*37c0*/  LDSM.16.M88.4 R96, [R200+0x2000] ;  /* 0x00200000c860783b */ /* 0x000fea0000000200 */
[C---:B--2---:R-:W-:Y:S06]  /*37d0*/  HMMA.16816.F32 R12, R92.reuse, R72, R12 ;  /* 0x000000485c0c723c */ /* 0x044fec000000180c */
[----:B------:R-:W-:Y:S01]  /*37e0*/  HMMA.16816.F32 R16, R92, R74, R16 ;  /* 0x0000004a5c10723c */ /* 0x000fe20000001810 */
[----:B------:R-:W2:Y:S04]  /*37f0*/  LDSM.16.M88.4 R72, [R201+0x2800] ;  /* 0x00280000c948783b */ /* 0x000ea80000000200 */
[----:B------:R-:W2:Y:S01]  /*3800*/  LDSM.16.M88.4 R92, [R149+0x2000] ;  /* 0x00200000955c783b */ /* 0x000ea20000000200 */
[C---:B---3--:R-:W-:Y:S06]  /*3810*/  HMMA.16816.F32 R4, R76.reuse, R80, R4 ;  /* 0x000000504c04723c */ /* 0x048fec0000001804 */
[C---:B------:R-:W-:Y:S01]  /*3820*/  HMMA.16816.F32 R8, R76.reuse, R82, R8 ;  /* 0x000000524c08723c */ /* 0x040fe20000001808 */
[----:B------:R-:W-:Y:S05]  /*3830*/  LDSM.16.M88.4 R80, [R199+0x2000] ;  /* 0x00200000c750783b */ /* 0x000fea0000000200 */
[C---:B-1----:R-:W-:Y:S06]  /*3840*/  HMMA.16816.F32 R12, R76.reuse, R68, R12 ;  /* 0x000000444c0c723c */ /* 0x042fec000000180c */
[----:B------:R-:W-:Y:S01]  /*3850*/  HMMA.16816.F32 R16, R76, R70, R16 ;  /* 0x000000464c10723c */ /* 0x000fe20000001810 */
[----:B------:R-:W1:Y:S04]  /*3860*/  LDSM.16.M88.4 R68, [R200+0x2800] ;  /* 0x00280000c844783b */ /* 0x000e680000000200 */
[----:B------:R-:W3:Y:S01]  /*3870*/  LDSM.16.M88.4 R76, [R148+0x2000] ;  /* 0x00200000944c783b */ /* 0x000ee20000000200 */
[C---:B----4-:R-:W-:Y:S06]  /*3880*/  HMMA.16816.F32 R4, R84.reuse, R88, R4 ;  /* 0x000000585404723c */ /* 0x050fec0000001804 */
[C---:B------:R-:W-:Y:S01]  /*3890*/  HMMA.16816.F32 R8, R84.reuse, R90, R8 ;  /* 0x0000005a5408723c */ /* 0x040fe20000001808 */
[----:B------:R-:W-:Y:S05]  /*38a0*/  LDSM.16.M88.4 R88, [R202+UR5+0x16000] ;  /* 0x01600005ca58783b */ /* 0x000fea0008000200 */
[C---:B--2---:R-:W-:Y:S06]  /*38b0*/  HMMA.16816.F32 R12, R84.reuse, R72, R12 ;  /* 0x00000048540c723c */ /* 0x044fec000000180c */
[----:B------:R-:W-:Y:S01]  /*38c0*/  HMMA.16816.F32 R16, R84, R74, R16 ;  /* 0x0000004a5410723c */ /* 0x000fe20000001810 */
[----:B------:R-:W2:Y:S04]  /*38d0*/  LDSM.16.M88.4 R72, [R199+0x2800] ;  /* 0x00280000c748783b */ /* 0x000ea80000000200 */
[----:B------:R-:W4:Y:S01]  /*38e0*/  LDSM.16.M88.4 R84, [R196+0x4000] ;  /* 0x00400000c454783b */ /* 0x000f220000000200 */
[C---:B------:R-:W-:Y:S06]  /*38f0*/  HMMA.16816.F32 R4, R92.reuse, R96, R4 ;  /* 0x000000605c04723c */ /* 0x040fec0000001804 */
[C---:B------:R-:W-:Y:S01]  /*3900*/  HMMA.16816.F32 R8, R92.reuse, R98, R8 ;  /* 0x000000625c08723c */ /* 0x040fe20000001808 */
[----:B------:R-:W-:Y:S05]  /*3910*/  LDSM.16.M88.4 R96, [R201+0x4000] ;  /* 0x00400000c960783b */ /* 0x000fea0000000200 */
[C---:B-1----:R-:W-:Y:S06]  /*3920*/  HMMA.16816.F32 R12, R92.reuse, R68, R12 ;  /* 0x000000445c0c723c */ /* 0x042fec000000180c */
[----:B------:R-:W-:Y:S01]  /*3930*/  HMMA.16816.F32 R16, R92, R70, R16 ;  /* 0x000000465c10723c */ /* 0x000fe20000001810 */
[----:B------:R-:W1:Y:S04]  /*3940*/  LDSM.16.M88.4 R68, [R202+UR5+0x16800] ;  /* 0x01680005ca44783b */ /* 0x000e680008000200 */
[----:B------:R-:W1:Y:S01]  /*3950*/  LDSM.16.M88.4 R92, [R150+0x4000] ;  /* 0x00400000965c783b */ /* 0x000e620000000200 */
[C---:B---3--:R-:W-:Y:S06]  /*3960*/  HMMA.16816.F32 R4, R76.reuse, R80, R4 ;  /* 0x000000504c04723c */ /* 0x048fec0000001804 */
[C---:B------:R-:W-:Y:S01]  /*3970*/  HMMA.16816.F32 R8, R76.reuse, R82, R8 ;  /* 0x000000524c08723c */ /* 0x040fe20000001808 */
[----:B------:R-:W-:Y:S05]  /*3980*/  LDSM.16.M88.4 R80, [R200+0x4000] ;  /* 0x00400000c850783b */ /* 0x000fea0000000200 */
[C---:B--2---:R-:W-:Y:S06]  /*3990*/  HMMA.16816.F32 R12, R76.reuse, R72, R12 ;  /* 0x000000484c0c723c */ /* 0x044fec000000180c */
[----:B------:R-:W-:Y:S01]  /*39a0*/  HMMA.16816.F32 R16, R76, R74, R16 ;  /* 0x0000004a4c10723c */ /* 0x000fe20000001810 */
[----:B------:R-:W2:Y:S04]  /*39b0*/  LDSM.16.M88.4 R72, [R201+0x4800] ;  /* 0x00480000c948783b */ /* 0x000ea80000000200 */
[----:B------:R-:W3:Y:S01]  /*39c0*/  LDSM.16.M88.4 R76, [R149+0x4000] ;  /* 0x00400000954c783b */ /* 0x000ee20000000200 */
[C---:B----4-:R-:W-:Y:S06]  /*39d0*/  HMMA.16816.F32 R4, R84.reuse, R88, R4 ;  /* 0x000000585404723c */ /* 0x050fec0000001804 */
[C---:B------:R-:W-:Y:S01]  /*39e0*/  HMMA.16816.F32 R8, R84.reuse, R90, R8 ;  /* 0x0000005a5408723c */ /* 0x040fe20000001808 */
[----:B------:R-:W-:Y:S05]  /*39f0*/  LDSM.16.M88.4 R88, [R199+0x4000] ;  /* 0x00400000c758783b */ /* 0x000fea0000000200 */
[C---:B-1----:R-:W-:Y:S06]  /*3a00*/  HMMA.16816.F32 R12, R84.reuse, R68, R12 ;  /* 0x00000044540c723c */ /* 0x042fec000000180c */
[----:B------:R-:W-:Y:S01]  /*3a10*/  HMMA.16816.F32 R16, R84, R70, R16 ;  /* 0x000000465410723c */ /* 0x000fe20000001810 */
[----:B------:R-:W1:Y:S04]  /*3a20*/  LDSM.16.M88.4 R68, [R200+0x4800] ;  /* 0x00480000c844783b */ /* 0x000e680000000200 */
[----:B------:R-:W4:Y:S01]  /*3a30*/  LDSM.16.M88.4 R84, [R148+0x4000] ;  /* 0x004000009454783b */ /* 0x000f220000000200 */
[C---:B------:R-:W-:Y:S06]  /*3a40*/  HMMA.16816.F32 R4, R92.reuse, R96, R4 ;  /* 0x000000605c04723c */ /* 0x040fec0000001804 */
[C---:B------:R-:W-:Y:S06]  /*3a50*/  HMMA.16816.F32 R8, R92.reuse, R98, R8 ;  /* 0x000000625c08723c */ /* 0x040fec0000001808 */
[C---:B--2---:R-:W-:Y:S05]  /*3a60*/  HMMA.16816.F32 R12, R92.reuse, R72, R12 ;  /* 0x000000485c0c723c */ /* 0x044fea000000180c */
[----:B------:R-:W-:Y:S01]  /*3a70*/  LEA R99, R204, UR5, 0x1 ;  /* 0x00000005cc637c11 */ /* 0x000fe2000f8e08ff */
[----:B------:R-:W-:Y:S05]  /*3a80*/  HMMA.16816.F32 R16, R92, R74, R16 ;  /* 0x0000004a5c10723c */ /* 0x000fea0000001810 */
[----:B------:R-:W-:Y:S01]  /*3a90*/  IMAD.IADD R98, R194, 0x1, R99 ;  /* 0x00000001c2627824 */ /* 0x000fe200078e0263 */
[C---:B---3--:R-:W-:Y:S05]  /*3aa0*/  HMMA.16816.F32 R4, R76.reuse, R80, R4 ;  /* 0x000000504c04723c */ /* 0x048fea0000001804 */
[C---:B------:R-:W-:Y:S01]  /*3ab0*/  IADD3 R97, R193.reuse, R99, RZ ;  /* 0x00000063c1617210 */ /* 0x040fe20007ffe0ff */
[C---:B------:R-:W-:Y:S05]  /*3ac0*/  HMMA.16816.F32 R8, R76.reuse, R82, R8 ;  /* 0x000000524c08723c */ /* 0x040fea0000001808 */
[----:B------:R-:W-:Y:S01]  /*3ad0*/  IADD3 R96, R193, R98, RZ ;  /* 0x00000062c1607210 */ /* 0x000fe20007ffe0ff */
[C---:B-1----:R-:W-:Y:S05]  /*3ae0*/  HMMA.16816.F32 R12, R76.reuse, R68, R12 ;  /* 0x000000444c0c723c */ /* 0x042fea000000180c */
[----:B------:R-:W-:Y:S01]  /*3af0*/  @P0 LEA R73, R221, R207, 0x6 ;  /* 0x000000cfdd490211 */ /* 0x000fe200078e30ff */
[----:B------:R-:W-:Y:S01]  /*3b00*/  HMMA.16816.F32 R16, R76, R70, R16 ;  /* 0x000000464c10723c */ /* 0x000fe20000001810 */
[----:B------:R-:W1:Y:S02]  /*3b10*/  LDSM.16.M88.4 R68, [R199+0x4800] ;  /* 0x00480000c744783b */ /* 0x000e640000000200 */
[CC--:B------:R-:W-:Y:S02]  /*3b20*/  @P0 ISETP.GE.AND P2, PT, R73.reuse, R243.reuse, PT ;  /* 0x000000f34900020c */ /* 0x0c0fe40003f46270 */
[----:B------:R-:W-:Y:S01]  /*3b30*/  @P0 IADD3 R74, R73, 0x1, RZ ;  /* 0x00000001494a0810 */ /* 0x000fe20007ffe0ff */
[C---:B----4-:R-:W-:Y:S05]  /*3b40*/  HMMA.16816.F32 R4, R84.reuse, R88, R4 ;  /* 0x000000585404723c */ /* 0x050fea0000001804 */
[-C--:B------:R-:W-:Y:S01]  /*3b50*/  @P0 ISETP.GE.AND P3, PT, R74, R243.reuse, PT ;  /* 0x000000f34a00020c */ /* 0x080fe20003f66270 */
[C---:B------:R-:W-:Y:S05]  /*3b60*/  HMMA.16816.F32 R8, R84.reuse, R90, R8 ;  /* 0x0000005a5408723c */ /* 0x040fea0000001808 */
[----:B------:R-:W-:Y:S01]  /*3b70*/  FMUL.FTZ R72, R238, 1.4426950216293334961 ;  /* 0x3fb8aa3bee487820 */ /* 0x000fe20000410000 */
[C---:B------:R-:W-:Y:S05]  /*3b80*/  FMUL.FTZ R74, R239.reuse, 1.4426950216293334961 ;  /* 0x3fb8aa3bef4a7820 */ /* 0x040fea0000410000 */
[----:B------:R-:W-:Y:S02]  /*3b90*/  FSEL R72, R72, RZ, P1 ;  /* 0x000000ff48487208 */ /* 0x000fe40000800000 */
[----:B------:R-:W-:Y:S05]  /*3ba0*/  FSETP.NEU.FTZ.AND P1, PT, R239, -INF , PT ;  /* 0xff800000ef00780b */ /* 0x000fea0003f3d000 */
[----:B------:R-:W-:Y:S02]  /*3bb0*/  @P0 FSEL R5, R5, -INF , !P3 ;  /* 0xff80000005050808 */ /* 0x000fe40005800000 */
[----:B------:R-:W-:Y:S02]  /*3bc0*/  @P0 FSEL R4, R4, -INF , !P2 ;  /* 0xff80000004040808 */ /* 0x000fe40005000000 */
[----:B------:R-:W-:Y:S01]  /*3bd0*/  @P0 FSEL R7, R7, -INF , !P3 ;  /* 0xff80000007070808 */ /* 0x000fe20005800000 */
[--C-:B------:R-:W-:Y:S01]  /*3be0*/  FFMA.FTZ R149, R5, UR7, -R72.reuse ;  /* 0x0000000705957c23 */ /* 0x100fe20008010848 */
[----:B------:R-:W-:Y:S02]  /*3bf0*/  @P0 VIADD R5, R73, 0x8 ;  /* 0x0000000849050836 */ /* 0x000fe40000000000 */
[----:B------:R-:W-:Y:S01]  /*3c00*/  FFMA.FTZ R148, R4, UR7, -R72 ;  /* 0x0000000704947c23 */ /* 0x000fe20008010848 */
[----:B------:R-:W-:Y:S02]  /*3c10*/  FSEL R4, R74, RZ, P1 ;  /* 0x000000ff4a047208 */ /* 0x000fe40000800000 */
[----:B------:R-:W-:Y:S01]  /*3c20*/  @P0 FSEL R6, R6, -INF , !P2 ;  /* 0xff80000006060808 */ /* 0x000fe20005000000 */
[C---:B-1----:R-:W-:Y:S01]  /*3c30*/  HMMA.16816.F32 R12, R84.reuse, R68, R12 ;  /* 0x00000044540c723c */ /* 0x042fe2000000180c */
[----:B------:R-:W-:Y:S02]  /*3c40*/  MUFU.EX2 R149, R149 ;  /* 0x0000009500957308 */ /* 0x000fe40000000800 */
[-C--:B------:R-:W-:Y:S01]  /*3c50*/  @P0 ISETP.GE.AND P1, PT, R5, R243.reuse, PT ;  /* 0x000000f30500020c */ /* 0x080fe20003f26270 */
[--C-:B------:R-:W-:Y:S01]  /*3c60*/  FFMA.FTZ R150, R6, UR7, -R4.reuse ;  /* 0x0000000706967c23 */ /* 0x100fe20008010804 */
[C---:B------:R-:W-:Y:S01]  /*3c70*/  @P0 IADD3 R5, R73.reuse, 0x10, RZ ;  /* 0x0000001049050810 */ /* 0x040fe20007ffe0ff */
[----:B------:R-:W-:Y:S05]  /*3c80*/  HMMA.16816.F32 R16, R84, R70, R16 ;  /* 0x000000465410723c */ /* 0x000fea0000001810 */
[----:B------:R-:W1:Y:S01]  /*3c90*/  MUFU.EX2 R148, R148 ;  /* 0x0000009400947308 */ /* 0x000e620000000800 */
[----:B------:R-:W-:Y:S01]  /*3ca0*/  @P0 IADD3 R6, R73, 0x9, RZ ;  /* 0x0000000949060810 */ /* 0x000fe20007ffe0ff */
[----:B------:R-:W-:Y:S01]  /*3cb0*/  FFMA.FTZ R151, R7, UR7, -R4 ;  /* 0x0000000707977c23 */ /* 0x000fe20008010804 */
[----:B------:R-:W-:Y:S02]  /*3cc0*/  @P0 FSEL R8, R8, -INF , !P1 ;  /* 0xff80000008080808 */ /* 0x000fe40004800000 */
[-C--:B------:R-:W-:Y:S02]  /*3cd0*/  @P0 ISETP.GE.AND P2, PT, R6, R243.reuse, PT ;  /* 0x000000f30600020c */ /* 0x080fe40003f46270 */
[----:B------:R-:W-:Y:S01]  /*3ce0*/  @P0 FSEL R10, R10, -INF , !P1 ;  /* 0xff8000000a0a0808 */ /* 0x000fe20004800000 */
[----:B------:R-:W-:Y:S01]  /*3cf0*/  FFMA.FTZ R152, R8, UR7, -R72 ;  /* 0x0000000708987c23 */ /* 0x000fe20008010848 */
[-C--:B------:R-:W-:Y:S01]  /*3d00*/  @P0 ISETP.GE.AND P1, PT, R5, R243.reuse, PT ;  /* 0x000000f30500020c */ /* 0x080fe20003f26270 */
[----:B------:R-:W-:Y:S01]  /*3d10*/  @P0 VIADD R5, R73, 0x11 ;  /* 0x0000001149050836 */ /* 0x000fe20000000000 */
[----:B------:R-:W-:Y:S01]  /*3d20*/  @P0 FSEL R9, R9, -INF , !P2 ;  /* 0xff80000009090808 */ /* 0x000fe20005000000 */
[----:B------:R-:W-:Y:S01]  /*3d30*/  FFMA.FTZ R154, R10, UR7, -R4 ;  /* 0x000000070a9a7c23 */ /* 0x000fe20008010804 */
[----:B------:R-:W-:Y:S01]  /*3d40*/  @P0 FSEL R11, R11, -INF , !P2 ;  /* 0xff8000000b0b0808 */ /* 0x000fe20005000000 */
[----:B------:R-:W-:Y:S01]  /*3d50*/  MUFU.EX2 R150, R150 ;  /* 0x0000009600967308 */ /* 0x000fe20000000800 */
[-C--:B------:R-:W-:Y:S01]  /*3d60*/  @P0 ISETP.GE.AND P2, PT, R5, R243.reuse, PT ;  /* 0x000000f30500020c */ /* 0x080fe20003f46270 */
[----:B------:R-:W-:Y:S01]  /*3d70*/  FFMA.FTZ R153, R9, UR7, -R72 ;  /* 0x0000000709997c23 */ /* 0x000fe20008010848 */
[----:B------:R-:W-:Y:S01]  /*3d80*/  @P0 IADD3 R5, R73, 0x18, RZ ;  /* 0x0000001849050810 */ /* 0x000fe20007ffe0ff */
[----:B------:R-:W-:Y:S01]  /*3d90*/  FFMA.FTZ R155, R11, UR7, -R4 ;  /* 0x000000070b9b7c23 */ /* 0x000fe20008010804 */
[----:B------:R-:W-:Y:S02]  /*3da0*/  @P0 IADD3 R73, R73, 0x19, RZ ;  /* 0x0000001949490810 */ /* 0x000fe40007ffe0ff */
[----:B------:R-:W-:Y:S03]  /*3db0*/  @P0 FSEL R12, R12, -INF , !P1 ;  /* 0xff8000000c0c0808 */ /* 0x000fe60004800000 */
[----:B------:R-:W2:Y:S01]  /*3dc0*/  MUFU.EX2 R151, R151 ;  /* 0x0000009700977308 */ /* 0x000ea20000000800 */
[----:B------:R-:W-:Y:S02]  /*3dd0*/  @P0 FSEL R14, R14, -INF , !P1 ;  /* 0xff8000000e0e0808 */ /* 0x000fe40004800000 */
[----:B------:R-:W-:Y:S01]  /*3de0*/  @P0 FSEL R13, R13, -INF , !P2 ;  /* 0xff8000000d0d0808 */ /* 0x000fe20005000000 */
[----:B------:R-:W-:Y:S01]  /*3df0*/  FFMA.FTZ R156, R12, UR7, -R72 ;  /* 0x000000070c9c7c23 */ /* 0x000fe20008010848 */
[----:B------:R-:W-:Y:S01]  /*3e00*/  @P0 FSEL R15, R15, -INF , !P2 ;  /* 0xff8000000f0f0808 */ /* 0x000fe20005000000 */
[--C-:B------:R-:W-:Y:S01]  /*3e10*/  FFMA.FTZ R158, R14, UR7, -R4.reuse ;  /* 0x000000070e9e7c23 */ /* 0x100fe20008010804 */
[-C--:B------:R-:W-:Y:S03]  /*3e20*/  @P0 ISETP.GE.AND P1, PT, R5, R243.reuse, PT ;  /* 0x000000f30500020c */ /* 0x080fe60003f26270 */
[----:B------:R-:W-:Y:S01]  /*3e30*/  MUFU.EX2 R152, R152 ;  /* 0x0000009800987308 */ /* 0x000fe20000000800 */
[----:B------:R-:W-:Y:S01]  /*3e40*/  @P0 ISETP.GE.AND P2, PT, R73, R243, PT ;  /* 0x000000f34900020c */ /* 0x000fe20003f46270 */
[----:B------:R-:W-:Y:S01]  /*3e50*/  FFMA.FTZ R159, R15, UR7, -R4 ;  /* 0x000000070f9f7c23 */ /* 0x000fe20008010804 */
[----:B------:R-:W-:Y:S01]  /*3e60*/  @P0 FSEL R18, R18, -INF , !P1 ;  /* 0xff80000012120808 */ /* 0x000fe20004800000 */
[----:B------:R-:W-:Y:S01]  /*3e70*/  FFMA.FTZ R157, R13, UR7, -R72 ;  /* 0x000000070d9d7c23 */ /* 0x000fe20008010848 */
[----:B------:R-:W-:Y:S02]  /*3e80*/  @P0 FSEL R19, R19, -INF , !P2 ;  /* 0xff80000013130808 */ /* 0x000fe40005000000 */
[----:B-1----:R-:W-:Y:S01]  /*3e90*/  F2FP.F16.F32.PACK_AB R7, R149, R148 ;  /* 0x000000949507723e */ /* 0x002fe200000000ff */
[--C-:B------:R-:W-:Y:S02]  /*3ea0*/  FFMA.FTZ R162, R18, UR7, -R4.reuse ;  /* 0x0000000712a27c23 */ /* 0x100fe40008010804 */
[----:B------:R-:W1:Y:S01]  /*3eb0*/  MUFU.EX2 R153, R153 ;  /* 0x0000009900997308 */ /* 0x000e620000000800 */
[----:B------:R-:W-:Y:S01]  /*3ec0*/  FFMA.FTZ R4, R19, UR7, -R4 ;  /* 0x0000000713047c23 */ /* 0x000fe20008010804 */
[----:B--2---:R-:W-:Y:S01]  /*3ed0*/  F2FP.F16.F32.PACK_AB R6, R151, R150 ;  /* 0x000000969706723e */ /* 0x004fe200000000ff */
[----:B------:R2:W-:Y:S01]  /*3ee0*/  STS [R225+0x20000], R7 ;  /* 0x02000007e1007388 */ /* 0x0005e20000000800 */
[----:B------:R-:W-:Y:S02]  /*3ef0*/  @P0 FSEL R16, R16, -INF , !P1 ;  /* 0xff80000010100808 */ /* 0x000fe40004800000 */
[----:B------:R-:W-:Y:S01]  /*3f00*/  @P0 FSEL R17, R17, -INF , !P2 ;  /* 0xff80000011110808 */ /* 0x000fe20005000000 */
[----:B------:R3:W-:Y:S03]  /*3f10*/  STS [R225+0x20400], R6 ;  /* 0x02040006e1007388 */ /* 0x0007e60000000800 */
[----:B------:R-:W-:Y:S01]  /*3f20*/  MUFU.EX2 R154, R154 ;  /* 0x0000009a009a7308 */ /* 0x000fe20000000800 */
[--C-:B------:R-:W-:Y:S01]  /*3f30*/  FFMA.FTZ R160, R16, UR7, -R72.reuse ;  /* 0x0000000710a07c23 */ /* 0x100fe20008010848 */
[----:B------:R-:W-:Y:S01]  /*3f40*/  IADD3 R12, P1, R235, R232, RZ ;  /* 0x000000e8eb0c7210 */ /* 0x000fe20007f3e0ff */
[----:B------:R-:W-:Y:S03]  /*3f50*/  FFMA.FTZ R72, R17, UR7, -R72 ;  /* 0x0000000711487c23 */ /* 0x000fe60008010848 */
[----:B------:R-:W-:Y:S04]  /*3f60*/  IADD3.X R13, R222, R231, RZ, P1, !PT ;  /* 0x000000e7de0d7210 */ /* 0x000fe80000ffe4ff */
[----:B------:R-:W4:Y:S01]  /*3f70*/  MUFU.EX2 R155, R155 ;  /* 0x0000009b009b7308 */ /* 0x000f220000000800 */
[----:B-1----:R-:W-:Y:S01]  /*3f80*/  F2FP.F16.F32.PACK_AB R5, R153, R152 ;  /* 0x000000989905723e */ /* 0x002fe200000000ff */
[----:B------:R-:W3:Y:S04]  /*3f90*/  LDG.E R163, desc[UR14][R12.64] ;  /* 0x0000000e0ca37981 */ /* 0x000ee8000c1e1900 */
[----:B------:R1:W-:Y:S04]  /*3fa0*/  STS [R228+0x20000], R5 ;  /* 0x02000005e4007388 */ /* 0x0003e80000000800 */
[----:B------:R4:W-:Y:S01]  /*3fb0*/  MUFU.EX2 R164, R4 ;  /* 0x0000000400a47308 */ /* 0x0009e20000000800 */
[----:B------:R1:W3:Y:S09]  /*3fc0*/  LDG.E R165, desc[UR14][R12.64+0x20] ;  /* 0x0000200e0ca57981 */ /* 0x0002f2000c1e1900 */
[----:B------:R-:W-:Y:S10]  /*3fd0*/  MUFU.EX2 R156, R156 ;  /* 0x0000009c009c7308 */ /* 0x000ff40000000800 */
[----:B------:R-:W2:Y:S01]  /*3fe0*/  MUFU.EX2 R157, R157 ;  /* 0x0000009d009d7308 */ /* 0x000ea20000000800 */
[----:B----4-:R-:W-:Y:S05]  /*3ff0*/  F2FP.F16.F32.PACK_AB R4, R155, R154 ;  /* 0x0000009a9b04723e */ /* 0x010fea00000000ff */
[----:B------:R4:W-:Y:S04]  /*4000*/  STS [R228+0x20400], R4 ;  /* 0x02040004e4007388 */ /* 0x0009e80000000800 */
[----:B------:R-:W-:Y:S10]  /*4010*/  MUFU.EX2 R158, R158 ;  /* 0x0000009e009e7308 */ /* 0x000ff40000000800 */
[----:B------:R-:W3:Y:S01]  /*4020*/  MUFU.EX2 R159, R159 ;  /* 0x0000009f009f7308 */ /* 0x000ee20000000800 */
[----:B--2---:R-:W-:Y:S05]  /*4030*/  F2FP.F16.F32.PACK_AB R7, R157, R156 ;  /* 0x0000009c9d07723e */ /* 0x004fea00000000ff */
[----:B------:R-:W-:Y:S04]  /*4040*/  STS [R227+0x20000], R7 ;  /* 0x02000007e3007388 */ /* 0x000fe80000000800 */
[----:B------:R-:W-:Y:S10]  /*4050*/  MUFU.EX2 R161, R72 ;  /* 0x0000004800a17308 */ /* 0x000ff40000000800 */
[----:B------:R-:W1:Y:S01]  /*4060*/  MUFU.EX2 R160, R160 ;  /* 0x000000a000a07308 */ /* 0x000e620000000800 */
[----:B---3--:R-:W-:Y:S05]  /*4070*/  F2FP.F16.F32.PACK_AB R6, R159, R158 ;  /* 0x0000009e9f06723e */ /* 0x008fea00000000ff */
[----:B------:R-:W-:Y:S04]  /*4080*/  STS [R227+0x20400], R6 ;  /* 0x02040006e3007388 */ /* 0x000fe80000000800 */
[----:B------:R-:W4:Y:S01]  /*4090*/  MUFU.EX2 R162, R162 ;  /* 0x000000a200a27308 */ /* 0x000f220000000800 */
[----:B-1----:R-:W-:Y:S05]  /*40a0*/  F2FP.F16.F32.PACK_AB R5, R161, R160 ;  /* 0x000000a0a105723e */ /* 0x002fea00000000ff */
[----:B------:R-:W-:Y:S01]  /*40b0*/  STS [R230+0x20000], R5 ;  /* 0x02000005e6007388 */ /* 0x000fe20000000800 */
[----:B----4-:R-:W-:Y:S05]  /*40c0*/  F2FP.F16.F32.PACK_AB R4, R164, R162 ;  /* 0x000000a2a404723e */ /* 0x010fea00000000ff */
[----:B------:R-:W-:Y:S04]  /*40d0*/  STS [R230+0x20400], R4 ;  /* 0x02040004e6007388 */ /* 0x000fe80000000800 */
[----:B------:R-:W-:Y:S04]  /*40e0*/  LDSM.16.M88.4 R16, [R99+0xc000] ;  /* 0x00c000006310783b */ /* 0x000fe80000000200 */
[----:B------:R-:W1:Y:S04]  /*40f0*/  LDSM.16.M88.4 R8, [R202+UR5+0x18000] ;  /* 0x01800005ca08783b */ /* 0x000e680008000200 */
[----:B------:R-:W2:Y:S04]  /*4100*/  LDSM.16.M88.4 R68, [R202+UR5+0x18800] ;  /* 0x01880005ca44783b */ /* 0x000ea80008000200 */
[----:B------:R-:W-:Y:S04]  /*4110*/  LDSM.16.M88.4 R72, [R98+0xc000] ;  /* 0x00c000006248783b */ /* 0x000fe80000000200 */
[----:B------:R-:W3:Y:S04]  /*4120*/  LDSM.16.M88.4 R76, [R201+0x6000] ;  /* 0x00600000c94c783b */ /* 0x000ee80000000200 */
[----:B------:R-:W4:Y:S04]  /*4130*/  LDSM.16.M88.4 R80, [R201+0x6800] ;  /* 0x00680000c950783b */ /* 0x000f280000000200 */
[----:B------:R-:W-:Y:S04]  /*4140*/  LDSM.16.M88.4 R84, [R97+0xc000] ;  /* 0x00c000006154783b */ /* 0x000fe80000000200 */
[----:B------:R-:W4:Y:S04]  /*4150*/  LDSM.16.M88.4 R88, [R200+0x6000] ;  /* 0x00600000c858783b */ /* 0x000f280000000200 */
[----:B------:R-:W-:Y:S01]  /*4160*/  LDSM.16.M88.4 R92, [R199+0x6000] ;  /* 0x00600000c75c783b */ /* 0x000fe20000000200 */
[C---:B-1----:R-:W-:Y:S06]  /*4170*/  HMMA.16816.F32 R4, R16.reuse, R8, RZ ;  /* 0x000000081004723c */ /* 0x042fec00000018ff */
[C---:B------:R-:W-:Y:S06]  /*4180*/  HMMA.16816.F32 R8, R16.reuse, R10, RZ ;  /* 0x0000000a1008723c */ /* 0x040fec00000018ff */
[C---:B--2---:R-:W-:Y:S06]  /*4190*/  HMMA.16816.F32 R12, R16.reuse, R68, RZ ;  /* 0x00000044100c723c */ /* 0x044fec00000018ff */
[----:B------:R-:W-:Y:S01]  /*41a0*/  HMMA.16816.F32 R16, R16, R70, RZ ;  /* 0x000000461010723c */ /* 0x000fe200000018ff */
[----:B------:R-:W1:Y:S05]  /*41b0*/  LDSM.16.M88.4 R68, [R200+0x6800] ;  /* 0x00680000c844783b */ /* 0x000e6a0000000200 */
[C---:B---3--:R-:W-:Y:S06]  /*41c0*/  HMMA.16816.F32 R4, R72.reuse, R76, R4 ;  /* 0x0000004c4804723c */ /* 0x048fec0000001804 */
[C---:B------:R-:W-:Y:S01]  /*41d0*/  HMMA.16816.F32 R8, R72.reuse, R78, R8 ;  /* 0x0000004e4808723c */ /* 0x040fe20000001808 */
[----:B------:R-:W2:Y:S05]  /*41e0*/  LDSM.16.M88.4 R76, [R96+0xc000] ;  /* 0x00c00000604c783b */ /* 0x000eaa0000000200 */
[C---:B----4-:R-:W-:Y:S06]  /*41f0*/  HMMA.16816.F32 R12, R72.reuse, R80, R12 ;  /* 0x00000050480c723c */ /* 0x050fec000000180c */
[----:B------:R-:W-:Y:S01]  /*4200*/  HMMA.16816.F32 R16, R72, R82, R16 ;  /* 0x000000524810723c */ /* 0x000fe20000001810 */
[----:B------:R-:W3:Y:S04]  /*4210*/  LDSM.16.M88.4 R72, [R199+0x6800] ;  /* 0x00680000c748783b */ /* 0x000ee80000000200 */
[----:B------:R-:W-:Y:S01]  /*4220*/  LDSM.16.M88.4 R80, [R99+0xe000] ;  /* 0x00e000006350783b */ /* 0x000fe20000000200 */
[C---:B------:R-:W-:Y:S06]  /*4230*/  HMMA.16816.F32 R4, R84.reuse, R88, R4 ;  /* 0x000000585404723c */ /* 0x040fec0000001804 */
[C---:B------:R-:W-:Y:S01]  /*4240*/  HMMA.16816.F32 R8, R84.reuse, R90, R8 ;  /* 0x0000005a5408723c */ /* 0x040fe20000001808 */
[----:B------:R-:W4:Y:S05]  /*4250*/  LDSM.16.M88.4 R88, [R202+UR5+0x1a000] ;  /* 0x01a00005ca58783b */ /* 0x000f2a0008000200 */
[C---:B-1----:R-:W-:Y:S06]  /*4260*/  HMMA.16816.F32 R12, R84.reuse, R68, R12 ;  /* 0x00000044540c723c */ /* 0x042fec000000180c */
[----:B------:R-:W-:Y:S01]  /*4270*/  HMMA.16816.F32 R16, R84, R70, R16 ;  /* 0x000000465410723c */ /* 0x000fe20000001810 */
[----:B------:R-:W1:Y:S04]  /*4280*/  LDSM.16.M88.4 R68, [R202+UR5+0x1a800] ;  /* 0x01a80005ca44783b */ /* 0x000e680008000200 */
[----:B------:R-:W-:Y:S01]  /*4290*/  LDSM.16.M88.4 R84, [R98+0xe000] ;  /* 0x00e000006254783b */ /* 0x000fe20000000200 */
[C---:B--2---:R-:W-:Y:S06]  /*42a0*/  HMMA.16816.F32 R4, R76.reuse, R92, R4 ;  /* 0x0000005c4c04723c */ /* 0x044fec0000001804 */
[C---:B------:R-:W-:Y:S01]  /*42b0*/  HMMA.16816.F32 R8, R76.reuse, R94, R8 ;  /* 0x0000005e4c08723c */ /* 0x040fe20000001808 */
[----:B------:R-:W2:Y:S05]  /*42c0*/  LDSM.16.M88.4 R92, [R201+0x8000] ;  /* 0x00800000c95c783b */ /* 0x000eaa0000000200 */
[C---:B---3--:R-:W-:Y:S06]  /*42d0*/  HMMA.16816.F32 R12, R76.reuse, R72, R12 ;  /* 0x000000484c0c723c */ /* 0x048fec000000180c */
[----:B------:R-:W-:Y:S01]  /*42e0*/  HMMA.16816.F32 R16, R76, R74, R16 ;  /* 0x0000004a4c10723c */ /* 0x000fe20000001810 */
[----:B------:R-:W3:Y:S04]  /*42f0*/  LDSM.16.M88.4 R72, [R201+0x8800] ;  /* 0x00880000c948783b */ /* 0x000ee80000000200 */
[----:B------:R-:W-:Y:S01]  /*4300*/  LDSM.16.M88.4 R76, [R97+0xe000] ;  /* 0x00e00000614c783b */ /* 0x000fe20000000200 */
[C---:B----4-:R-:W-:Y:S06]  /*4310*/  HMMA.16816.F32 R4, R80.reuse, R88, R4 ;  /* 0x000000585004723c */ /* 0x050fec0000001804 */
[C---:B------:R-:W-:Y:S01]  /*4320*/  HMMA.16816.F32 R8, R80.reuse, R90, R8 ;  /* 0x0000005a5008723c */ /* 0x040fe20000001808 */
[----:B------:R-:W4:Y:S05]  /*4330*/  LDSM.16.M88.4 R88, [R200+0x8000] ;  /* 0x00800000c858783b */ /* 0x000f2a0000000200 */
[C---:B-1----:R-:W-:Y:S06]  /*4340*/  HMMA.16816.F32 R12, R80.reuse, R68, R12 ;  /* 0x00000044500c723c */ /* 0x042fec000000180c */
[----:B------:R-:W-:Y:S01]  /*4350*/  HMMA.16816.F32 R16, R80, R70, R16 ;  /* 0x000000465010723c */ /* 0x000fe20000001810 */
[----:B------:R-:W1:Y:S04]  /*4360*/  LDSM.16.M88.4 R68, [R200+0x8800] ;  /* 0x00880000c844783b */ /* 0x000e680000000200 */
        /* <DEDUP_REMOVED lines=34> */
[----:B------:R-:W3:Y:S05]  /*4590*/  LDSM.16.M88.4 R72, [R199+0xa800] ;  /* 0x00a80000c748783b */ /* 0x000eea0000000200 */
[C---:B----4-:R-:W-:Y:S06]  /*45a0*/  HMMA.16816.F32 R4, R80.reuse, R88, R4 ;  /* 0x000000585004723c */ /* 0x050fec0000001804 */
[C---:B------:R-:W-:Y:S06]  /*45b0*/  HMMA.16816.F32 R8, R80.reuse, R90, R8 ;  /* 0x0000005a5008723c */ /* 0x040fec0000001808 */
[C---:B-1----:R-:W-:Y:S06]  /*45c0*/  HMMA.16816.F32 R12, R80.reuse, R68, R12 ;  /* 0x00000044500c723c */ /* 0x042fec000000180c */
[----:B------:R-:W-:Y:S06]  /*45d0*/  HMMA.16816.F32 R16, R80, R70, R16 ;  /* 0x000000465010723c */ /* 0x000fec0000001810 */
[C---:B--2---:R-:W-:Y:S06]  /*45e0*/  HMMA.16816.F32 R4, R84.reuse, R92, R4 ;  /* 0x0000005c5404723c */ /* 0x044fec0000001804 */
[C---:B------:R-:W-:Y:S06]  /*45f0*/  HMMA.16816.F32 R8, R84.reuse, R94, R8 ;  /* 0x0000005e5408723c */ /* 0x040fec0000001808 */
[C---:B---3--:R-:W-:Y:S06]  /*4600*/  HMMA.16816.F32 R12, R84.reuse, R72, R12 ;  /* 0x00000048540c723c */ /* 0x048fec000000180c */
[----:B------:R-:W-:Y:S06]  /*4610*/  HMMA.16816.F32 R16, R84, R74, R16 ;  /* 0x0000004a5410723c */ /* 0x000fec0000001810 */
[C---:B------:R-:W-:Y:S01]  /*4620*/  FADD.FTZ R4, -R163.reuse, R4 ;  /* 0x00000004a3047221 */ /* 0x040fe20000010100 */
[----:B------:R-:W-:Y:S01]  /*4630*/  FADD.FTZ R5, -R163, R5 ;  /* 0x00000005a3057221 */ /* 0x000fe20000010100 */
[C---:B------:R-:W-:Y:S03]  /*4640*/  FADD.FTZ R6, -R165.reuse, R6 ;  /* 0x00000006a5067221 */ /* 0x040fe60000010100 */
[----:B------:R-:W-:Y:S01]  /*4650*/  FADD.FTZ R7, -R165, R7 ;  /* 0x00000007a5077221 */ /* 0x000fe20000010100 */
[C---:B------:R-:W-:Y:S01]  /*4660*/  FADD.FTZ R8, -R163.reuse, R8 ;  /* 0x00000008a3087221 */ /* 0x040fe20000010100 */
        /* <DEDUP_REMOVED lines=8> */
[----:B------:R-:W-:Y:S01]  /*46f0*/  FMUL.FTZ R6, R150, R6 ;  /* 0x0000000696067220 */ /* 0x000fe20000410000 */
[----:B------:R-:W-:Y:S01]  /*4700*/  FMUL.FTZ R12, R156, R12 ;  /* 0x0000000c9c0c7220 */ /* 0x000fe20000410000 */
[----:B------:R-:W-:Y:S01]  /*4710*/  FMUL.FTZ R13, R157, R13 ;  /* 0x0000000d9d0d7220 */ /* 0x000fe20000410000 */
[C---:B------:R-:W-:Y:S01]  /*4720*/  FADD.FTZ R16, -R163.reuse, R16 ;  /* 0x00000010a3107221 */ /* 0x040fe20000010100 */
[----:B------:R-:W-:Y:S01]  /*4730*/  FADD.FTZ R17, -R163, R17 ;  /* 0x00000011a3117221 */ /* 0x000fe20000010100 */
[----:B------:R-:W-:Y:S01]  /*4740*/  FMUL.FTZ R7, R151, R7 ;  /* 0x0000000797077220 */ /* 0x000fe20000410000 */
[----:B------:R-:W-:Y:S01]  /*4750*/  FADD.FTZ R10, -R165, R10 ;  /* 0x0000000aa50a7221 */ /* 0x000fe20000010100 */
[----:B------:R-:W-:Y:S01]  /*4760*/  FMUL.FTZ R16, R160, R16 ;  /* 0x00000010a0107220 */ /* 0x000fe20000410000 */
[----:B------:R-:W-:Y:S01]  /*4770*/  FMUL.FTZ R17, R161, R17 ;  /* 0x00000011a1117220 */ /* 0x000fe20000410000 */
[C---:B------:R-:W-:Y:S01]  /*4780*/  FADD.FTZ R11, -R165.reuse, R11 ;  /* 0x0000000ba50b7221 */ /* 0x040fe20000010100 */
[C---:B------:R-:W-:Y:S01]  /*4790*/  FADD.FTZ R14, -R165.reuse, R14 ;  /* 0x0000000ea50e7221 */ /* 0x040fe20000010100 */
[C---:B------:R-:W-:Y:S01]  /*47a0*/  FADD.FTZ R15, -R165.reuse, R15 ;  /* 0x0000000fa50f7221 */ /* 0x040fe20000010100 */
[----:B------:R-:W-:Y:S01]  /*47b0*/  FADD.FTZ R18, -R165, R18 ;  /* 0x00000012a5127221 */ /* 0x000fe20000010100 */
[----:B------:R-:W-:Y:S01]  /*47c0*/  F2FP.F16.F32.PACK_AB R8, R9, R8 ;  /* 0x000000080908723e */ /* 0x000fe200000000ff */
[----:B------:R-:W-:Y:S01]  /*47d0*/  FADD.FTZ R19, -R165, R19 ;  /* 0x00000013a5137221 */ /* 0x000fe20000010100 */
[----:B------:R-:W-:Y:S01]  /*47e0*/  F2FP.F16.F32.PACK_AB R12, R13, R12 ;  /* 0x0000000c0d0c723e */ /* 0x000fe200000000ff */
[----:B------:R-:W-:Y:S01]  /*47f0*/  FMUL.FTZ R10, R154, R10 ;  /* 0x0000000a9a0a7220 */ /* 0x000fe20000410000 */
[----:B------:R-:W-:Y:S01]  /*4800*/  F2FP.F16.F32.PACK_AB R16, R17, R16 ;  /* 0x000000101110723e */ /* 0x000fe200000000ff */
[----:B------:R-:W-:Y:S01]  /*4810*/  FMUL.FTZ R11, R155, R11 ;  /* 0x0000000b9b0b7220 */ /* 0x000fe20000410000 */
[----:B------:R-:W-:Y:S01]  /*4820*/  F2FP.F16.F32.PACK_AB R6, R7, R6 ;  /* 0x000000060706723e */ /* 0x000fe200000000ff */
[----:B------:R-:W-:Y:S01]  /*4830*/  FMUL.FTZ R14, R158, R14 ;  /* 0x0000000e9e0e7220 */ /* 0x000fe20000410000 */
[----:B------:R-:W-:Y:S01]  /*4840*/  FMUL.FTZ R15, R159, R15 ;  /* 0x0000000f9f0f7220 */ /* 0x000fe20000410000 */
[----:B------:R-:W-:Y:S01]  /*4850*/  FMUL.FTZ R18, R162, R18 ;  /* 0x00000012a2127220 */ /* 0x000fe20000410000 */
[----:B------:R-:W-:Y:S01]  /*4860*/  FMUL.FTZ R19, R164, R19 ;  /* 0x00000013a4137220 */ /* 0x000fe20000410000 */
[----:B------:R-:W-:Y:S06]  /*4870*/  @!P6 BRA `(.L_x_275) ;  /* 0x00000004002ce947 */ /* 0x000fec0003800000 */
[----:B------:R-:W1:Y:S01]  /*4880*/  LDC R7, c[0x0][0x240] ;  /* 0x00009000ff077b82 */ /* 0x000e620000000800 */
[----:B------:R-:W-:Y:S02]  /*4890*/  ISETP.GE.AND P4, PT, R214, UR4, PT ;  /* 0x00000004d6007c0c */ /* 0x000fe4000bf86270 */
[----:B------:R-:W-:Y:S02]  /*48a0*/  ISETP.GE.AND P3, PT, R220, UR4, PT ;  /* 0x00000004dc007c0c */ /* 0x000fe4000bf66270 */
[----:B------:R-:W-:Y:S02]  /*48b0*/  ISETP.GE.AND P2, PT, R219, UR4, PT ;  /* 0x00000004db007c0c */ /* 0x000fe4000bf46270 */
[----:B------:R-:W-:Y:S01]  /*48c0*/  LOP3.LUT R68, R241, 0x1, RZ, 0xc0, !PT ;  /* 0x00000001f1447812 */ /* 0x000fe200078ec0ff */
[----:B------:R-:W2:Y:S01]  /*48d0*/  LDC R5, c[0x0][0x244] ;  /* 0x00009100ff057b82 */ /* 0x000ea20000000800 */
[----:B-1----:R-:W-:Y:S05]  /*48e0*/  IMAD.U32 R9, R7, -0x40, RZ ;  /* 0xffffffc007097824 */ /* 0x002fea00078e00ff */
[-C--:B------:R-:W-:Y:S02]  /*48f0*/  LEA R70, P1, R9, R250.reuse, 0x1 ;  /* 0x000000fa09467211 */ /* 0x080fe400078208ff */
[----:B------:R-:W-:Y:S02]  /*4900*/  LEA R13, P5, R7, R9, 0x5 ;  /* 0x00000009070d7211 */ /* 0x000fe400078a28ff */
[----:B------:R-:W-:Y:S02]  /*4910*/  LEA.HI.X.SX32 R71, R9, R251, 0x1, P1 ;  /* 0x000000fb09477211 */ /* 0x000fe400008f0eff */
[----:B------:R-:W-:Y:S02]  /*4920*/  ISETP.NE.U32.AND P1, PT, R68, 0x1, PT ;  /* 0x000000014400780c */ /* 0x000fe40003f25070 */
[----:B------:R-:W-:Y:S01]  /*4930*/  SHF.R.S32.HI R17, RZ, 0x1f, R9 ;  /* 0x0000001fff117819 */ /* 0x000fe20000011409 */
[----:B------:R-:W-:Y:S03]  /*4940*/  IMAD.MOV.U32 R9, RZ, RZ, -0x6000 ;  /* 0xffffa000ff097424 */ /* 0x000fe600078e00ff */
[----:B--2---:R-:W-:Y:S02]  /*4950*/  LEA.HI.X R17, R7, R17, R5, 0x5, P5 ;  /* 0x0000001107117211 */ /* 0x004fe400028f2c05 */
[----:B------:R-:W-:Y:S02]  /*4960*/  @!P3 LEA R68, P5, R13, R250, 0x1 ;  /* 0x000000fa0d44b211 */ /* 0x000fe400078a08ff */
[----:B------:R-:W-:Y:S02]  /*4970*/  SEL R9, R9, 0x6000, !P1 ;  /* 0x0000600009097807 */ /* 0x000fe40004800000 */
[----:B------:R-:W-:Y:S02]  /*4980*/  @!P3 LEA.HI.X R69, R13, R251, R17, 0x1, P5 ;  /* 0x000000fb0d45b211 */ /* 0x000fe400028f0c11 */
[----:B------:R-:W-:Y:S01]  /*4990*/  @!P4 LEA R74, P5, R7, R70, 0x6 ;  /* 0x00000046074ac211 */ /* 0x000fe200078a30ff */
[--C-:B------:R-:W-:Y:S01]  /*49a0*/  IMAD.IADD R240, R240, 0x1, R9.reuse ;  /* 0x00000001f0f07824 */ /* 0x100fe200078e0209 */
[----:B------:R-:W-:Y:S01]  /*49b0*/  @!P2 LEA R72, P1, R13, R250, 0x1 ;  /* 0x000000fa0d48a211 */ /* 0x000fe200078208ff */
[----:B------:R-:W-:Y:S01]  /*49c0*/  IMAD.IADD R237, R237, 0x1, R9 ;  /* 0x00000001eded7824 */ /* 0x000fe200078e0209 */
[----:B------:R-:W-:Y:S01]  /*49d0*/  @!P4 LEA.HI.X R75, R7, R71, R5, 0x6, P5 ;  /* 0x00000047074bc211 */ /* 0x000fe200028f3405 */
[----:B------:R-:W-:Y:S01]  /*49e0*/  IMAD.IADD R196, R196, 0x1, R9 ;  /* 0x00000001c4c47824 */ /* 0x000fe200078e0209 */
[----:B------:R1:W-:Y:S01]  /*49f0*/  @P4 STS [R240], RZ ;  /* 0x000000fff0004388 */ /* 0x0003e20000000800 */
[----:B------:R-:W-:Y:S01]  /*4a00*/  @!P2 LEA.HI.X R73, R13, R251, R17, 0x1, P1 ;  /* 0x000000fb0d49a211 */ /* 0x000fe200008f0c11 */
[----:B------:R-:W-:Y:S02]  /*4a10*/  IMAD.MOV.U32 R250, RZ, RZ, R70 ;  /* 0x000000fffffa7224 */ /* 0x000fe400078e0046 */
[----:B------:R1:W-:Y:S01]  /*4a20*/  @P4 STS [R240+0x4], RZ ;  /* 0x000004fff0004388 */ /* 0x0003e20000000800 */
[----:B------:R-:W-:Y:S03]  /*4a30*/  IMAD.MOV.U32 R251, RZ, RZ, R71 ;  /* 0x000000fffffb7224 */ /* 0x000fe600078e0047 */
        /* <DEDUP_REMOVED lines=46> */
[----:B------:R-:W0:Y:S02]  /*4d20*/  LDGDEPBAR ;  /* 0x00000000000079af */ /* 0x000e240000000000 */
.L_x_275:
[----:B------:R-:W-:Y:S01]  /*4d30*/  F2FP.F16.F32.PACK_AB R10, R11, R10 ;  /* 0x0000000a0b0a723e */ /* 0x000fe200000000ff */
[----:B------:R-:W-:Y:S01]  /*4d40*/  STS [R225+0x1e000], R4 ;  /* 0x01e00004e1007388 */ /* 0x000fe20000000800 */
[----:B------:R-:W-:Y:S01]  /*4d50*/  F2FP.F16.F32.PACK_AB R14, R15, R14 ;  /* 0x0000000e0f0e723e */ /* 0x000fe200000000ff */
[----:B------:R-:W-:Y:S01]  /*4d60*/  IMAD R252, R229, UR6, RZ ;  /* 0x00000006e5fc7c24 */ /* 0x000fe2000f8e02ff */
[----:B------:R-:W-:Y:S01]  /*4d70*/  F2FP.F16.F32.PACK_AB R18, R19, R18 ;  /* 0x000000121312723e */ /* 0x000fe200000000ff */
[----:B------:R-:W-:Y:S01]  /*4d80*/  STS [R225+0x1e400], R6 ;  /* 0x01e40006e1007388 */ /* 0x000fe20000000800 */
[----:B------:R-:W-:Y:S03]  /*4d90*/  LEA R205, R203, UR5, 0x1 ;  /* 0x00000005cbcd7c11 */ /* 0x000fe6000f8e08ff */
[----:B------:R-:W-:Y:S04]  /*4da0*/  STS [R228+0x1e000], R8 ;  /* 0x01e00008e4007388 */ /* 0x000fe80000000800 */
[----:B------:R-:W-:Y:S04]  /*4db0*/  STS [R228+0x1e400], R10 ;  /* 0x01e4000ae4007388 */ /* 0x000fe80000000800 */
[----:B------:R-:W-:Y:S04]  /*4dc0*/  STS [R227+0x1e000], R12 ;  /* 0x01e0000ce3007388 */ /* 0x000fe80000000800 */
[----:B------:R-:W-:Y:S04]  /*4dd0*/  STS [R227+0x1e400], R14 ;  /* 0x01e4000ee3007388 */ /* 0x000fe80000000800 */
[----:B------:R-:W-:Y:S04]  /*4de0*/  STS [R230+0x1e000], R16 ;  /* 0x01e00010e6007388 */ /* 0x000fe80000000800 */
[----:B------:R-:W-:Y:S01]  /*4df0*/  STS [R230+0x1e400], R18 ;  /* 0x01e40012e6007388 */ /* 0x000fe20000000800 */
[----:B------:R-:W-:Y:S06]  /*4e00*/  BAR.SYNC.DEFER_BLOCKING 0x0 ;  /* 0x0000000000007b1d */ /* 0x000fec0000010000 */
[----:B------:R-:W-:Y:S04]  /*4e10*/  LDSM.16.MT88.4 R4, [R198+0x20000] ;  /* 0x02000000c604783b */ /* 0x000fe80000004200 */
[----:B------:R-:W2:Y:S04]  /*4e20*/  LDSM.16.MT88.4 R8, [R205+0xc000] ;  /* 0x00c00000cd08783b */ /* 0x000ea80000004200 */
[----:B------:R-:W3:Y:S04]  /*4e30*/  LDSM.16.MT88.4 R12, [R0+0x20000] ;  /* 0x02000000000c783b */ /* 0x000ee80000004200 */
[----:B------:R-:W4:Y:S04]  /*4e40*/  LDSM.16.MT88.4 R16, [R205+0xe000] ;  /* 0x00e00000cd10783b */ /* 0x000f280000004200 */
[----:B-1----:R-:W1:Y:S04]  /*4e50*/  LDSM.16.MT88.4 R68, [R205+0x10000] ;  /* 0x01000000cd44783b */ /* 0x002e680000004200 */
[----:B------:R-:W-:Y:S04]  /*4e60*/  LDSM.16.MT88.4 R72, [R198+0x20800] ;  /* 0x02080000c648783b */ /* 0x000fe80000004200 */
[----:B------:R-:W5:Y:S04]  /*4e70*/  LDSM.16.MT88.4 R76, [R205+0xc800] ;  /* 0x00c80000cd4c783b */ /* 0x000f680000004200 */
[----:B------:R-:W5:Y:S04]  /*4e80*/  LDSM.16.MT88.4 R80, [R0+0x20800] ;  /* 0x020800000050783b */ /* 0x000f680000004200 */
[----:B------:R-:W5:Y:S04]  /*4e90*/  LDSM.16.MT88.4 R84, [R205+0xe800] ;  /* 0x00e80000cd54783b */ /* 0x000f680000004200 */
[----:B------:R-:W5:Y:S01]  /*4ea0*/  LDSM.16.MT88.4 R88, [R205+0x10800] ;  /* 0x01080000cd58783b */ /* 0x000f620000004200 */
[-C--:B--2---:R-:W-:Y:S06]  /*4eb0*/  HMMA.16816.F32 R20, R4, R8.reuse, R20 ;  /* 0x000000080414723c */ /* 0x084fec0000001814 */
[C---:B---3--:R-:W-:Y:S06]  /*4ec0*/  HMMA.16816.F32 R24, R12.reuse, R8, R24 ;  /* 0x000000080c18723c */ /* 0x048fec0000001818 */
[-C--:B------:R-:W-:Y:S06]  /*4ed0*/  HMMA.16816.F32 R28, R12, R10.reuse, R28 ;  /* 0x0000000a0c1c723c */ /* 0x080fec000000181c */
[C---:B------:R-:W-:Y:S01]  /*4ee0*/  HMMA.16816.F32 R32, R4.reuse, R10, R32 ;  /* 0x0000000a0420723c */ /* 0x040fe20000001820 */
[----:B------:R-:W-:Y:S05]  /*4ef0*/  LDSM.16.MT88.4 R8, [R205+0xd000] ;  /* 0x00d00000cd08783b */ /* 0x000fea0000004200 */
[-C--:B----4-:R-:W-:Y:S06]  /*4f00*/  HMMA.16816.F32 R36, R4, R16.reuse, R36 ;  /* 0x000000100424723c */ /* 0x090fec0000001824 */
[C---:B------:R-:W-:Y:S06]  /*4f10*/  HMMA.16816.F32 R40, R12.reuse, R16, R40 ;  /* 0x000000100c28723c */ /* 0x040fec0000001828 */
[-C--:B------:R-:W-:Y:S06]  /*4f20*/  HMMA.16816.F32 R44, R12, R18.reuse, R44 ;  /* 0x000000120c2c723c */ /* 0x080fec000000182c */
[C---:B------:R-:W-:Y:S01]  /*4f30*/  HMMA.16816.F32 R48, R4.reuse, R18, R48 ;  /* 0x000000120430723c */ /* 0x040fe20000001830 */
[----:B------:R-:W-:Y:S05]  /*4f40*/  LDSM.16.MT88.4 R16, [R205+0xf000] ;  /* 0x00f00000cd10783b */ /* 0x000fea0000004200 */
[-C--:B-1----:R-:W-:Y:S06]  /*4f50*/  HMMA.16816.F32 R52, R4, R68.reuse, R52 ;  /* 0x000000440434723c */ /* 0x082fec0000001834 */
[C---:B------:R-:W-:Y:S06]  /*4f60*/  HMMA.16816.F32 R56, R12.reuse, R68, R56 ;  /* 0x000000440c38723c */ /* 0x040fec0000001838 */
[-C--:B------:R-:W-:Y:S01]  /*4f70*/  HMMA.16816.F32 R60, R12, R70.reuse, R60 ;  /* 0x000000460c3c723c */ /* 0x080fe2000000183c */
[----:B------:R-:W-:Y:S05]  /*4f80*/  LDSM.16.MT88.4 R12, [R0+0x21000] ;  /* 0x02100000000c783b */ /* 0x000fea0000004200 */
[----:B------:R-:W-:Y:S01]  /*4f90*/  HMMA.16816.F32 R64, R4, R70, R64 ;  /* 0x000000460440723c */ /* 0x000fe20000001840 */
[----:B------:R-:W1:Y:S04]  /*4fa0*/  LDSM.16.MT88.4 R4, [R198+0x21000] ;  /* 0x02100000c604783b */ /* 0x000e680000004200 */
[----:B------:R-:W2:Y:S01]  /*4fb0*/  LDSM.16.MT88.4 R68, [R205+0x11000] ;  /* 0x01100000cd44783b */ /* 0x000ea20000004200 */
[-C--:B-----5:R-:W-:Y:S06]  /*4fc0*/  HMMA.16816.F32 R20, R72, R76.reuse, R20 ;  /* 0x0000004c4814723c */ /* 0x0a0fec0000001814 */
        /* <DEDUP_REMOVED lines=12> */
[----:B------:R-:W3:Y:S05]  /*5090*/  LDSM.16.MT88.4 R80, [R205+0xd800] ;  /* 0x00d80000cd50783b */ /* 0x000eea0000004200 */
[----:B------:R-:W-:Y:S01]  /*50a0*/  HMMA.16816.F32 R64, R72, R90, R64 ;  /* 0x0000005a4840723c */ /* 0x000fe20000001840 */
[----:B------:R-:W4:Y:S04]  /*50b0*/  LDSM.16.MT88.4 R72, [R205+0xf800] ;  /* 0x00f80000cd48783b */ /* 0x000f280000004200 */
[----:B------:R-:W5:Y:S01]  /*50c0*/  LDSM.16.MT88.4 R88, [R205+0x11800] ;  /* 0x01180000cd58783b */ /* 0x000f620000004200 */
[-C--:B-1----:R-:W-:Y:S01]  /*50d0*/  HMMA.16816.F32 R20, R4, R8.reuse, R20 ;  /* 0x000000080414723c */ /* 0x082fe20000001814 */
[----:B------:R-:W-:Y:S05]  /*50e0*/  BAR.SYNC.DEFER_BLOCKING 0x0 ;  /* 0x0000000000007b1d */ /* 0x000fea0000010000 */
[C---:B------:R-:W-:Y:S06]  /*50f0*/  HMMA.16816.F32 R24, R12.reuse, R8, R24 ;  /* 0x000000080c18723c */ /* 0x040fec0000001818 */
[-C--:B------:R-:W-:Y:S06]  /*5100*/  HMMA.16816.F32 R28, R12, R10.reuse, R28 ;  /* 0x0000000a0c1c723c */ /* 0x080fec000000181c */
[C---:B------:R-:W-:Y:S06]  /*5110*/  HMMA.16816.F32 R32, R4.reuse, R10, R32 ;  /* 0x0000000a0420723c */ /* 0x040fec0000001820 */
[-C--:B------:R-:W-:Y:S06]  /*5120*/  HMMA.16816.F32 R36, R4, R16.reuse, R36 ;  /* 0x000000100424723c */ /* 0x080fec0000001824 */
[C---:B------:R-:W-:Y:S06]  /*5130*/  HMMA.16816.F32 R40, R12.reuse, R16, R40 ;  /* 0x000000100c28723c */ /* 0x040fec0000001828 */
[-C--:B------:R-:W-:Y:S06]  /*5140*/  HMMA.16816.F32 R44, R12, R18.reuse, R44 ;  /* 0x000000120c2c723c */ /* 0x080fec000000182c */
[C---:B------:R-:W-:Y:S06]  /*5150*/  HMMA.16816.F32 R48, R4.reuse, R18, R48 ;  /* 0x000000120430723c */ /* 0x040fec0000001830 */
[-C--:B--2---:R-:W-:Y:S06]  /*5160*/  HMMA.16816.F32 R52, R4, R68.reuse, R52 ;  /* 0x000000440434723c */ /* 0x084fec0000001834 */
[C---:B------:R-:W-:Y:S06]  /*5170*/  HMMA.16816.F32 R56, R12.reuse, R68, R56 ;  /* 0x000000440c38723c */ /* 0x040fec0000001838 */
[-C--:B------:R-:W-:Y:S06]  /*5180*/  HMMA.16816.F32 R60, R12, R70.reuse, R60 ;  /* 0x000000460c3c723c */ /* 0x080fec000000183c */
[----:B------:R-:W-:Y:S06]  /*5190*/  HMMA.16816.F32 R64, R4, R70, R64 ;  /* 0x000000460440723c */ /* 0x000fec0000001840 */
[-C--:B---3--:R-:W-:Y:S05]  /*51a0*/  HMMA.16816.F32 R20, R76, R80.reuse, R20 ;  /* 0x000000504c14723c */ /* 0x088fea0000001814 */
[----:B------:R-:W-:Y:S01]  /*51b0*/  IMAD.U32 R4, R252, -0x40, RZ ;  /* 0xffffffc0fc047824 */ /* 0x000fe200078e00ff */
[C---:B------:R-:W-:Y:S05]  /*51c0*/  HMMA.16816.F32 R24, R84.reuse, R80, R24 ;  /* 0x000000505418723c */ /* 0x040fea0000001818 */
[C---:B------:R-:W-:Y:S01]  /*51d0*/  LEA R246, P1, R4.reuse, R246, 0x2 ;  /* 0x000000f604f67211 */ /* 0x040fe200078210ff */
[-C--:B------:R-:W-:Y:S05]  /*51e0*/  HMMA.16816.F32 R28, R84, R82.reuse, R28 ;  /* 0x00000052541c723c */ /* 0x080fea000000181c */
[----:B------:R-:W-:Y:S01]  /*51f0*/  LEA.HI.X.SX32 R247, R4, R247, 0x2, P1 ;  /* 0x000000f704f77211 */ /* 0x000fe200008f16ff */
[C---:B------:R-:W-:Y:S06]  /*5200*/  HMMA.16816.F32 R32, R76.reuse, R82, R32 ;  /* 0x000000524c20723c */ /* 0x040fec0000001820 */
[-C--:B----4-:R-:W-:Y:S06]  /*5210*/  HMMA.16816.F32 R36, R76, R72.reuse, R36 ;  /* 0x000000484c24723c */ /* 0x090fec0000001824 */
[C---:B------:R-:W-:Y:S06]  /*5220*/  HMMA.16816.F32 R40, R84.reuse, R72, R40 ;  /* 0x000000485428723c */ /* 0x040fec0000001828 */
[-C--:B------:R-:W-:Y:S06]  /*5230*/  HMMA.16816.F32 R44, R84, R74.reuse, R44 ;  /* 0x0000004a542c723c */ /* 0x080fec000000182c */
[C---:B------:R-:W-:Y:S06]  /*5240*/  HMMA.16816.F32 R48, R76.reuse, R74, R48 ;  /* 0x0000004a4c30723c */ /* 0x040fec0000001830 */
[-C--:B-----5:R-:W-:Y:S06]  /*5250*/  HMMA.16816.F32 R52, R76, R88.reuse, R52 ;  /* 0x000000584c34723c */ /* 0x0a0fec0000001834 */
[C---:B------:R-:W-:Y:S06]  /*5260*/  HMMA.16816.F32 R56, R84.reuse, R88, R56 ;  /* 0x000000585438723c */ /* 0x040fec0000001838 */
[-C--:B------:R-:W-:Y:S06]  /*5270*/  HMMA.16816.F32 R60, R84, R90.reuse, R60 ;  /* 0x0000005a543c723c */ /* 0x080fec000000183c */
[----:B------:R-:W-:Y:S01]  /*5280*/  HMMA.16816.F32 R64, R76, R90, R64 ;  /* 0x0000005a4c40723c */ /* 0x000fe20000001840 */
[----:B------:R-:W-:Y:S11]  /*5290*/  @!UPT UIADD3 URZ, URZ, URZ, URZ ;  /* 0x0000003f3f3ff290 */ /* 0x000ff6000fffe03f */
[----:B------:R-:W-:Y:S01]  /*52a0*/  @!UPT UIADD3 URZ, URZ, URZ, URZ ;  /* 0x0000003f3f3ff290 */ /* 0x000fe2000fffe03f */
[----:B------:R-:W-:Y:S11]  /*52b0*/  @!P6 BRA `(.L_x_276) ;  /* 0x0000000000c8e947 */ /* 0x000ff60003800000 */
[----:B------:R-:W1:Y:S01]  /*52c0*/  LDC R5, c[0x0][0x420] ;  /* 0x00010800ff057b82 */ /* 0x000e620000000800 */
[----:B------:R-:W-:Y:S02]  /*52d0*/  ISETP.GE.AND P4, PT, R214, UR4, PT ;  /* 0x00000004d6007c0c */ /* 0x000fe4000bf86270 */
[----:B------:R-:W-:Y:S02]  /*52e0*/  ISETP.GE.AND P3, PT, R220, UR4, PT ;  /* 0x00000004dc007c0c */ /* 0x000fe4000bf66270 */
[----:B------:R-:W-:Y:S03]  /*52f0*/  ISETP.GE.AND P2, PT, R219, UR4, PT ;  /* 0x00000004db007c0c */ /* 0x000fe6000bf46270 */
[----:B------:R-:W2:Y:S06]  /*5300*/  LDC R4, c[0x0][0x424] ;  /* 0x00010900ff047b82 */ /* 0x000eac0000000800 */
[----:B------:R3:W-:Y:S01]  /*5310*/  @P4 STS.128 [R223+0xc000], RZ ;  /* 0x00c000ffdf004388 */ /* 0x0007e20000000c00 */
[C---:B-1----:R-:W-:Y:S05]  /*5320*/  IMAD.U32 R6, R5.reuse, -0x40, RZ ;  /* 0xffffffc005067824 */ /* 0x042fea00078e00ff */
[C---:B------:R-:W-:Y:S02]  /*5330*/  LEA R10, P1, R6.reuse, R248, 0x1 ;  /* 0x000000f8060a7211 */ /* 0x040fe400078208ff */
[----:B------:R-:W-:Y:S02]  /*5340*/  LEA R7, P5, R5, R6, 0x5 ;  /* 0x0000000605077211 */ /* 0x000fe400078a28ff */
[-C--:B------:R-:W-:Y:S02]  /*5350*/  LEA.HI.X.SX32 R11, R6, R249.reuse, 0x1, P1 ;  /* 0x000000f9060b7211 */ /* 0x080fe400008f0eff */
[----:B------:R-:W-:Y:S02]  /*5360*/  @!P3 LEA R12, P1, R7, R248, 0x1 ;  /* 0x000000f8070cb211 */ /* 0x000fe400078208ff */
[----:B------:R-:W-:Y:S01]  /*5370*/  SHF.R.S32.HI R8, RZ, 0x1f, R6 ;  /* 0x0000001fff087819 */ /* 0x000fe20000011406 */
[----:B------:R-:W-:Y:S01]  /*5380*/  @!PT LDS RZ, [RZ] ;  /* 0x00000000fffff984 */ /* 0x000fe20000000800 */
[----:B------:R-:W-:Y:S01]  /*5390*/  @!PT LDS RZ, [RZ] ;  /* 0x00000000fffff984 */ /* 0x000fe20000000800 */
[----:B------:R-:W-:Y:S01]  /*53a0*/  @!PT LDS RZ, [RZ] ;  /* 0x00000000fffff984 */ /* 0x000fe20000000800 */
[----:B------:R3:W-:Y:S03]  /*53b0*/  @!P4 LDGSTS.E.BYPASS.LTC128B.128 [R223+0xc000], desc[UR14][R10.64] ;  /* 0x0c0000000adfcfae */ /* 0x0007e6000b901d4e */
[----:B--2---:R-:W-:Y:S01]  /*53c0*/  LEA.HI.X R8, R5, R8, R4, 0x5, P5 ;  /* 0x0000000805087211 */ /* 0x004fe200028f2c04 */
[----:B------:R3:W-:Y:S01]  /*53d0*/  @P3 STS.128 [R223+0xe000], RZ ;  /* 0x00e000ffdf003388 */ /* 0x0007e20000000c00 */
[C---:B------:R-:W-:Y:S01]  /*53e0*/  @!P2 LEA R6, P5, R7.reuse, R248, 0x1 ;  /* 0x000000f80706a211 */ /* 0x040fe200078a08ff */
[----:B------:R-:W-:Y:S01]  /*53f0*/  IMAD.MOV.U32 R248, RZ, RZ, R10 ;  /* 0x000000fffff87224 */ /* 0x000fe200078e000a */
[-CC-:B------:R-:W-:Y:S01]  /*5400*/  @!P3 LEA.HI.X R13, R7, R249.reuse, R8.reuse, 0x1, P1 ;  /* 0x000000f9070db211 */ /* 0x180fe200008f0c08 */
[----:B------:R-:W-:Y:S01]  /*5410*/  @!PT LDS RZ, [RZ] ;  /* 0x00000000fffff984 */ /* 0x000fe20000000800 */
[----:B------:R-:W-:Y:S01]  /*5420*/  @!PT LDS RZ, [RZ] ;  /* 0x00000000fffff984 */ /* 0x000fe20000000800 */
[----:B------:R-:W-:Y:S01]  /*5430*/  @!PT LDS RZ, [RZ] ;  /* 0x00000000fffff984 */ /* 0x000fe20000000800 */
[----:B------:R3:W-:Y:S01]  /*5440*/  @!P3 LDGSTS.E.BYPASS.LTC128B.128 [R223+0xe000], desc[UR14][R10.64+0x80] ;  /* 0x0e0000800adfbfae */ /* 0x0007e2000b901d4e */
[----:B------:R-:W-:Y:S02]  /*5450*/  @!P4 LEA R14, P1, R5, R10, 0x6 ;  /* 0x0000000a050ec211 */ /* 0x000fe400078230ff */
[----:B------:R-:W-:Y:S01]  /*5460*/  @!P2 LEA.HI.X R7, R7, R249, R8, 0x1, P5 ;  /* 0x000000f90707a211 */ /* 0x000fe200028f0c08 */
[----:B------:R3:W-:Y:S01]  /*5470*/  @P2 STS.128 [R223+0x10000], RZ ;  /* 0x010000ffdf002388 */ /* 0x0007e20000000c00 */
[----:B------:R-:W-:Y:S01]  /*5480*/  @!P4 LEA.HI.X R15, R5, R11, R4, 0x6, P1 ;  /* 0x0000000b050fc211 */ /* 0x000fe200008f3404 */
[----:B------:R-:W-:Y:S02]  /*5490*/  IMAD.MOV.U32 R249, RZ, RZ, R11 ;  /* 0x000000fffff97224 */ /* 0x000fe400078e000b */
        /* <DEDUP_REMOVED lines=19> */
[----:B------:R-:W0:Y:S02]  /*55d0*/  LDGDEPBAR ;  /* 0x00000000000079af */ /* 0x000e240000000000 */
.L_x_276:
[----:B------:R-:W-:Y:S04]  /*55e0*/  LDSM.16.M88.4 R96, [R197] ;  /* 0x00000000c560783b */ /* 0x000fe80000000200 */
[----:B------:R-:W3:Y:S04]  /*55f0*/  LDSM.16.MT88.4 R16, [R205+0x12000] ;  /* 0x01200000cd10783b */ /* 0x000ee80000004200 */
[----:B------:R-:W1:Y:S04]  /*5600*/  LDSM.16.M88.4 R92, [R197+0x1000] ;  /* 0x00100000c55c783b */ /* 0x000e680000000200 */
[----:B------:R-:W2:Y:S04]  /*5610*/  LDSM.16.MT88.4 R80, [R205+0x14000] ;  /* 0x01400000cd50783b */ /* 0x000ea80000004200 */
[----:B------:R-:W4:Y:S04]  /*5620*/  LDSM.16.MT88.4 R148, [R205+0x16000] ;  /* 0x01600000cd94783b */ /* 0x000f280000004200 */
[----:B------:R-:W-:Y:S04]  /*5630*/  LDSM.16.M88.4 R152, [R192] ;  /* 0x00000000c098783b */ /* 0x000fe80000000200 */
[----:B------:R-:W4:Y:S04]  /*5640*/  LDSM.16.MT88.4 R156, [R205+0x12800] ;  /* 0x01280000cd9c783b */ /* 0x000f280000004200 */
[----:B------:R-:W4:Y:S04]  /*5650*/  LDSM.16.M88.4 R160, [R192+0x1000] ;  /* 0x00100000c0a0783b */ /* 0x000f280000000200 */
[----:B------:R-:W4:Y:S04]  /*5660*/  LDSM.16.MT88.4 R164, [R205+0x14800] ;  /* 0x01480000cda4783b */ /* 0x000f280000004200 */
[----:B------:R-:W4:Y:S04]  /*5670*/  LDSM.16.MT88.4 R168, [R205+0x16800] ;  /* 0x01680000cda8783b */ /* 0x000f280000004200 */
[----:B------:R-:W-:Y:S01]  /*5680*/  LDSM.16.MT88.4 R172, [R205+0x13000] ;  /* 0x01300000cdac783b */ /* 0x000fe20000004200 */
[-C--:B---3--:R-:W-:Y:S03]  /*5690*/  HMMA.16816.F32 R4, R96, R16.reuse, RZ ;  /* 0x000000106004723c */ /* 0x088fe600000018ff */
[----:B------:R-:W-:Y:S04]  /*56a0*/  LDSM.16.M88.4 R176, [R2+0x1000] ;  /* 0x0010000002b0783b */ /* 0x000fe80000000200 */
[----:B------:R-:W-:Y:S01]  /*56b0*/  LDSM.16.MT88.4 R180, [R205+0x15000] ;  /* 0x01500000cdb4783b */ /* 0x000fe20000004200 */
[C---:B-1----:R-:W-:Y:S03]  /*56c0*/  HMMA.16816.F32 R8, R92.reuse, R16, RZ ;  /* 0x000000105c08723c */ /* 0x042fe600000018ff */
[----:B------:R-:W-:Y:S03]  /*56d0*/  LDSM.16.MT88.4 R184, [R205+0x17000] ;  /* 0x01700000cdb8783b */ /* 0x000fe60000004200 */
[-C--:B------:R-:W-:Y:S01]  /*56e0*/  HMMA.16816.F32 R12, R92, R18.reuse, RZ ;  /* 0x000000125c0c723c */ /* 0x080fe200000018ff */
[----:B------:R-:W-:Y:S05]  /*56f0*/  LDSM.16.MT88.4 R188, [R205+0x15800] ;  /* 0x01580000cdbc783b */ /* 0x000fea0000004200 */
[C---:B------:R-:W-:Y:S06]  /*5700*/  HMMA.16816.F32 R16, R96.reuse, R18, RZ ;  /* 0x000000126010723c */ /* 0x040fec00000018ff */
[-C--:B--2---:R-:W-:Y:S06]  /*5710*/  HMMA.16816.F32 R68, R96, R80.reuse, RZ ;  /* 0x000000506044723c */ /* 0x084fec00000018ff */
[C---:B------:R-:W-:Y:S06]  /*5720*/  HMMA.16816.F32 R72, R92.reuse, R80, RZ ;  /* 0x000000505c48723c */ /* 0x040fec00000018ff */
[-C--:B------:R-:W-:Y:S06]  /*5730*/  HMMA.16816.F32 R76, R92, R82.reuse, RZ ;  /* 0x000000525c4c723c */ /* 0x080fec00000018ff */
[C---:B------:R-:W-:Y:S06]  /*5740*/  HMMA.16816.F32 R80, R96.reuse, R82, RZ ;  /* 0x000000526050723c */ /* 0x040fec00000018ff */
[-C--:B----4-:R-:W-:Y:S06]  /*5750*/  HMMA.16816.F32 R84, R96, R148.reuse, RZ ;  /* 0x000000946054723c */ /* 0x090fec00000018ff */
[C---:B------:R-:W-:Y:S06]  /*5760*/  HMMA.16816.F32 R88, R92.reuse, R148, RZ ;  /* 0x000000945c58723c */ /* 0x040fec00000018ff */
[-C--:B------:R-:W-:Y:S06]  /*5770*/  HMMA.16816.F32 R92, R92, R150.reuse, RZ ;  /* 0x000000965c5c723c */ /* 0x080fec00000018ff */
[----:B------:R-:W-:Y:S01]  /*5780*/  HMMA.16816.F32 R96, R96, R150, RZ ;  /* 0x000000966060723c */ /* 0x000fe200000018ff */
[----:B------:R-:W1:Y:S05]  /*5790*/  LDSM.16.M88.4 R148, [R2] ;  /* 0x000000000294783b */ /* 0x000e6a0000000200 */
[-C--:B------:R-:W-:Y:S06]  /*57a0*/  HMMA.16816.F32 R4, R152, R156.reuse, R4 ;  /* 0x0000009c9804723c */ /* 0x080fec0000001804 */
[C---:B------:R-:W-:Y:S06]  /*57b0*/  HMMA.16816.F32 R8, R160.reuse, R156, R8 ;  /* 0x0000009ca008723c */ /* 0x040fec0000001808 */
[-C--:B------:R-:W-:Y:S06]  /*57c0*/  HMMA.16816.F32 R12, R160, R158.reuse, R12 ;  /* 0x0000009ea00c723c */ /* 0x080fec000000180c */
[C---:B------:R-:W-:Y:S01]  /*57d0*/  HMMA.16816.F32 R16, R152.reuse, R158, R16 ;  /* 0x0000009e9810723c */ /* 0x040fe20000001810 */
[----:B------:R-:W-:Y:S05]  /*57e0*/  LDSM.16.M88.4 R156, [R3] ;  /* 0x00000000039c783b */ /* 0x000fea0000000200 */
[-C--:B------:R-:W-:Y:S06]  /*57f0*/  HMMA.16816.F32 R68, R152, R164.reuse, R68 ;  /* 0x000000a49844723c */ /* 0x080fec0000001844 */
[C---:B------:R-:W-:Y:S06]  /*5800*/  HMMA.16816.F32 R72, R160.reuse, R164, R72 ;  /* 0x000000a4a048723c */ /* 0x040fec0000001848 */
[-C--:B------:R-:W-:Y:S06]  /*5810*/  HMMA.16816.F32 R76, R160, R166.reuse, R76 ;  /* 0x000000a6a04c723c */ /* 0x080fec000000184c */
[C---:B------:R-:W-:Y:S01]  /*5820*/  HMMA.16816.F32 R80, R152.reuse, R166, R80 ;  /* 0x000000a69850723c */ /* 0x040fe20000001850 */
[----:B------:R-:W-:Y:S05]  /*5830*/  LDSM.16.M88.4 R164, [R3+0x1000] ;  /* 0x0010000003a4783b */ /* 0x000fea0000000200 */
[-C--:B------:R-:W-:Y:S06]  /*5840*/  HMMA.16816.F32 R84, R152, R168.reuse, R84 ;  /* 0x000000a89854723c */ /* 0x080fec0000001854 */
[C---:B------:R-:W-:Y:S06]  /*5850*/  HMMA.16816.F32 R88, R160.reuse, R168, R88 ;  /* 0x000000a8a058723c */ /* 0x040fec0000001858 */
[-C--:B------:R-:W-:Y:S01]  /*5860*/  HMMA.16816.F32 R92, R160, R170.reuse, R92 ;  /* 0x000000aaa05c723c */ /* 0x080fe2000000185c */
[----:B------:R-:W2:Y:S05]  /*5870*/  LDSM.16.MT88.4 R160, [R205+0x13800] ;  /* 0x01380000cda0783b */ /* 0x000eaa0000004200 */
[----:B------:R-:W-:Y:S01]  /*5880*/  HMMA.16816.F32 R96, R152, R170, R96 ;  /* 0x000000aa9860723c */ /* 0x000fe20000001860 */
[----:B------:R-:W3:Y:S05]  /*5890*/  LDSM.16.MT88.4 R152, [R205+0x17800] ;  /* 0x01780000cd98783b */ /* 0x000eea0000004200 */
[-C--:B-1----:R-:W-:Y:S06]  /*58a0*/  HMMA.16816.F32 R4, R148, R172.reuse, R4 ;  /* 0x000000ac9404723c */ /* 0x082fec0000001804 */
[C---:B------:R-:W-:Y:S06]  /*58b0*/  HMMA.16816.F32 R8, R176.reuse, R172, R8 ;  /* 0x000000acb008723c */ /* 0x040fec0000001808 */
[-C--:B------:R-:W-:Y:S06]  /*58c0*/  HMMA.16816.F32 R12, R176, R174.reuse, R12 ;  /* 0x000000aeb00c723c */ /* 0x080fec000000180c */
        /* <DEDUP_REMOVED lines=8> */
[----:B------:R-:W-:Y:S06]  /*5950*/  HMMA.16816.F32 R96, R148, R186, R96 ;  /* 0x000000ba9460723c */ /* 0x000fec0000001860 */
[-C--:B--2---:R-:W-:Y:S05]  /*5960*/  HMMA.16816.F32 R4, R156, R160.reuse, R4 ;  /* 0x000000a09c04723c */ /* 0x084fea0000001804 */
[----:B------:R-:W-:Y:S01]  /*5970*/  @P6 IADD3 R150, P1, R235, R234, RZ ;  /* 0x000000eaeb966210 */ /* 0x000fe20007f3e0ff */
[C---:B------:R-:W-:Y:S05]  /*5980*/  HMMA.16816.F32 R8, R164.reuse, R160, R8 ;  /* 0x000000a0a408723c */ /* 0x040fea0000001808 */
[----:B------:R-:W-:Y:S01]  /*5990*/  @P6 IMAD.X R151, R222, 0x1, R233, P1 ;  /* 0x00000001de976824 */ /* 0x000fe200008e06e9 */
[-C--:B------:R-:W-:Y:S04]  /*59a0*/  HMMA.16816.F32 R12, R164, R162.reuse, R12 ;  /* 0x000000a2a40c723c */ /* 0x080fe8000000180c */
[----:B------:R-:W5:Y:S01]  /*59b0*/  @P6 LDG.E R238, desc[UR14][R150.64+-0x100] ;  /* 0xffff000e96ee6981 */ /* 0x000f62000c1e1900 */
[C---:B------:R-:W-:Y:S01]  /*59c0*/  IMAD.SHL.U32 R148, R252.reuse, 0x8, RZ ;  /* 0x00000008fc947824 */ /* 0x040fe200078e00ff */
[C---:B------:R-:W-:Y:S02]  /*59d0*/  HMMA.16816.F32 R16, R156.reuse, R162, R16 ;  /* 0x000000a29c10723c */ /* 0x040fe40000001810 */
[----:B------:R1:W5:Y:S03]  /*59e0*/  @P6 LDG.E R239, desc[UR14][R150.64+-0xe0] ;  /* 0xffff200e96ef6981 */ /* 0x000366000c1e1900 */
[----:B------:R-:W-:Y:S01]  /*59f0*/  IMAD.SHL.U32 R149, R252, 0x10, RZ ;  /* 0x00000010fc957824 */ /* 0x000fe200078e00ff */
[-C--:B------:R-:W-:Y:S01]  /*5a00*/  HMMA.16816.F32 R68, R156, R188.reuse, R68 ;  /* 0x000000bc9c44723c */ /* 0x080fe20000001844 */
[----:B------:R2:W-:Y:S05]  /*5a10*/  REDG.E.ADD.F32.FTZ.RN.STRONG.GPU desc[UR14][R246.64], R4 ;  /* 0x00000004f60079a6 */ /* 0x0005ea000c10f38e */
[C---:B------:R-:W-:Y:S06]  /*5a20*/  HMMA.16816.F32 R72, R164.reuse, R188, R72 ;  /* 0x000000bca448723c */ /* 0x040fec0000001848 */
[-C--:B------:R-:W-:Y:S06]  /*5a30*/  HMMA.16816.F32 R76, R164, R190.reuse, R76 ;  /* 0x000000bea44c723c */ /* 0x080fec000000184c */
[C---:B------:R-:W-:Y:S05]  /*5a40*/  HMMA.16816.F32 R80, R156.reuse, R190, R80 ;  /* 0x000000be9c50723c */ /* 0x040fea0000001850 */
[CC--:B-1----:R-:W-:Y:S01]  /*5a50*/  LEA R150, P1, R148.reuse, R246.reuse, 0x2 ;  /* 0x000000f694967211 */ /* 0x0c2fe200078210ff */
[-C--:B---3--:R-:W-:Y:S05]  /*5a60*/  HMMA.16816.F32 R84, R156, R152.reuse, R84 ;  /* 0x000000989c54723c */ /* 0x088fea0000001854 */
[-C--:B------:R-:W-:Y:S01]  /*5a70*/  LEA.HI.X.SX32 R151, R148, R247.reuse, 0x2, P1 ;  /* 0x000000f794977211 */ /* 0x080fe200008f16ff */
[C---:B------:R-:W-:Y:S04]  /*5a80*/  HMMA.16816.F32 R88, R164.reuse, R152, R88 ;  /* 0x00000098a458723c */ /* 0x040fe80000001858 */
[----:B------:R1:W-:Y:S01]  /*5a90*/  REDG.E.ADD.F32.FTZ.RN.STRONG.GPU desc[UR14][R150.64], R5 ;  /* 0x00000005960079a6 */ /* 0x0003e2000c10f38e */
[C---:B--2---:R-:W-:Y:S01]  /*5aa0*/  IMAD.SHL.U32 R4, R252.reuse, 0x20, RZ ;  /* 0x00000020fc047824 */ /* 0x044fe200078e00ff */
[-C--:B------:R-:W-:Y:S05]  /*5ab0*/  HMMA.16816.F32 R92, R164, R154.reuse, R92 ;  /* 0x0000009aa45c723c */ /* 0x080fea000000185c */
[----:B------:R-:W-:Y:S01]  /*5ac0*/  IMAD R152, R252, 0x18, RZ ;  /* 0x00000018fc987824 */ /* 0x000fe200078e02ff */
[----:B------:R-:W-:Y:S07]  /*5ad0*/  HMMA.16816.F32 R96, R156, R154, R96 ;  /* 0x0000009a9c60723c */ /* 0x000fee0000001860 */
[CC--:B------:R-:W-:Y:S04]  /*5ae0*/  LEA R156, P2, R149.reuse, R246.reuse, 0x2 ;  /* 0x000000f6959c7211 */ /* 0x0c0fe800078410ff */
[CC--:B------:R-:W-:Y:S02]  /*5af0*/  LEA.HI.X.SX32 R157, R149.reuse, R247.reuse, 0x2, P2 ;  /* 0x000000f7959d7211 */ /* 0x0c0fe400010f16ff */
[-C--:B------:R-:W-:Y:S02]  /*5b00*/  LEA R154, P1, R152, R246.reuse, 0x2 ;  /* 0x000000f6989a7211 */ /* 0x080fe400078210ff */
[-C--:B------:R-:W-:Y:S01]  /*5b10*/  LEA R158, P2, R4, R246.reuse, 0x2 ;  /* 0x000000f6049e7211 */ /* 0x080fe200078410ff */
[----:B------:R2:W-:Y:S01]  /*5b20*/  REDG.E.ADD.F32.FTZ.RN.STRONG.GPU desc[UR14][R156.64], R6 ;  /* 0x000000069c0079a6 */ /* 0x0005e2000c10f38e */
[-C--:B------:R-:W-:Y:S01]  /*5b30*/  LEA.HI.X.SX32 R155, R152, R247.reuse, 0x2, P1 ;  /* 0x000000f7989b7211 */ /* 0x080fe200008f16ff */
[----:B-1----:R-:W-:Y:S01]  /*5b40*/  IMAD R5, R252, 0x28, RZ ;  /* 0x00000028fc057824 */ /* 0x002fe200078e02ff */
[-C--:B------:R-:W-:Y:S01]  /*5b50*/  LEA.HI.X.SX32 R159, R4, R247.reuse, 0x2, P2 ;  /* 0x000000f7049f7211 */ /* 0x080fe200010f16ff */
[----:B------:R-:W-:Y:S02]  /*5b60*/  VIADD R4, R149, 0x20 ;  /* 0x0000002095047836 */ /* 0x000fe40000000000 */
[----:B------:R1:W-:Y:S01]  /*5b70*/  REDG.E.ADD.F32.FTZ.RN.STRONG.GPU desc[UR14][R154.64], R7 ;  /* 0x000000079a0079a6 */ /* 0x0003e2000c10f38e */
[CC--:B------:R-:W-:Y:S03]  /*5b80*/  LEA R152, P1, R5.reuse, R246.reuse, 0x2 ;  /* 0x000000f605987211 */ /* 0x0c0fe600078210ff */
[----:B------:R3:W-:Y:S01]  /*5b90*/  REDG.E.ADD.F32.FTZ.RN.STRONG.GPU desc[UR14][R158.64], R8 ;  /* 0x000000089e0079a6 */ /* 0x0007e2000c10f38e */
[-C--:B------:R-:W-:Y:S01]  /*5ba0*/  LEA.HI.X.SX32 R153, R5, R247.reuse, 0x2, P1 ;  /* 0x000000f705997211 */ /* 0x080fe200008f16ff */
[----:B------:R-:W-:Y:S04]  /*5bb0*/  IMAD.IADD R5, R148, 0x1, R4 ;  /* 0x0000000194057824 */ /* 0x000fe800078e0204 */
[----:B------:R4:W-:Y:S01]  /*5bc0*/  REDG.E.ADD.F32.FTZ.RN.STRONG.GPU desc[UR14][R152.64], R9 ;  /* 0x00000009980079a6 */ /* 0x0009e2000c10f38e */
[C---:B--2---:R-:W-:Y:S02]  /*5bd0*/  IMAD R6, R252.reuse, 0x30, RZ ;  /* 0x00000030fc067824 */ /* 0x044fe400078e02ff */
[----:B------:R-:W-:Y:S03]  /*5be0*/  IMAD R252, R252, 0x38, RZ ;  /* 0x00000038fcfc7824 */ /* 0x000fe600078e02ff */
[-C--:B-1----:R-:W-:Y:S02]  /*5bf0*/  LEA R154, P2, R6, R246.reuse, 0x2 ;  /* 0x000000f6069a7211 */ /* 0x082fe400078410ff */
[-C--:B---3--:R-:W-:Y:S02]  /*5c00*/  LEA R8, P1, R252, R246.reuse, 0x2 ;  /* 0x000000f6fc087211 */ /* 0x088fe400078210ff */
[-C--:B------:R-:W-:Y:S02]  /*5c10*/  LEA.HI.X.SX32 R155, R6, R247.reuse, 0x2, P2 ;  /* 0x000000f7069b7211 */ /* 0x080fe400010f16ff */
[-C--:B----4-:R-:W-:Y:S03]  /*5c20*/  LEA.HI.X.SX32 R9, R252, R247.reuse, 0x2, P1 ;  /* 0x000000f7fc097211 */ /* 0x090fe600008f16ff */
[----:B------:R-:W-:Y:S01]  /*5c30*/  REDG.E.ADD.F32.FTZ.RN.STRONG.GPU desc[UR14][R154.64], R10 ;  /* 0x0000000a9a0079a6 */ /* 0x000fe2000c10f38e */
[CC--:B------:R-:W-:Y:S03]  /*5c40*/  LEA R6, P1, R4.reuse, R246.reuse, 0x2 ;  /* 0x000000f604067211 */ /* 0x0c0fe600078210ff */
[----:B------:R1:W-:Y:S01]  /*5c50*/  REDG.E.ADD.F32.FTZ.RN.STRONG.GPU desc[UR14][R8.64], R11 ;  /* 0x0000000b080079a6 */ /* 0x0003e2000c10f38e */
[-C--:B------:R-:W-:Y:S01]  /*5c60*/  LEA.HI.X.SX32 R7, R4, R247.reuse, 0x2, P1 ;  /* 0x000000f704077211 */ /* 0x080fe200008f16ff */
[C---:B------:R-:W-:Y:S02]  /*5c70*/  IMAD.IADD R4, R148.reuse, 0x1, R5 ;  /* 0x0000000194047824 */ /* 0x040fe400078e0205 */
[----:B------:R2:W-:Y:S04]  /*5c80*/  REDG.E.ADD.F32.FTZ.RN.STRONG.GPU desc[UR14][R246.64+0x80], R16 ;  /* 0x00008010f60079a6 */ /* 0x0005e8000c10f38e */
[----:B------:R-:W-:Y:S04]  /*5c90*/  REDG.E.ADD.F32.FTZ.RN.STRONG.GPU desc[UR14][R150.64+0x80], R17 ;  /* 0x00008011960079a6 */ /* 0x000fe8000c10f38e */
[----:B------:R3:W-:Y:S01]  /*5ca0*/  REDG.E.ADD.F32.FTZ.RN.STRONG.GPU desc[UR14][R6.64], R18 ;  /* 0x00000012060079a6 */ /* 0x0007e2000c10f38e */
[CC--:B-1----:R-:W-:Y:S04]  /*5cb0*/  LEA R8, P1, R5.reuse, R246.reuse, 0x2 ;  /* 0x000000f605087211 */ /* 0x0c2fe800078210ff */
[-C--:B------:R-:W-:Y:S01]  /*5cc0*/  LEA.HI.X.SX32 R9, R5, R247.reuse, 0x2, P1 ;  /* 0x000000f705097211 */ /* 0x080fe200008f16ff */
[----:B------:R-:W-:Y:S01]  /*5cd0*/  IMAD.IADD R5, R148, 0x1, R4 ;  /* 0x0000000194057824 */ /* 0x000fe200078e0204 */
[-C--:B--2---:R-:W-:Y:S03]  /*5ce0*/  LEA R16, P2, R4, R246.reuse, 0x2 ;  /* 0x000000f604107211 */ /* 0x084fe600078410ff */
[----:B------:R1:W-:Y:S01]  /*5cf0*/  REDG.E.ADD.F32.FTZ.RN.STRONG.GPU desc[UR14][R8.64], R19 ;  /* 0x00000013080079a6 */ /* 0x0003e2000c10f38e */
[CC--:B------:R-:W-:Y:S01]  /*5d00*/  LEA R10, P1, R5.reuse, R246.reuse, 0x2 ;  /* 0x000000f6050a7211 */ /* 0x0c0fe200078210ff */
[----:B---3--:R-:W-:Y:S01]  /*5d10*/  IMAD.IADD R6, R148, 0x1, R5 ;  /* 0x0000000194067824 */ /* 0x008fe200078e0205 */
[-C--:B------:R-:W-:Y:S02]  /*5d20*/  LEA.HI.X.SX32 R17, R4, R247.reuse, 0x2, P2 ;  /* 0x000000f704117211 */ /* 0x080fe400010f16ff */
[-C--:B------:R-:W-:Y:S01]  /*5d30*/  LEA.HI.X.SX32 R11, R5, R247.reuse, 0x2, P1 ;  /* 0x000000f7050b7211 */ /* 0x080fe200008f16ff */
[----:B------:R-:W-:Y:S02]  /*5d40*/  IMAD.IADD R4, R148, 0x1, R6 ;  /* 0x0000000194047824 */ /* 0x000fe400078e0206 */
[----:B------:R-:W-:Y:S01]  /*5d50*/  REDG.E.ADD.F32.FTZ.RN.STRONG.GPU desc[UR14][R16.64], R12 ;  /* 0x0000000c100079a6 */ /* 0x000fe2000c10f38e */
[----:B------:R-:W-:Y:S03]  /*5d60*/  VIADD R5, R149, 0x40 ;  /* 0x0000004095057836 */ /* 0x000fe60000000000 */
[----:B------:R-:W-:Y:S01]  /*5d70*/  REDG.E.ADD.F32.FTZ.RN.STRONG.GPU desc[UR14][R10.64], R13 ;  /* 0x0000000d0a0079a6 */ /* 0x000fe2000c10f38e */
[CC--:B-1----:R-:W-:Y:S04]  /*5d80*/  LEA R8, P1, R6.reuse, R246.reuse, 0x2 ;  /* 0x000000f606087211 */ /* 0x0c2fe800078210ff */
[-C--:B------:R-:W-:Y:S02]  /*5d90*/  LEA.HI.X.SX32 R9, R6, R247.reuse, 0x2, P1 ;  /* 0x000000f706097211 */ /* 0x080fe400008f16ff */
[CC--:B------:R-:W-:Y:S03]  /*5da0*/  LEA R6, P1, R4.reuse, R246.reuse, 0x2 ;  /* 0x000000f604067211 */ /* 0x0c0fe600078210ff */
[----:B------:R1:W-:Y:S01]  /*5db0*/  REDG.E.ADD.F32.FTZ.RN.STRONG.GPU desc[UR14][R8.64], R14 ;  /* 0x0000000e080079a6 */ /* 0x0003e2000c10f38e */
[-C--:B------:R-:W-:Y:S01]  /*5dc0*/  LEA.HI.X.SX32 R7, R4, R247.reuse, 0x2, P1 ;  /* 0x000000f704077211 */ /* 0x080fe200008f16ff */
[C---:B------:R-:W-:Y:S04]  /*5dd0*/  IMAD.IADD R4, R148.reuse, 0x1, R5 ;  /* 0x0000000194047824 */ /* 0x040fe800078e0205 */
[----:B------:R2:W-:Y:S04]  /*5de0*/  REDG.E.ADD.F32.FTZ.RN.STRONG.GPU desc[UR14][R6.64], R15 ;  /* 0x0000000f060079a6 */ /* 0x0005e8000c10f38e */
[----:B------:R-:W-:Y:S04]  /*5df0*/  REDG.E.ADD.F32.FTZ.RN.STRONG.GPU desc[UR14][R246.64+0x100], R68 ;  /* 0x00010044f60079a6 */ /* 0x000fe8000c10f38e */
[----:B------:R-:W-:Y:S01]  /*5e00*/  REDG.E.ADD.F32.FTZ.RN.STRONG.GPU desc[UR14][R150.64+0x100], R69 ;  /* 0x00010045960079a6 */ /* 0x000fe2000c10f38e */
[CC--:B-1----:R-:W-:Y:S04]  /*5e10*/  LEA R8, P1, R5.reuse, R246.reuse, 0x2 ;  /* 0x000000f605087211 */ /* 0x0c2fe800078210ff */
[-C--:B------:R-:W-:Y:S01]  /*5e20*/  LEA.HI.X.SX32 R9, R5, R247.reuse, 0x2, P1 ;  /* 0x000000f705097211 */ /* 0x080fe200008f16ff */
[----:B------:R-:W-:Y:S01]  /*5e30*/  IMAD.IADD R5, R148, 0x1, R4 ;  /* 0x0000000194057824 */ /* 0x000fe200078e0204 */
[CC--:B------:R-:W-:Y:S03]  /*5e40*/  LEA R10, P1, R4.reuse, R246.reuse, 0x2 ;  /* 0x000000f6040a7211 */ /* 0x0c0fe600078210ff */
[----:B------:R1:W-:Y:S01]  /*5e50*/  REDG.E.ADD.F32.FTZ.RN.STRONG.GPU desc[UR14][R8.64], R70 ;  /* 0x00000046080079a6 */ /* 0x0003e2000c10f38e */
[-C--:B------:R-:W-:Y:S01]  /*5e60*/  LEA.HI.X.SX32 R11, R4, R247.reuse, 0x2, P1 ;  /* 0x000000f7040b7211 */ /* 0x080fe200008f16ff */
[C---:B------:R-:W-:Y:S01]  /*5e70*/  IMAD.IADD R4, R148.reuse, 0x1, R5 ;  /* 0x0000000194047824 */ /* 0x040fe200078e0205 */
[CC--:B------:R-:W-:Y:S03]  /*5e80*/  LEA R12, P2, R5.reuse, R246.reuse, 0x2 ;  /* 0x000000f6050c7211 */ /* 0x0c0fe600078410ff */
[----:B------:R3:W-:Y:S01]  /*5e90*/  REDG.E.ADD.F32.FTZ.RN.STRONG.GPU desc[UR14][R10.64], R71 ;  /* 0x000000470a0079a6 */ /* 0x0007e2000c10f38e */
[-C--:B------:R-:W-:Y:S01]  /*5ea0*/  LEA.HI.X.SX32 R13, R5, R247.reuse, 0x2, P2 ;  /* 0x000000f7050d7211 */ /* 0x080fe200010f16ff */
[----:B--2---:R-:W-:Y:S02]  /*5eb0*/  IMAD.IADD R6, R148, 0x1, R4 ;  /* 0x0000000194067824 */ /* 0x004fe400078e0204 */
[----:B------:R-:W-:Y:S01]  /*5ec0*/  VIADD R5, R149, 0x60 ;  /* 0x0000006095057836 */ /* 0x000fe20000000000 */
[----:B------:R-:W-:Y:S04]  /*5ed0*/  LDSM.16.MT88.4 R68, [R195+0x4000] ;  /* 0x00400000c344783b */ /* 0x000fe80000004200 */
[----:B------:R-:W-:Y:S01]  /*5ee0*/  REDG.E.ADD.F32.FTZ.RN.STRONG.GPU desc[UR14][R12.64], R72 ;  /* 0x000000480c0079a6 */ /* 0x000fe2000c10f38e */
[CC--:B-1----:R-:W-:Y:S04]  /*5ef0*/  LEA R8, P1, R4.reuse, R246.reuse, 0x2 ;  /* 0x000000f604087211 */ /* 0x0c2fe800078210ff */
[-C--:B------:R-:W-:Y:S01]  /*5f00*/  LEA.HI.X.SX32 R9, R4, R247.reuse, 0x2, P1 ;  /* 0x000000f704097211 */ /* 0x080fe200008f16ff */
[----:B------:R-:W-:Y:S01]  /*5f10*/  IMAD.IADD R4, R148, 0x1, R6 ;  /* 0x0000000194047824 */ /* 0x000fe200078e0206 */
[CC--:B---3--:R-:W-:Y:S03]  /*5f20*/  LEA R10, P1, R6.reuse, R246.reuse, 0x2 ;  /* 0x000000f6060a7211 */ /* 0x0c8fe600078210ff */
[----:B------:R1:W-:Y:S01]  /*5f30*/  REDG.E.ADD.F32.FTZ.RN.STRONG.GPU desc[UR14][R8.64], R73 ;  /* 0x00000049080079a6 */ /* 0x0003e2000c10f38e */
[-C--:B------:R-:W-:Y:S02]  /*5f40*/  LEA.HI.X.SX32 R11, R6, R247.reuse, 0x2, P1 ;  /* 0x000000f7060b7211 */ /* 0x080fe400008f16ff */
[CC--:B------:R-:W-:Y:S03]  /*5f50*/  LEA R6, P1, R4.reuse, R246.reuse, 0x2 ;  /* 0x000000f604067211 */ /* 0x0c0fe600078210ff */
[----:B------:R2:W-:Y:S01]  /*5f60*/  REDG.E.ADD.F32.FTZ.RN.STRONG.GPU desc[UR14][R10.64], R74 ;  /* 0x0000004a0a0079a6 */ /* 0x0005e2000c10f38e */
[-C--:B------:R-:W-:Y:S01]  /*5f70*/  LEA.HI.X.SX32 R7, R4, R247.reuse, 0x2, P1 ;  /* 0x000000f704077211 */ /* 0x080fe200008f16ff */
[C---:B------:R-:W-:Y:S04]  /*5f80*/  IMAD.IADD R4, R148.reuse, 0x1, R5 ;  /* 0x0000000194047824 */ /* 0x040fe800078e0205 */
[----:B------:R3:W-:Y:S04]  /*5f90*/  REDG.E.ADD.F32.FTZ.RN.STRONG.GPU desc[UR14][R6.64], R75 ;  /* 0x0000004b060079a6 */ /* 0x0007e8000c10f38e */
[----:B------:R-:W-:Y:S04]  /*5fa0*/  REDG.E.ADD.F32.FTZ.RN.STRONG.GPU desc[UR14][R246.64+0x180], R80 ;  /* 0x00018050f60079a6 */ /* 0x000fe8000c10f38e */
[----:B------:R-:W-:Y:S04]  /*5fb0*/  REDG.E.ADD.F32.FTZ.RN.STRONG.GPU desc[UR14][R150.64+0x180], R81 ;  /* 0x00018051960079a6 */ /* 0x000fe8000c10f38e */
[----:B------:R-:W-:Y:S01]  /*5fc0*/  LDSM.16.MT88.4 R72, [R198+0x1e800] ;  /* 0x01e80000c648783b */ /* 0x000fe20000004200 */
[CC--:B-1----:R-:W-:Y:S04]  /*5fd0*/  LEA R8, P1, R5.reuse, R246.reuse, 0x2 ;  /* 0x000000f605087211 */ /* 0x0c2fe800078210ff */
[-C--:B------:R-:W-:Y:S01]  /*5fe0*/  LEA.HI.X.SX32 R9, R5, R247.reuse, 0x2, P1 ;  /* 0x000000f705097211 */ /* 0x080fe200008f16ff */
[----:B------:R-:W-:Y:S01]  /*5ff0*/  IMAD.IADD R5, R148, 0x1, R4 ;  /* 0x0000000194057824 */ /* 0x000fe200078e0204 */
[CC--:B--2---:R-:W-:Y:S03]  /*6000*/  LEA R10, P1, R4.reuse, R246.reuse, 0x2 ;  /* 0x000000f6040a7211 */ /* 0x0c4fe600078210ff */
[----:B------:R1:W-:Y:S01]  /*6010*/  REDG.E.ADD.F32.FTZ.RN.STRONG.GPU desc[UR14][R8.64], R82 ;  /* 0x00000052080079a6 */ /* 0x0003e2000c10f38e */
[-C--:B------:R-:W-:Y:S01]  /*6020*/  LEA.HI.X.SX32 R11, R4, R247.reuse, 0x2, P1 ;  /* 0x000000f7040b7211 */ /* 0x080fe200008f16ff */
[C---:B------:R-:W-:Y:S01]  /*6030*/  IMAD.IADD R4, R148.reuse, 0x1, R5 ;  /* 0x0000000194047824 */ /* 0x040fe200078e0205 */
[CC--:B------:R-:W-:Y:S03]  /*6040*/  LEA R12, P2, R5.reuse, R246.reuse, 0x2 ;  /* 0x000000f6050c7211 */ /* 0x0c0fe600078410ff */
[----:B------:R2:W-:Y:S01]  /*6050*/  REDG.E.ADD.F32.FTZ.RN.STRONG.GPU desc[UR14][R10.64], R83 ;  /* 0x000000530a0079a6 */ /* 0x0005e2000c10f38e */
[-C--:B------:R-:W-:Y:S01]  /*6060*/  LEA.HI.X.SX32 R13, R5, R247.reuse, 0x2, P2 ;  /* 0x000000f7050d7211 */ /* 0x080fe200010f16ff */
[----:B---3--:R-:W-:Y:S02]  /*6070*/  IMAD.IADD R6, R148, 0x1, R4 ;  /* 0x0000000194067824 */ /* 0x008fe400078e0204 */
[C---:B------:R-:W-:Y:S01]  /*6080*/  VIADD R5, R149.reuse, 0x80 ;  /* 0x0000008095057836 */ /* 0x040fe20000000000 */
[----:B------:R-:W-:Y:S01]  /*6090*/  LDSM.16.MT88.4 R80, [R0+0x1e800] ;  /* 0x01e800000050783b */ /* 0x000fe20000004200 */
[----:B------:R-:W-:Y:S03]  /*60a0*/  VIADD R149, R149, 0xa0 ;  /* 0x000000a095957836 */ /* 0x000fe60000000000 */
[----:B------:R-:W-:Y:S01]  /*60b0*/  REDG.E.ADD.F32.FTZ.RN.STRONG.GPU desc[UR14][R12.64], R76 ;  /* 0x0000004c0c0079a6 */ /* 0x000fe2000c10f38e */
[CC--:B-1----:R-:W-:Y:S04]  /*60c0*/  LEA R8, P1, R4.reuse, R246.reuse, 0x2 ;  /* 0x000000f604087211 */ /* 0x0c2fe800078210ff */
[-C--:B------:R-:W-:Y:S01]  /*60d0*/  LEA.HI.X.SX32 R9, R4, R247.reuse, 0x2, P1 ;  /* 0x000000f704097211 */ /* 0x080fe200008f16ff */
[----:B------:R-:W-:Y:S01]  /*60e0*/  IMAD.IADD R4, R148, 0x1, R6 ;  /* 0x0000000194047824 */ /* 0x000fe200078e0206 */
[CC--:B--2---:R-:W-:Y:S03]  /*60f0*/  LEA R10, P1, R6.reuse, R246.reuse, 0x2 ;  /* 0x000000f6060a7211 */ /* 0x0c4fe600078210ff */
        /* <DEDUP_REMOVED lines=21> */
[----:B------:R-:W-:Y:S04]  /*6250*/  LDSM.16.MT88.4 R84, [R195+0x2800] ;  /* 0x00280000c354783b */ /* 0x000fe80000004200 */
        /* <DEDUP_REMOVED lines=11> */
[----:B------:R3:W-:Y:S01]  /*6310*/  REDG.E.ADD.F32.FTZ.RN.STRONG.GPU desc[UR14][R6.64], R91 ;  /* 0x0000005b060079a6 */ /* 0x0007e2000c10f38e */
[----:B------:R-:W-:Y:S03]  /*6320*/  IMAD.IADD R5, R148, 0x1, R4 ;  /* 0x0000000194057824 */ /* 0x000fe600078e0204 */
[----:B------:R-:W-:Y:S04]  /*6330*/  REDG.E.ADD.F32.FTZ.RN.STRONG.GPU desc[UR14][R246.64+0x280], R96 ;  /* 0x00028060f60079a6 */ /* 0x000fe8000c10f38e */
[----:B------:R-:W-:Y:S04]  /*6340*/  REDG.E.ADD.F32.FTZ.RN.STRONG.GPU desc[UR14][R150.64+0x280], R97 ;  /* 0x00028061960079a6 */ /* 0x000fe8000c10f38e */
[----:B------:R-:W-:Y:S01]  /*6350*/  LDSM.16.MT88.4 R88, [R195+0x4800] ;  /* 0x00480000c358783b */ /* 0x000fe20000004200 */
[CC--:B-1----:R-:W-:Y:S04]  /*6360*/  LEA R8, P1, R149.reuse, R246.reuse, 0x2 ;  /* 0x000000f695087211 */ /* 0x0c2fe800078210ff */
[-C--:B------:R-:W-:Y:S02]  /*6370*/  LEA.HI.X.SX32 R9, R149, R247.reuse, 0x2, P1 ;  /* 0x000000f795097211 */ /* 0x080fe400008f16ff */
[CC--:B--2---:R-:W-:Y:S03]  /*6380*/  LEA R10, P1, R4.reuse, R246.reuse, 0x2 ;  /* 0x000000f6040a7211 */ /* 0x0c4fe600078210ff */
[----:B------:R1:W-:Y:S01]  /*6390*/  REDG.E.ADD.F32.FTZ.RN.STRONG.GPU desc[UR14][R8.64], R98 ;  /* 0x00000062080079a6 */ /* 0x0003e2000c10f38e */
[-C--:B------:R-:W-:Y:S01]  /*63a0*/  LEA.HI.X.SX32 R11, R4, R247.reuse, 0x2, P1 ;  /* 0x000000f7040b7211 */ /* 0x080fe200008f16ff */
[C---:B---3--:R-:W-:Y:S01]  /*63b0*/  IMAD.IADD R6, R148.reuse, 0x1, R5 ;  /* 0x0000000194067824 */ /* 0x048fe200078e0205 */
[CC--:B------:R-:W-:Y:S03]  /*63c0*/  LEA R12, P1, R5.reuse, R246.reuse, 0x2 ;  /* 0x000000f6050c7211 */ /* 0x0c0fe600078210ff */
[----:B------:R-:W-:Y:S01]  /*63d0*/  REDG.E.ADD.F32.FTZ.RN.STRONG.GPU desc[UR14][R10.64], R99 ;  /* 0x000000630a0079a6 */ /* 0x000fe2000c10f38e */
[----:B------:R-:W-:Y:S01]  /*63e0*/  IMAD.IADD R4, R148, 0x1, R6 ;  /* 0x0000000194047824 */ /* 0x000fe200078e0206 */
[-C--:B------:R-:W-:Y:S02]  /*63f0*/  LEA.HI.X.SX32 R13, R5, R247.reuse, 0x2, P1 ;  /* 0x000000f7050d7211 */ /* 0x080fe400008f16ff */
[-C--:B------:R-:W-:Y:S01]  /*6400*/  LEA R16, P3, R6, R246.reuse, 0x2 ;  /* 0x000000f606107211 */ /* 0x080fe200078610ff */
[----:B------:R-:W-:Y:S01]  /*6410*/  IMAD.IADD R148, R148, 0x1, R4 ;  /* 0x0000000194947824 */ /* 0x000fe200078e0204 */
[-C--:B------:R-:W-:Y:S01]  /*6420*/  LEA R14, P2, R4, R246.reuse, 0x2 ;  /* 0x000000f6040e7211 */ /* 0x080fe200078410ff */
[----:B------:R-:W-:Y:S01]  /*6430*/  REDG.E.ADD.F32.FTZ.RN.STRONG.GPU desc[UR14][R12.64], R92 ;  /* 0x0000005c0c0079a6 */ /* 0x000fe2000c10f38e */
[-C--:B------:R-:W-:Y:S02]  /*6440*/  LEA.HI.X.SX32 R17, R6, R247.reuse, 0x2, P3 ;  /* 0x000000f706117211 */ /* 0x080fe400018f16ff */
[-C--:B------:R-:W-:Y:S02]  /*6450*/  LEA.HI.X.SX32 R15, R4, R247.reuse, 0x2, P2 ;  /* 0x000000f7040f7211 */ /* 0x080fe400010f16ff */
[----:B------:R-:W-:Y:S01]  /*6460*/  LDSM.16.MT88.4 R4, [R198+0x1e000] ;  /* 0x01e00000c604783b */ /* 0x000fe20000004200 */
[----:B------:R-:W-:Y:S03]  /*6470*/  @P6 IADD3 R232, P2, R232, -0x100, RZ ;  /* 0xffffff00e8e86810 */ /* 0x000fe60007f5e0ff */
[----:B------:R-:W-:Y:S01]  /*6480*/  REDG.E.ADD.F32.FTZ.RN.STRONG.GPU desc[UR14][R16.64], R93 ;  /* 0x0000005d100079a6 */ /* 0x000fe2000c10f38e */
[----:B------:R-:W-:Y:S03]  /*6490*/  @P6 IADD3.X R231, R231, -0x1, RZ, P2, !PT ;  /* 0xffffffffe7e76810 */ /* 0x000fe600017fe4ff */
[----:B------:R-:W-:Y:S01]  /*64a0*/  REDG.E.ADD.F32.FTZ.RN.STRONG.GPU desc[UR14][R14.64], R94 ;  /* 0x0000005e0e0079a6 */ /* 0x000fe2000c10f38e */
[C---:B-1----:R-:W-:Y:S03]  /*64b0*/  LEA R8, P1, R148.reuse, R246, 0x2 ;  /* 0x000000f694087211 */ /* 0x042fe600078210ff */
[----:B------:R-:W-:Y:S01]  /*64c0*/  LDSM.16.MT88.4 R12, [R0+0x1e000] ;  /* 0x01e00000000c783b */ /* 0x000fe20000004200 */
[----:B------:R-:W-:Y:S03]  /*64d0*/  LEA.HI.X.SX32 R9, R148, R247, 0x2, P1 ;  /* 0x000000f794097211 */ /* 0x000fe600008f16ff */
[----:B------:R-:W-:Y:S04]  /*64e0*/  LDSM.16.MT88.4 R16, [R195+0x2000] ;  /* 0x00200000c310783b */ /* 0x000fe80000004200 */
[----:B------:R-:W-:Y:S04]  /*64f0*/  REDG.E.ADD.F32.FTZ.RN.STRONG.GPU desc[UR14][R8.64], R95 ;  /* 0x0000005f080079a6 */ /* 0x000fe8000c10f38e */
[----:B------:R-:W1:Y:S04]  /*6500*/  LDSM.16.MT88.4 R8, [R195] ;  /* 0x00000000c308783b */ /* 0x000e680000004200 */
[----:B------:R-:W-:Y:S01]  /*6510*/  LDSM.16.MT88.4 R92, [R195+0x3800] ;  /* 0x00380000c35c783b */ /* 0x000fe20000004200 */
[-C--:B-1----:R-:W-:Y:S06]  /*6520*/  HMMA.16816.F32 R100, R4, R8.reuse, R100 ;  /* 0x000000080464723c */ /* 0x082fec0000001864 */
        /* <DEDUP_REMOVED lines=14> */
[----:B------:R-:W1:Y:S04]  /*6610*/  LDSM.16.MT88.4 R4, [R198+0x1f000] ;  /* 0x01f00000c604783b */ /* 0x000e680000004200 */
[----:B------:R-:W2:Y:S01]  /*6620*/  LDSM.16.MT88.4 R68, [R195+0x5000] ;  /* 0x00500000c344783b */ /* 0x000ea20000004200 */
        /* <DEDUP_REMOVED lines=15> */
[----:B------:R-:W4:Y:S05]  /*6720*/  LDSM.16.MT88.4 R72, [R195+0x5800] ;  /* 0x00580000c348783b */ /* 0x000f2a0000004200 */
        /* <DEDUP_REMOVED lines=13> */
[----:B------:R-:W-:Y:S01]  /*6800*/  LOP3.LUT R4, R241, 0x1, RZ, 0xc0, !PT ;  /* 0x00000001f1047812 */ /* 0x000fe200078ec0ff */
[C---:B------:R-:W-:Y:S04]  /*6810*/  HMMA.16816.F32 R104, R84.reuse, R80, R104 ;  /* 0x000000505468723c */ /* 0x040fe80000001868 */
[----:B------:R-:W-:Y:S01]  /*6820*/  ISETP.NE.U32.AND P1, PT, R4, 0x1, PT ;  /* 0x000000010400780c */ /* 0x000fe20003f25070 */
[----:B------:R-:W-:Y:S01]  /*6830*/  VIADD R5, R195, 0xffffa000 ;  /* 0xffffa000c3057836 */ /* 0x000fe20000000000 */
[-C--:B------:R-:W-:Y:S05]  /*6840*/  HMMA.16816.F32 R108, R84, R82.reuse, R108 ;  /* 0x00000052546c723c */ /* 0x080fea000000186c */
[----:B------:R-:W-:Y:S01]  /*6850*/  @P6 IADD3 R4, P3, R234, -0x100, RZ ;  /* 0xffffff00ea046810 */ /* 0x000fe20007f7e0ff */
[C---:B------:R-:W-:Y:S05]  /*6860*/  HMMA.16816.F32 R112, R76.reuse, R82, R112 ;  /* 0x000000524c70723c */ /* 0x040fea0000001870 */
[----:B------:R-:W-:Y:S01]  /*6870*/  @P6 IMAD.MOV.U32 R234, RZ, RZ, R4 ;  /* 0x000000ffffea6224 */ /* 0x000fe200078e0004 */
[-C--:B------:R-:W-:Y:S05]  /*6880*/  HMMA.16816.F32 R116, R76, R92.reuse, R116 ;  /* 0x0000005c4c74723c */ /* 0x080fea0000001874 */
[----:B------:R-:W-:Y:S01]  /*6890*/  @P6 IADD3.X R4, R233, -0x1, RZ, P3, !PT ;  /* 0xffffffffe9046810 */ /* 0x000fe20001ffe4ff */
[C---:B------:R-:W-:Y:S04]  /*68a0*/  HMMA.16816.F32 R120, R84.reuse, R92, R120 ;  /* 0x0000005c5478723c */ /* 0x040fe80000001878 */
[----:B------:R-:W-:Y:S01]  /*68b0*/  ISETP.GT.AND P3, PT, R241, RZ, PT ;  /* 0x000000fff100720c */ /* 0x000fe20003f64270 */
[----:B------:R-:W-:Y:S01]  /*68c0*/  @P1 VIADD R5, R195, 0x6000 ;  /* 0x00006000c3051836 */ /* 0x000fe20000000000 */
[-C--:B------:R-:W-:Y:S05]  /*68d0*/  HMMA.16816.F32 R124, R84, R94.reuse, R124 ;  /* 0x0000005e547c723c */ /* 0x080fea000000187c */
[----:B------:R-:W-:Y:S01]  /*68e0*/  VIADD R241, R241, 0xffffffff ;  /* 0xfffffffff1f17836 */ /* 0x000fe20000000000 */
[C---:B------:R-:W-:Y:S05]  /*68f0*/  HMMA.16816.F32 R128, R76.reuse, R94, R128 ;  /* 0x0000005e4c80723c */ /* 0x040fea0000001880 */
[----:B------:R-:W-:Y:S01]  /*6900*/  @P6 IMAD.MOV.U32 R233, RZ, RZ, R4 ;  /* 0x000000ffffe96224 */ /* 0x000fe200078e0004 */
[-C--:B----4-:R-:W-:Y:S05]  /*6910*/  HMMA.16816.F32 R132, R76, R72.reuse, R132 ;  /* 0x000000484c84723c */ /* 0x090fea0000001884 */
[----:B------:R-:W-:Y:S01]  /*6920*/  IMAD.MOV.U32 R195, RZ, RZ, R5 ;  /* 0x000000ffffc37224 */ /* 0x000fe200078e0005 */
[C---:B------:R-:W-:Y:S06]  /*6930*/  HMMA.16816.F32 R136, R84.reuse, R72, R136 ;  /* 0x000000485488723c */ /* 0x040fec0000001888 */
[-C--:B------:R-:W-:Y:S06]  /*6940*/  HMMA.16816.F32 R140, R84, R74.reuse, R140 ;  /* 0x0000004a548c723c */ /* 0x080fec000000188c */
[----:B------:R-:W-:Y:S01]  /*6950*/  HMMA.16816.F32 R144, R76, R74, R144 ;  /* 0x0000004a4c90723c */ /* 0x000fe20000001890 */
[----:B------:R-:W-:Y:S11]  /*6960*/  @!UPT UIADD3 URZ, URZ, URZ, URZ ;  /* 0x0000003f3f3ff290 */ /* 0x000ff6000fffe03f */
[----:B------:R-:W-:Y:S01]  /*6970*/  @!UPT UIADD3 URZ, URZ, URZ, URZ ;  /* 0x0000003f3f3ff290 */ /* 0x000fe2000fffe03f */
[----:B------:R-:W-:Y:S11]  /*6980*/  @P3 BRA `(.L_x_277) ;  /* 0xffffffc800f03947 */ /* 0x000ff6000383ffff */
[----:B------:R-:W-:Y:S01]  /*6990*/  BAR.SYNC.DEFER_BLOCKING 0x0 ;  /* 0x0000000000007b1d */ /* 0x000fe20000010000 */
[----:B------:R-:W-:Y:S02]  /*69a0*/  ISETP.NE.AND P0, PT, R245, -0x1, PT ;  /* 0xfffffffff500780c */ /* 0x000fe40003f05270 */
[----:B------:R-:W-:Y:S02]  /*69b0*/  F2FP.F16.F32.PACK_AB R20, R21, R20 ;  /* 0x000000141514723e */ /* 0x000fe400000000ff */
[----:B------:R-:W-:Y:S01]  /*69c0*/  F2FP.F16.F32.PACK_AB R22, R23, R22 ;  /* 0x000000161716723e */ /* 0x000fe200000000ff */
[----:B------:R-:W-:Y:S01]  /*69d0*/  ULDC UR4, c[0x0][0x390] ;  /* 0x0000e40000047ab9 */ /* 0x000fe20000000800 */
[----:B------:R-:W-:Y:S01]  /*69e0*/  F2FP.F16.F32.PACK_AB R32, R33, R32 ;  /* 0x000000202120723e */ /* 0x000fe200000000ff */
[----:B------:R-:W-:Y:S01]  /*69f0*/  FMUL.FTZ R100, R100, UR4 ;  /* 0x0000000464647c20 */ /* 0x000fe20008410000 */
        /* <DEDUP_REMOVED lines=23> */
[----:B------:R-:W-:Y:S01]  /*6b70*/  F2FP.F16.F32.PACK_AB R100, R101, R100 ;  /* 0x000000646564723e */ /* 0x000fe200000000ff */
[----:B------:R-:W-:Y:S01]  /*6b80*/  FMUL.FTZ R120, R120, UR4 ;  /* 0x0000000478787c20 */ /* 0x000fe20008410000 */
[----:B------:R-:W-:Y:S01]  /*6b90*/  F2FP.F16.F32.PACK_AB R102, R103, R102 ;  /* 0x000000666766723e */ /* 0x000fe200000000ff */
        /* <DEDUP_REMOVED lines=28> */
[----:B------:R-:W-:Y:S01]  /*6d60*/  STS [R224], R100 ;  /* 0x00000064e0007388 */ /* 0x000fe20000000800 */
[----:B------:R-:W-:Y:S01]  /*6d70*/  F2FP.F16.F32.PACK_AB R130, R131, R130 ;  /* 0x000000828382723e */ /* 0x000fe200000000ff */
[----:B------:R-:W-:Y:S01]  /*6d80*/  FMUL.FTZ R140, R140, UR4 ;  /* 0x000000048c8c7c20 */ /* 0x000fe20008410000 */
[----:B------:R-:W-:Y:S01]  /*6d90*/  FMUL.FTZ R141, R141, UR4 ;  /* 0x000000048d8d7c20 */ /* 0x000fe20008410000 */
[----:B------:R-:W-:Y:S01]  /*6da0*/  STS [R224+0x400], R102 ;  /* 0x00040066e0007388 */ /* 0x000fe20000000800 */
[----:B------:R-:W-:Y:S01]  /*6db0*/  FMUL.FTZ R142, R142, UR4 ;  /* 0x000000048e8e7c20 */ /* 0x000fe20008410000 */
[----:B------:R-:W-:Y:S01]  /*6dc0*/  FMUL.FTZ R143, R143, UR4 ;  /* 0x000000048f8f7c20 */ /* 0x000fe20008410000 */
[----:B------:R-:W-:Y:S01]  /*6dd0*/  F2FP.F16.F32.PACK_AB R120, R121, R120 ;  /* 0x000000787978723e */ /* 0x000fe200000000ff */
[----:B------:R-:W-:Y:S01]  /*6de0*/  STS [R226], R112 ;  /* 0x00000070e2007388 */ /* 0x000fe20000000800 */
[----:B------:R-:W-:Y:S01]  /*6df0*/  F2FP.F16.F32.PACK_AB R122, R123, R122 ;  /* 0x0000007a7b7a723e */ /* 0x000fe200000000ff */
[----:B------:R-:W1:Y:S01]  /*6e00*/  @P0 LDC.64 R2, c[0x0][0x458] ;  /* 0x00011600ff020b82 */ /* 0x000e620000000a00 */
[----:B------:R-:W-:Y:S01]  /*6e10*/  F2FP.F16.F32.PACK_AB R124, R125, R124 ;  /* 0x0000007c7d7c723e */ /* 0x000fe200000000ff */
[----:B------:R-:W-:Y:S01]  /*6e20*/  STS [R226+0x400], R114 ;  /* 0x00040072e2007388 */ /* 0x000fe20000000800 */
[----:B------:R-:W-:-:S02]  /*6e30*/  F2FP.F16.F32.PACK_AB R126, R127, R126 ;  /* 0x0000007e7f7e723e */ /* 0x000fc400000000ff */
[----:B------:R-:W-:Y:S01]  /*6e40*/  F2FP.F16.F32.PACK_AB R132, R133, R132 ;  /* 0x000000848584723e */ /* 0x000fe200000000ff */
[----:B------:R-:W-:Y:S01]  /*6e50*/  STS [R224+0x1000], R104 ;  /* 0x00100068e0007388 */ /* 0x000fe20000000800 */
[----:B------:R-:W-:Y:S01]  /*6e60*/  F2FP.F16.F32.PACK_AB R134, R135, R134 ;  /* 0x000000868786723e */ /* 0x000fe200000000ff */
[----:B------:R-:W2:Y:S01]  /*6e70*/  @P0 LDC.64 R4, c[0x0][0x450] ;  /* 0x00011400ff040b82 */ /* 0x000ea20000000a00 */
[----:B------:R-:W-:Y:S01]  /*6e80*/  F2FP.F16.F32.PACK_AB R144, R145, R144 ;  /* 0x000000909190723e */ /* 0x000fe200000000ff */
[----:B------:R-:W-:Y:S01]  /*6e90*/  STS [R224+0x1400], R106 ;  /* 0x0014006ae0007388 */ /* 0x000fe20000000800 */
[----:B------:R-:W-:Y:S02]  /*6ea0*/  F2FP.F16.F32.PACK_AB R146, R147, R146 ;  /* 0x000000929392723e */ /* 0x000fe400000000ff */
[----:B------:R-:W-:Y:S01]  /*6eb0*/  F2FP.F16.F32.PACK_AB R136, R137, R136 ;  /* 0x000000888988723e */ /* 0x000fe200000000ff */
[----:B------:R-:W-:Y:S01]  /*6ec0*/  STS [R226+0x1000], R108 ;  /* 0x0010006ce2007388 */ /* 0x000fe20000000800 */
[----:B------:R-:W-:-:S02]  /*6ed0*/  F2FP.F16.F32.PACK_AB R138, R139, R138 ;  /* 0x0000008a8b8a723e */ /* 0x000fc400000000ff */
[----:B------:R-:W-:Y:S01]  /*6ee0*/  F2FP.F16.F32.PACK_AB R140, R141, R140 ;  /* 0x0000008c8d8c723e */ /* 0x000fe200000000ff */
[----:B------:R-:W-:Y:S01]  /*6ef0*/  STS [R226+0x1400], R110 ;  /* 0x0014006ee2007388 */ /* 0x000fe20000000800 */
[----:B------:R-:W-:Y:S02]  /*6f00*/  F2FP.F16.F32.PACK_AB R142, R143, R142 ;  /* 0x0000008e8f8e723e */ /* 0x000fe400000000ff */
        /* <DEDUP_REMOVED lines=29> */
[CC--:B------:R-:W-:Y:S02]  /*70e0*/  @P0 IADD3 R10, R244.reuse, R245.reuse, RZ ;  /* 0x000000f5f40a0210 */ /* 0x0c0fe40007ffe0ff */
[----:B------:R-:W-:Y:S01]  /*70f0*/  @P0 IADD3 R8, R244, R245, RZ ;  /* 0x000000f5f4080210 */ /* 0x000fe20007ffe0ff */
[----:B------:R-:W-:Y:S01]  /*7100*/  STS [R226+0x4000], R144 ;  /* 0x00400090e2007388 */ /* 0x000fe20000000800 */
[----:B------:R-:W-:Y:S01]  /*7110*/  F2FP.F16.F32.PACK_AB R60, R61, R60 ;  /* 0x0000003c3d3c723e */ /* 0x000fe200000000ff */
[C---:B-1----:R-:W-:Y:S01]  /*7120*/  @P0 IMAD R6, R10.reuse, R3, RZ ;  /* 0x000000030a060224 */ /* 0x042fe200078e02ff */
[----:B------:R-:W-:Y:S01]  /*7130*/  F2FP.F16.F32.PACK_AB R62, R63, R62 ;  /* 0x0000003e3f3e723e */ /* 0x000fe200000000ff */
[----:B------:R-:W-:Y:S01]  /*7140*/  STS [R226+0x4400], R146 ;  /* 0x00440092e2007388 */ /* 0x000fe20000000800 */
[----:B------:R-:W-:-:S03]  /*7150*/  @P0 IMAD.WIDE.U32 R10, R10, R2, RZ ;  /* 0x000000020a0a0225 */ /* 0x000fc600078e00ff */
[----:B------:R-:W-:Y:S02]  /*7160*/  STS [R224+0x5000], R136 ;  /* 0x00500088e0007388 */ /* 0x000fe40000000800 */
[----:B------:R-:W-:Y:S02]  /*7170*/  @P0 IADD3 R6, R11, R6, RZ ;  /* 0x000000060b060210 */ /* 0x000fe40007ffe0ff */
[----:B------:R-:W-:Y:S01]  /*7180*/  STS [R224+0x5400], R138 ;  /* 0x0054008ae0007388 */ /* 0x000fe20000000800 */
[----:B------:R-:W-:-:S03]  /*7190*/  @P0 MOV R7, R10 ;  /* 0x0000000a00070202 */ /* 0x000fc60000000f00 */
        /* <DEDUP_REMOVED lines=22> */
[----:B------:R1:W-:Y:S01]  /*7300*/  STS [R224+0xb000], R56 ;  /* 0x00b00038e0007388 */ /* 0x0003e20000000800 */
[----:B--2---:R-:W-:-:S02]  /*7310*/  @P0 IMAD R44, R8, R5, RZ ;  /* 0x00000005082c0224 */ /* 0x004fc400078e02ff */
[----:B------:R-:W-:Y:S01]  /*7320*/  @P0 IMAD.WIDE.U32 R8, R8, R4, RZ ;  /* 0x0000000408080225 */ /* 0x000fe200078e00ff */
[----:B------:R1:W-:Y:S04]  /*7330*/  STS [R224+0xb400], R58 ;  /* 0x00b4003ae0007388 */ /* 0x0003e80000000800 */
[----:B------:R-:W-:Y:S02]  /*7340*/  @P0 IADD3 R44, R9, R44, RZ ;  /* 0x0000002c092c0210 */ /* 0x000fe40007ffe0ff */
[----:B------:R-:W-:Y:S01]  /*7350*/  @P0 MOV R45, R8 ;  /* 0x00000008002d0202 */ /* 0x000fe20000000f00 */
[----:B------:R-:W-:Y:S06]  /*7360*/  @P0 BRA `(.L_x_278) ;  /* 0x0000000000300947 */ /* 0x000fec0003800000 */
[----:B------:R-:W2:Y:S01]  /*7370*/  LDC.64 R4, c[0x0][0x450] ;  /* 0x00011400ff047b82 */ /* 0x000ea20000000a00 */
[----:B------:R-:W-:-:S07]  /*7380*/  SHF.R.S32.HI R11, RZ, 0x1f, R244 ;  /* 0x0000001fff0b7819 */ /* 0x000fce00000114f4 */
[----:B------:R-:W3:Y:S01]  /*7390*/  LDC.64 R8, c[0x0][0x438] ;  /* 0x00010e00ff087b82 */ /* 0x000ee20000000a00 */
[-C--:B--2---:R-:W-:Y:S02]  /*73a0*/  IMAD R11, R11, R4.reuse, RZ ;  /* 0x000000040b0b7224 */ /* 0x084fe400078e02ff */
[----:B------:R-:W-:-:S04]  /*73b0*/  IMAD.WIDE.U32 R12, R244, R4, RZ ;  /* 0x00000004f40c7225 */ /* 0x000fc800078e00ff */
[----:B------:R-:W-:Y:S02]  /*73c0*/  IMAD R11, R244, R5, R11 ;  /* 0x00000005f40b7224 */ /* 0x000fe400078e020b */
[----:B---3--:R-:W-:-:S03]  /*73d0*/  IMAD R10, R217, R8, RZ ;  /* 0x00000008d90a7224 */ /* 0x008fc600078e02ff */
[----:B------:R-:W-:Y:S01]  /*73e0*/  IADD3 R13, R13, R11, RZ ;  /* 0x0000000b0d0d7210 */ /* 0x000fe20007ffe0ff */
[C---:B------:R-:W-:Y:S02]  /*73f0*/  IMAD R9, R206.reuse, R9, R10 ;  /* 0x00000009ce097224 */ /* 0x040fe400078e020a */
[----:B------:R-:W-:-:S05]  /*7400*/  IMAD.WIDE.U32 R12, R206, R8, R12 ;  /* 0x00000008ce0c7225 */ /* 0x000fca00078e000c */
[----:B------:R-:W-:Y:S02]  /*7410*/  IADD3 R44, R13, R9, RZ ;  /* 0x000000090d2c7210 */ /* 0x000fe40007ffe0ff */
[----:B------:R-:W-:Y:S02]  /*7420*/  MOV R45, R12 ;  /* 0x0000000c002d7202 */ /* 0x000fe40000000f00 */
.L_x_278:
[----:B------:R-:W-:Y:S05]  /*7430*/  @P0 BRA `(.L_x_279) ;  /* 0x0000000000300947 */ /* 0x000fea0003800000 */
        /* <DEDUP_REMOVED lines=11> */
[----:B------:R-:W-:-:S07]  /*74f0*/  MOV R7, R10 ;  /* 0x0000000a00077202 */ /* 0x000fce0000000f00 */
.L_x_279:
[----:B------:R2:W-:Y:S01]  /*7500*/  STS [R226+0xb000], R60 ;  /* 0x00b0003ce2007388 */ /* 0x0005e20000000800 */
[----:B------:R-:W-:Y:S01]  /*7510*/  SHF.R.S32.HI R61, RZ, 0x1f, R214 ;  /* 0x0000001fff3d7819 */ /* 0x000fe200000114d6 */
[----:B------:R-:W-:Y:S01]  /*7520*/  IMAD R243, R221, -0x40, R243 ;  /* 0xffffffc0ddf37824 */ /* 0x000fe200078e02f3 */
[----:B-1----:R-:W-:Y:S01]  /*7530*/  SHF.R.S32.HI R56, RZ, 0x1f, R242 ;  /* 0x0000001fff387819 */ /* 0x002fe200000114f2 */
[----:B------:R1:W-:Y:S01]  /*7540*/  STS [R226+0xb400], R62 ;  /* 0x00b4003ee2007388 */ /* 0x0003e20000000800 */
[----:B------:R-:W-:Y:S01]  /*7550*/  ULDC.64 UR6, c[0x0][0x468] ;  /* 0x00011a0000067ab9 */ /* 0x000fe20000000a00 */
[----:B------:R-:W-:Y:S01]  /*7560*/  BSSY B0, `(.L_x_280) ;  /* 0x000002c000007945 */ /* 0x000fe20003800000 */
[----:B------:R-:W-:Y:S01]  /*7570*/  BAR.SYNC.DEFER_BLOCKING 0x0 ;  /* 0x0000000000007b1d */ /* 0x000fe20000010000 */
[----:B------:R-:W-:Y:S01]  /*7580*/  IMAD R46, R56, R4, RZ ;  /* 0x00000004382e7224 */ /* 0x000fe200078e02ff */
[----:B------:R-:W-:-:S03]  /*7590*/  ISETP.GE.AND P4, PT, R213, R243, PT ;  /* 0x000000f3d500720c */ /* 0x000fc60003f86270 */
[----:B------:R-:W-:Y:S01]  /*75a0*/  IMAD R46, R242, R5, R46 ;  /* 0x00000005f22e7224 */ /* 0x000fe200078e022e */
[----:B--2---:R-:W-:-:S05]  /*75b0*/  MOV R60, R214 ;  /* 0x000000d6003c7202 */ /* 0x004fca0000000f00 */
[----:B------:R-:W-:Y:S01]  /*75c0*/  IMAD.WIDE.U32 R48, R242, R4, R60 ;  /* 0x00000004f2307225 */ /* 0x000fe200078e003c */
[----:B------:R2:W3:Y:S02]  /*75d0*/  LDS.128 R40, [R223+0x13000] ;  /* 0x01300000df287984 */ /* 0x0004e40000000c00 */
[----:B-1----:R-:W-:Y:S02]  /*75e0*/  IADD3 R62, P0, R45, R48, RZ ;  /* 0x000000302d3e7210 */ /* 0x002fe40007f1e0ff */
[----:B------:R2:W1:Y:S01]  /*75f0*/  LDS.128 R36, [R223+0x15000] ;  /* 0x01500000df247984 */ /* 0x0004620000000c00 */
[----:B------:R-:W-:Y:S02]  /*7600*/  IADD3 R45, R213, 0x20, RZ ;  /* 0x00000020d52d7810 */ /* 0x000fe40007ffe0ff */
[----:B------:R-:W-:Y:S01]  /*7610*/  IADD3.X R63, R44, R49, R46, P0, !PT ;  /* 0x000000312c3f7210 */ /* 0x000fe200007fe42e */
[----:B------:R2:W4:Y:S01]  /*7620*/  LDS.128 R32, [R223+0x17000] ;  /* 0x01700000df207984 */ /* 0x0005220000000c00 */
[----:B------:R-:W-:Y:S01]  /*7630*/  IMAD R44, R236, UR6, RZ ;  /* 0x00000006ec2c7c24 */ /* 0x000fe2000f8e02ff */
[----:B------:R-:W-:-:S02]  /*7640*/  ISETP.GE.AND P3, PT, R45, R243, PT ;  /* 0x000000f32d00720c */ /* 0x000fc40003f66270 */
[----:B------:R2:W1:Y:S01]  /*7650*/  LDS.128 R28, [R223+0x18000] ;  /* 0x01800000df1c7984 */ /* 0x0004620000000c00 */
[C---:B------:R-:W-:Y:S02]  /*7660*/  IMAD R44, R218.reuse, UR7, R44 ;  /* 0x00000007da2c7c24 */ /* 0x040fe4000f8e022c */
[----:B------:R-:W-:Y:S01]  /*7670*/  IMAD.WIDE.U32 R62, R218, UR6, R62 ;  /* 0x00000006da3e7c25 */ /* 0x000fe2000f8e003e */
[----:B------:R2:W1:Y:S04]  /*7680*/  LDS.128 R24, [R223+0x19000] ;  /* 0x01900000df187984 */ /* 0x0004680000000c00 */
[----:B------:R2:W1:Y:S01]  /*7690*/  LDS.128 R20, [R223+0x1a000] ;  /* 0x01a00000df147984 */ /* 0x0004620000000c00 */
[----:B------:R-:W-:-:S03]  /*76a0*/  IADD3 R57, R63, R44, RZ ;  /* 0x0000002c3f397210 */ /* 0x000fc60007ffe0ff */
[----:B------:R2:W1:Y:S04]  /*76b0*/  LDS.128 R16, [R223+0x1b000] ;  /* 0x01b00000df107984 */ /* 0x0004680000000c00 */
[----:B------:R2:W1:Y:S04]  /*76c0*/  LDS.128 R12, [R223+0x1c000] ;  /* 0x01c00000df0c7984 */ /* 0x0004680000000c00 */
[----:B------:R2:W1:Y:S01]  /*76d0*/  LDS.128 R8, [R223+0x1d000] ;  /* 0x01d00000df087984 */ /* 0x0004620000000c00 */
[----:B------:R-:W-:Y:S05]  /*76e0*/  @P4 BRA `(.L_x_281) ;  /* 0x00000000004c4947 */ /* 0x000fea0003800000 */
[----:B------:R-:W-:Y:S01]  /*76f0*/  ULDC UR4, c[0x0][0x2d0] ;  /* 0x0000b40000047ab9 */ /* 0x000fe20000000800 */
[----:B------:R-:W3:Y:S01]  /*7700*/  LDS.128 R52, [R223+0x14000] ;  /* 0x01400000df347984 */ /* 0x000ee20000000c00 */
[----:B------:R-:W-:Y:S01]  /*7710*/  ISETP.GE.AND P5, PT, R214, UR4, PT ;  /* 0x00000004d6007c0c */ /* 0x000fe2000bfa6270 */
[-C--:B------:R-:W-:Y:S01]  /*7720*/  IMAD R58, R216, R4.reuse, RZ ;  /* 0x00000004d83a7224 */ /* 0x080fe200078e02ff */
[----:B------:R-:W-:Y:S01]  /*7730*/  MOV R65, R57 ;  /* 0x0000003900417202 */ /* 0x000fe20000000f00 */
[----:B------:R-:W4:Y:S01]  /*7740*/  LDS.128 R48, [R223+0x16000] ;  /* 0x01600000df307984 */ /* 0x000f220000000c00 */
[----:B------:R-:W-:Y:S01]  /*7750*/  IMAD.MOV.U32 R64, RZ, RZ, R62 ;  /* 0x000000ffff407224 */ /* 0x000fe200078e003e */
[----:B------:R-:W-:Y:S01]  /*7760*/  ISETP.GE.AND P2, PT, R220, UR4, PT ;  /* 0x00000004dc007c0c */ /* 0x000fe2000bf46270 */
[----:B------:R-:W-:Y:S01]  /*7770*/  IMAD R58, R213, R5, R58 ;  /* 0x00000005d53a7224 */ /* 0x000fe200078e023a */
[----:B------:R-:W-:Y:S01]  /*7780*/  ISETP.GE.AND P1, PT, R219, UR4, PT ;  /* 0x00000004db007c0c */ /* 0x000fe2000bf26270 */
[----:B------:R-:W-:Y:S01]  /*7790*/  IMAD.WIDE.U32 R64, R213, R4, R64 ;  /* 0x00000004d5407225 */ /* 0x000fe200078e0040 */
[----:B------:R-:W-:-:S03]  /*77a0*/  ULDC.64 UR6, c[0x0][0x3f0] ;  /* 0x0000fc0000067ab9 */ /* 0x000fc60000000a00 */
[----:B------:R-:W-:Y:S01]  /*77b0*/  IMAD.IADD R58, R65, 0x1, R58 ;  /* 0x00000001413a7824 */ /* 0x000fe200078e023a */
[----:B------:R-:W2:Y:S01]  /*77c0*/  @!P5 LDS.128 R44, [R223+0x12000] ;  /* 0x01200000df2cd984 */ /* 0x000ea20000000c00 */
[----:B------:R-:W-:-:S04]  /*77d0*/  LEA R66, P0, R64, UR6, 0x1 ;  /* 0x0000000640427c11 */ /* 0x000fc8000f8008ff */
[----:B------:R-:W-:-:S05]  /*77e0*/  LEA.HI.X R67, R64, UR7, R58, 0x1, P0 ;  /* 0x0000000740437c11 */ /* 0x000fca00080f0c3a */
[----:B---3--:R3:W-:Y:S04]  /*77f0*/  @!P2 STG.E.128 desc[UR14][R66.64+0x80], R52 ;  /* 0x000080344200a986 */ /* 0x0087e8000c101d0e */
[----:B----4-:R3:W-:Y:S04]  /*7800*/  @!P1 STG.E.128 desc[UR14][R66.64+0x100], R48 ;  /* 0x0001003042009986 */ /* 0x0107e8000c101d0e */
[----:B--2---:R3:W-:Y:S02]  /*7810*/  @!P5 STG.E.128 desc[UR14][R66.64], R44 ;  /* 0x0000002c4200d986 */ /* 0x0047e4000c101d0e */
.L_x_281:
[----:B------:R-:W-:Y:S05]  /*7820*/  BSYNC B0 ;  /* 0x0000000000007941 */ /* 0x000fea0003800000 */
.L_x_280:
[----:B------:R-:W-:Y:S04]  /*7830*/  BSSY B0, `(.L_x_282) ;  /* 0x0000014000007945 */ /* 0x000fe80003800000 */
[----:B------:R-:W-:Y:S05]  /*7840*/  @P3 BRA `(.L_x_283) ;  /* 0x0000000000483947 */ /* 0x000fea0003800000 */
[----:B---3--:R-:W-:Y:S01]  /*7850*/  IADD3 R45, P0, R213, 0x20, RZ ;  /* 0x00000020d52d7810 */ /* 0x008fe20007f1e0ff */
[----:B------:R-:W-:Y:S01]  /*7860*/  IMAD.MOV.U32 R46, RZ, RZ, R62 ;  /* 0x000000ffff2e7224 */ /* 0x000fe200078e003e */
[----:B------:R-:W-:Y:S01]  /*7870*/  MOV R47, R57 ;  /* 0x00000039002f7202 */ /* 0x000fe20000000f00 */
[----:B------:R-:W-:Y:S01]  /*7880*/  ULDC UR4, c[0x0][0x2d0] ;  /* 0x0000b40000047ab9 */ /* 0x000fe20000000800 */
[----:B------:R-:W-:Y:S01]  /*7890*/  ULDC.64 UR6, c[0x0][0x3f0] ;  /* 0x0000fc0000067ab9 */ /* 0x000fe20000000a00 */
[----:B------:R-:W-:Y:S01]  /*78a0*/  IMAD.X R44, RZ, RZ, R216, P0 ;  /* 0x000000ffff2c7224 */ /* 0x000fe200000e06d8 */
[----:B------:R-:W-:Y:S01]  /*78b0*/  ISETP.GE.AND P2, PT, R214, UR4, PT ;  /* 0x00000004d6007c0c */ /* 0x000fe2000bf46270 */
[-C--:B------:R-:W-:Y:S01]  /*78c0*/  IMAD.WIDE.U32 R46, R45, R4.reuse, R46 ;  /* 0x000000042d2e7225 */ /* 0x080fe200078e002e */
[----:B------:R-:W-:Y:S02]  /*78d0*/  ISETP.GE.AND P1, PT, R220, UR4, PT ;  /* 0x00000004dc007c0c */ /* 0x000fe4000bf26270 */
[----:B------:R-:W-:Y:S01]  /*78e0*/  ISETP.GE.AND P0, PT, R219, UR4, PT ;  /* 0x00000004db007c0c */ /* 0x000fe2000bf06270 */
[----:B------:R-:W-:Y:S01]  /*78f0*/  IMAD R44, R44, R4, RZ ;  /* 0x000000042c2c7224 */ /* 0x000fe200078e02ff */
[----:B------:R-:W-:-:S03]  /*7900*/  LEA R4, P5, R46, UR6, 0x1 ;  /* 0x000000062e047c11 */ /* 0x000fc6000f8a08ff */
[----:B------:R-:W-:-:S04]  /*7910*/  IMAD R44, R45, R5, R44 ;  /* 0x000000052d2c7224 */ /* 0x000fc800078e022c */
[----:B------:R-:W-:-:S05]  /*7920*/  IMAD.IADD R44, R47, 0x1, R44 ;  /* 0x000000012f2c7824 */ /* 0x000fca00078e022c */
[----:B------:R-:W-:-:S05]  /*7930*/  LEA.HI.X R5, R46, UR7, R44, 0x1, P5 ;  /* 0x000000072e057c11 */ /* 0x000fca000a8f0c2c */
[----:B------:R3:W-:Y:S04]  /*7940*/  @!P2 STG.E.128 desc[UR14][R4.64], R40 ;  /* 0x000000280400a986 */ /* 0x0007e8000c101d0e */
[----:B-1----:R3:W-:Y:S04]  /*7950*/  @!P1 STG.E.128 desc[UR14][R4.64+0x80], R36 ;  /* 0x0000802404009986 */ /* 0x0027e8000c101d0e */
[----:B----4-:R3:W-:Y:S02]  /*7960*/  @!P0 STG.E.128 desc[UR14][R4.64+0x100], R32 ;  /* 0x0001002004008986 */ /* 0x0107e4000c101d0e */
.L_x_283:
[----:B------:R-:W-:Y:S05]  /*7970*/  BSYNC B0 ;  /* 0x0000000000007941 */ /* 0x000fea0003800000 */
.L_x_282:
[-C--:B------:R-:W-:Y:S01]  /*7980*/  IMAD.WIDE.U32 R60, R242, R2.reuse, R60 ;  /* 0x00000002f23c7225 */ /* 0x080fe200078e003c */
[----:B------:R-:W-:Y:S01]  /*7990*/  ULDC.64 UR6, c[0x0][0x470] ;  /* 0x00011c0000067ab9 */ /* 0x000fe20000000a00 */
[----:B------:R-:W-:Y:S02]  /*79a0*/  BSSY B0, `(.L_x_284) ;  /* 0x000001a000007945 */ /* 0x000fe40003800000 */
[----:B------:R-:W-:Y:S01]  /*79b0*/  IMAD R56, R56, R2, RZ ;  /* 0x0000000238387224 */ /* 0x000fe200078e02ff */
[----:B---34-:R-:W-:Y:S01]  /*79c0*/  IADD3 R32, P0, R7, R60, RZ ;  /* 0x0000003c07207210 */ /* 0x018fe20007f1e0ff */
[----:B------:R-:W-:Y:S02]  /*79d0*/  IMAD R4, R236, UR6, RZ ;  /* 0x00000006ec047c24 */ /* 0x000fe4000f8e02ff */
[----:B------:R-:W-:Y:S02]  /*79e0*/  IMAD R56, R242, R3, R56 ;  /* 0x00000003f2387224 */ /* 0x000fe400078e0238 */
[----:B------:R-:W-:-:S03]  /*79f0*/  IMAD R4, R218, UR7, R4 ;  /* 0x00000007da047c24 */ /* 0x000fc6000f8e0204 */
[----:B------:R-:W-:-:S03]  /*7a00*/  IADD3.X R33, R6, R61, R56, P0, !PT ;  /* 0x0000003d06217210 */ /* 0x000fc600007fe438 */
[----:B------:R-:W-:-:S05]  /*7a10*/  IMAD.WIDE.U32 R6, R218, UR6, R32 ;  /* 0x00000006da067c25 */ /* 0x000fca000f8e0020 */
[----:B------:R-:W-:Y:S01]  /*7a20*/  IADD3 R4, R7, R4, RZ ;  /* 0x0000000407047210 */ /* 0x000fe20007ffe0ff */
[----:B------:R-:W-:Y:S06]  /*7a30*/  @P4 BRA `(.L_x_285) ;  /* 0x0000000000404947 */ /* 0x000fec0003800000 */
[----:B------:R-:W-:Y:S01]  /*7a40*/  MOV R33, R4 ;  /* 0x0000000400217202 */ /* 0x000fe20000000f00 */
[-C--:B------:R-:W-:Y:S01]  /*7a50*/  IMAD R5, R216, R2.reuse, RZ ;  /* 0x00000002d8057224 */ /* 0x080fe200078e02ff */
[----:B------:R-:W-:Y:S01]  /*7a60*/  ULDC UR4, c[0x0][0x2d0] ;  /* 0x0000b40000047ab9 */ /* 0x000fe20000000800 */
[----:B------:R-:W-:Y:S01]  /*7a70*/  IMAD.MOV.U32 R32, RZ, RZ, R6 ;  /* 0x000000ffff207224 */ /* 0x000fe200078e0006 */
[----:B------:R-:W-:Y:S01]  /*7a80*/  ISETP.GE.AND P2, PT, R214, UR4, PT ;  /* 0x00000004d6007c0c */ /* 0x000fe2000bf46270 */
[C---:B------:R-:W-:Y:S01]  /*7a90*/  IMAD R5, R213.reuse, R3, R5 ;  /* 0x00000003d5057224 */ /* 0x040fe200078e0205 */
[----:B------:R-:W-:Y:S01]  /*7aa0*/  ISETP.GE.AND P1, PT, R220, UR4, PT ;  /* 0x00000004dc007c0c */ /* 0x000fe2000bf26270 */
[----:B------:R-:W-:Y:S01]  /*7ab0*/  IMAD.WIDE.U32 R32, R213, R2, R32 ;  /* 0x00000002d5207225 */ /* 0x000fe200078e0020 */
[----:B------:R-:W-:Y:S01]  /*7ac0*/  ISETP.GE.AND P0, PT, R219, UR4, PT ;  /* 0x00000004db007c0c */ /* 0x000fe2000bf06270 */
[----:B------:R-:W-:Y:S02]  /*7ad0*/  ULDC.64 UR6, c[0x0][0x3f8] ;  /* 0x0000fe0000067ab9 */ /* 0x000fe40000000a00 */
[----:B------:R-:W-:Y:S01]  /*7ae0*/  IMAD.IADD R5, R33, 0x1, R5 ;  /* 0x0000000121057824 */ /* 0x000fe200078e0205 */
[----:B------:R-:W-:-:S04]  /*7af0*/  LEA R34, P4, R32, UR6, 0x1 ;  /* 0x0000000620227c11 */ /* 0x000fc8000f8808ff */
[----:B------:R-:W-:-:S05]  /*7b00*/  LEA.HI.X R35, R32, UR7, R5, 0x1, P4 ;  /* 0x0000000720237c11 */ /* 0x000fca000a0f0c05 */
[----:B-1----:R3:W-:Y:S04]  /*7b10*/  @!P2 STG.E.128 desc[UR14][R34.64], R28 ;  /* 0x0000001c2200a986 */ /* 0x0027e8000c101d0e */
[----:B------:R3:W-:Y:S04]  /*7b20*/  @!P1 STG.E.128 desc[UR14][R34.64+0x80], R20 ;  /* 0x0000801422009986 */ /* 0x0007e8000c101d0e */
[----:B------:R3:W-:Y:S02]  /*7b30*/  @!P0 STG.E.128 desc[UR14][R34.64+0x100], R12 ;  /* 0x0001000c22008986 */ /* 0x0007e4000c101d0e */
.L_x_285:
[----:B------:R-:W-:Y:S05]  /*7b40*/  BSYNC B0 ;  /* 0x0000000000007941 */ /* 0x000fea0003800000 */
.L_x_284:
[----:B------:R-:W-:Y:S05]  /*7b50*/  @P3 BRA `(.L_x_286) ;  /* 0x00000008007c3947 */ /* 0x000fea0003800000 */
[----:B------:R-:W-:Y:S01]  /*7b60*/  IADD3 R7, P0, R213, 0x20, RZ ;  /* 0x00000020d5077810 */ /* 0x000fe20007f1e0ff */
[----:B-1-3--:R-:W-:Y:S01]  /*7b70*/  IMAD.MOV.U32 R12, RZ, RZ, R6 ;  /* 0x000000ffff0c7224 */ /* 0x00afe200078e0006 */
[----:B------:R-:W-:Y:S01]  /*7b80*/  MOV R13, R4 ;  /* 0x00000004000d7202 */ /* 0x000fe20000000f00 */
[----:B------:R-:W-:Y:S01]  /*7b90*/  ULDC UR4, c[0x0][0x2d0] ;  /* 0x0000b40000047ab9 */ /* 0x000fe20000000800 */
[----:B------:R-:W-:Y:S01]  /*7ba0*/  ULDC.64 UR6, c[0x0][0x3f8] ;  /* 0x0000fe0000067ab9 */ /* 0x000fe20000000a00 */
[----:B------:R-:W-:Y:S01]  /*7bb0*/  IMAD.X R5, RZ, RZ, R216, P0 ;  /* 0x000000ffff057224 */ /* 0x000fe200000e06d8 */
[----:B------:R-:W-:Y:S01]  /*7bc0*/  ISETP.GE.AND P1, PT, R214, UR4, PT ;  /* 0x00000004d6007c0c */ /* 0x000fe2000bf26270 */
[----:B------:R-:W-:Y:S01]  /*7bd0*/  IMAD.WIDE.U32 R12, R7, R2, R12 ;  /* 0x00000002070c7225 */ /* 0x000fe200078e000c */
[----:B------:R-:W-:-:S03]  /*7be0*/  ISETP.GE.AND P0, PT, R220, UR4, PT ;  /* 0x00000004dc007c0c */ /* 0x000fc6000bf06270 */
[----:B------:R-:W-:Y:S01]  /*7bf0*/  IMAD R5, R5, R2, RZ ;  /* 0x0000000205057224 */ /* 0x000fe200078e02ff */
[----:B------:R-:W-:-:S03]  /*7c00*/  LEA R2, P2, R12, UR6, 0x1 ;  /* 0x000000060c027c11 */ /* 0x000fc6000f8408ff */
[----:B------:R-:W-:-:S04]  /*7c10*/  IMAD R5, R7, R3, R5 ;  /* 0x0000000307057224 */ /* 0x000fc800078e0205 */
[----:B------:R-:W-:-:S05]  /*7c20*/  IMAD.IADD R5, R13, 0x1, R5 ;  /* 0x000000010d057824 */ /* 0x000fca00078e0205 */
[----:B------:R-:W-:-:S05]  /*7c30*/  LEA.HI.X R3, R12, UR7, R5, 0x1, P2 ;  /* 0x000000070c037c11 */ /* 0x000fca00090f0c05 */
[----:B------:R4:W-:Y:S04]  /*7c40*/  @!P1 STG.E.128 desc[UR14][R2.64], R24 ;  /* 0x0000001802009986 */ /* 0x0009e8000c101d0e */
[----:B------:R4:W-:Y:S01]  /*7c50*/  @!P0 STG.E.128 desc[UR14][R2.64+0x80], R16 ;  /* 0x0000801002008986 */ /* 0x0009e2000c101d0e */
[----:B------:R-:W-:-:S13]  /*7c60*/  ISETP.GE.AND P0, PT, R219, UR4, PT ;  /* 0x00000004db007c0c */ /* 0x000fda000bf06270 */
[----:B------:R-:W-:Y:S05]  /*7c70*/  @P0 BRA `(.L_x_286) ;  /* 0x0000000800340947 */ /* 0x000fea0003800000 */
[----:B------:R1:W-:Y:S01]  /*7c80*/  STG.E.128 desc[UR14][R2.64+0x100], R8 ;  /* 0x0001000802007986 */ /* 0x0003e2000c101d0e */
[----:B------:R-:W-:Y:S05]  /*7c90*/  BRA `(.L_x_286) ;  /* 0x00000008002c7947 */ /* 0x000fea0003800000 */
.L_x_256:
[----:B------:R-:W-:Y:S02]  /*7ca0*/  ISETP.NE.AND P0, PT, R245, -0x1, PT ;  /* 0xfffffffff500780c */ /* 0x000fe40003f05270 */
[----:B------:R-:W-:-:S11]  /*7cb0*/  SHF.R.S32.HI R8, RZ, 0x1f, R242 ;  /* 0x0000001fff087819 */ /* 0x000fd600000114f2 */
[----:B------:R-:W1:Y:S01]  /*7cc0*/  @P0 LDC.64 R2, c[0x0][0x458] ;  /* 0x00011600ff020b82 */ /* 0x000e620000000a00 */
[CC--:B------:R-:W-:Y:S02]  /*7cd0*/  @P0 IADD3 R12, R244.reuse, R245.reuse, RZ ;  /* 0x000000f5f40c0210 */ /* 0x0c0fe40007ffe0ff */
[----:B------:R-:W-:-:S05]  /*7ce0*/  @P0 IADD3 R6, R244, R245, RZ ;  /* 0x000000f5f4060210 */ /* 0x000fca0007ffe0ff */
[----:B------:R-:W2:Y:S01]  /*7cf0*/  @P0 LDC.64 R4, c[0x0][0x450] ;  /* 0x00011400ff040b82 */ /* 0x000ea20000000a00 */
[C---:B-1----:R-:W-:Y:S02]  /*7d00*/  @P0 IMAD R11, R12.reuse, R3, RZ ;  /* 0x000000030c0b0224 */ /* 0x042fe400078e02ff */
[----:B------:R-:W-:-:S05]  /*7d10*/  @P0 IMAD.WIDE.U32 R12, R12, R2, RZ ;  /* 0x000000020c0c0225 */ /* 0x000fca00078e00ff */
[----:B------:R-:W-:Y:S01]  /*7d20*/  @P0 IADD3 R11, R13, R11, RZ ;  /* 0x0000000b0d0b0210 */ /* 0x000fe20007ffe0ff */
[C---:B--2---:R-:W-:Y:S02]  /*7d30*/  @P0 IMAD R9, R6.reuse, R5, RZ ;  /* 0x0000000506090224 */ /* 0x044fe400078e02ff */
[----:B------:R-:W-:-:S05]  /*7d40*/  @P0 IMAD.WIDE.U32 R6, R6, R4, RZ ;  /* 0x0000000406060225 */ /* 0x000fca00078e00ff */
        /* <DEDUP_REMOVED lines=15> */
.L_x_287:
        /* <DEDUP_REMOVED lines=11> */
[----:B------:R-:W-:-:S07]  /*7ef0*/  IADD3 R11, R13, R11, RZ ;  /* 0x0000000b0d0b7210 */ /* 0x000fce0007ffe0ff */
.L_x_288:
[----:B------:R-:W-:Y:S01]  /*7f00*/  IMAD R243, R221, -0x40, R243 ;  /* 0xffffffc0ddf37824 */ /* 0x000fe200078e02f3 */
[----:B------:R-:W-:Y:S01]  /*7f10*/  ULDC.64 UR6, c[0x0][0x468] ;  /* 0x00011a0000067ab9 */ /* 0x000fe20000000a00 */
[-C--:B------:R-:W-:Y:S01]  /*7f20*/  IMAD R6, R8, R4.reuse, RZ ;  /* 0x0000000408067224 */ /* 0x080fe200078e02ff */
[C---:B------:R-:W-:Y:S01]  /*7f30*/  IADD3 R7, R213.reuse, 0x20, RZ ;  /* 0x00000020d5077810 */ /* 0x040fe20007ffe0ff */
[C---:B------:R-:W-:Y:S01]  /*7f40*/  IMAD.WIDE.U32 R14, R242.reuse, R4, R214 ;  /* 0x00000004f20e7225 */ /* 0x040fe200078e00d6 */
[-C--:B------:R-:W-:Y:S01]  /*7f50*/  ISETP.GE.AND P4, PT, R213, R243.reuse, PT ;  /* 0x000000f3d500720c */ /* 0x080fe20003f86270 */
[----:B------:R-:W-:Y:S01]  /*7f60*/  BSSY B0, `(.L_x_289) ;  /* 0x000001a000007945 */ /* 0x000fe20003800000 */
[----:B------:R-:W-:Y:S01]  /*7f70*/  ISETP.GE.AND P3, PT, R7, R243, PT ;  /* 0x000000f30700720c */ /* 0x000fe20003f66270 */
[----:B------:R-:W-:Y:S01]  /*7f80*/  IMAD R6, R242, R5, R6 ;  /* 0x00000005f2067224 */ /* 0x000fe200078e0206 */
[----:B------:R-:W-:-:S04]  /*7f90*/  IADD3 R14, P0, R10, R14, RZ ;  /* 0x0000000e0a0e7210 */ /* 0x000fc80007f1e0ff */
[----:B------:R-:W-:Y:S01]  /*7fa0*/  IADD3.X R15, R9, R15, R6, P0, !PT ;  /* 0x0000000f090f7210 */ /* 0x000fe200007fe406 */
[----:B------:R-:W-:-:S04]  /*7fb0*/  IMAD R6, R236, UR6, RZ ;  /* 0x00000006ec067c24 */ /* 0x000fc8000f8e02ff */
[C---:B------:R-:W-:Y:S02]  /*7fc0*/  IMAD R6, R218.reuse, UR7, R6 ;  /* 0x00000007da067c24 */ /* 0x040fe4000f8e0206 */
        /* <DEDUP_REMOVED lines=19> */
.L_x_290:
[----:B------:R-:W-:Y:S05]  /*8100*/  BSYNC B0 ;  /* 0x0000000000007941 */ /* 0x000fea0003800000 */
.L_x_289:
[----:B------:R-:W-:Y:S04]  /*8110*/  BSSY B0, `(.L_x_291) ;  /* 0x0000013000007945 */ /* 0x000fe80003800000 */
[----:B------:R-:W-:Y:S05]  /*8120*/  @P3 BRA `(.L_x_292) ;  /* 0x0000000000443947 */ /* 0x000fea0003800000 */
[----:B------:R-:W-:Y:S01]  /*8130*/  IADD3 R7, P0, R213, 0x20, RZ ;  /* 0x00000020d5077810 */ /* 0x000fe20007f1e0ff */
[----:B------:R-:W-:Y:S01]  /*8140*/  IMAD.MOV.U32 R15, RZ, RZ, R9 ;  /* 0x000000ffff0f7224 */ /* 0x000fe200078e0009 */
[----:B------:R-:W-:Y:S01]  /*8150*/  ULDC UR4, c[0x0][0x2d0] ;  /* 0x0000b40000047ab9 */ /* 0x000fe20000000800 */
[----:B------:R-:W-:Y:S01]  /*8160*/  ULDC.64 UR6, c[0x0][0x3f0] ;  /* 0x0000fc0000067ab9 */ /* 0x000fe20000000a00 */
[----:B------:R-:W-:Y:S01]  /*8170*/  ISETP.GE.AND P2, PT, R214, UR4, PT ;  /* 0x00000004d6007c0c */ /* 0x000fe2000bf46270 */
        /* <DEDUP_REMOVED lines=9> */
[----:B------:R2:W-:Y:S04]  /*8210*/  @!P2 STG.E.128 desc[UR14][R4.64], RZ ;  /* 0x000000ff0400a986 */ /* 0x0005e8000c101d0e */
[----:B------:R2:W-:Y:S04]  /*8220*/  @!P1 STG.E.128 desc[UR14][R4.64+0x80], RZ ;  /* 0x000080ff04009986 */ /* 0x0005e8000c101d0e */
[----:B------:R2:W-:Y:S02]  /*8230*/  @!P0 STG.E.128 desc[UR14][R4.64+0x100], RZ ;  /* 0x000100ff04008986 */ /* 0x0005e4000c101d0e */
.L_x_292:
[----:B------:R-:W-:Y:S05]  /*8240*/  BSYNC B0 ;  /* 0x0000000000007941 */ /* 0x000fea0003800000 */
.L_x_291:
[-C--:B--2---:R-:W-:Y:S01]  /*8250*/  IMAD.WIDE.U32 R4, R242, R2.reuse, R214 ;  /* 0x00000002f2047225 */ /* 0x084fe200078e00d6 */
[----:B------:R-:W-:Y:S01]  /*8260*/  ULDC.64 UR6, c[0x0][0x470] ;  /* 0x00011c0000067ab9 */ /* 0x000fe20000000a00 */
[----:B------:R-:W-:Y:S02]  /*8270*/  BSSY B0, `(.L_x_293) ;  /* 0x000001a000007945 */ /* 0x000fe40003800000 */
[----:B------:R-:W-:Y:S01]  /*8280*/  IMAD R8, R8, R2, RZ ;  /* 0x0000000208087224 */ /* 0x000fe200078e02ff */
[----:B------:R-:W-:Y:S01]  /*8290*/  IADD3 R12, P0, R12, R4, RZ ;  /* 0x000000040c0c7210 */ /* 0x000fe20007f1e0ff */
        /* <DEDUP_REMOVED lines=23> */
.L_x_294:
[----:B------:R-:W-:Y:S05]  /*8410*/  BSYNC B0 ;  /* 0x0000000000007941 */ /* 0x000fea0003800000 */
.L_x_293:
[----:B------:R-:W-:Y:S05]  /*8420*/  @P3 BRA `(.L_x_286) ;  /* 0x0000000000483947 */ /* 0x000fea0003800000 */
[----:B------:R-:W-:Y:S01]  /*8430*/  IADD3 R5, P0, R213, 0x20, RZ ;  /* 0x00000020d5057810 */ /* 0x000fe20007f1e0ff */
        /* <DEDUP_REMOVED lines=17> */
.L_x_286:
[----:B------:R-:W-:Y:S05]  /*8550*/  BSYNC B1 ;  /* 0x0000000000017941 */ /* 0x000fea0003800000 */
.L_x_251:
[----:B-1-34-:R-:W1:Y:S02]  /*8560*/  LDC R2, c[0x0][0xc] ;  /* 0x00000300ff027b82 */ /* 0x01ae640000000800 */
[----:B-1----:R-:W-:-:S04]  /*8570*/  IADD3 R221, R2, R221, RZ ;  /* 0x000000dd02dd7210 */ /* 0x002fc80007ffe0ff */
[----:B------:R-:W-:-:S13]  /*8580*/  ISETP.GE.AND P0, PT, R221, UR12, PT ;  /* 0x0000000cdd007c0c */ /* 0x000fda000bf06270 */
[----:B------:R-:W-:Y:S05]  /*8590*/  @P0 BRA `(.L_x_295) ;  /* 0x0000000000040947 */ /* 0x000fea0003800000 */
[----:B------:R-:W-:Y:S05]  /*85a0*/  BRA `(.L_x_296) ;  /* 0xffffff8000e07947 */ /* 0x000fea000383ffff */
.L_x_295:
[----:B------:R-:W-:Y:S05]  /*85b0*/  EXIT ;  /* 0x000000000000794d */ /* 0x000fea0003800000 */
.L_x_297:
        /* <DEDUP_REMOVED lines=12> */
.L_x_1588:


//--------------------- .text._ZN5flash44flash_bwd_dq_dk_dv_loop_seqk_parallel_kernelI23Flash_bwd_kernel_traitsILi192ELi64ELi64ELi8ELi4ELi2ELi2ELb0ELb0EN7cutlass6half_tE19Flash_kernel_traitsILi192ELi64ELi64ELi8ES3_EELb0ELb0ELb1ELb0ELb0ELb0ELb0EEEvNS_16Flash_bwd_paramsE --------------------------
	.section	.text._ZN5flash44flash_bwd_dq_dk_dv_loop_seqk_parallel_kernelI23Flash_bwd_kernel_traitsILi192ELi64ELi64ELi8ELi4ELi2ELi2ELb0ELb0EN7cutlass6half_tE19Flash_kernel_traitsILi192ELi64ELi64ELi8ES3_EELb0ELb0ELb1ELb0ELb0ELb0ELb0EEEvNS_16Flash_bwd_paramsE,"ax",@progbits
	.align	128
        .global         _ZN5flash44flash_bwd_dq_dk_dv_loop_seqk_parallel_kernelI23Flash_bwd_kernel_traitsILi192ELi64ELi64ELi8ELi4ELi2ELi2ELb0ELb0EN7cutlass6half_tE19Flash_kernel_traitsILi192ELi64ELi64ELi8ES3_EELb0ELb0ELb1ELb0ELb0ELb0ELb0EEEvNS_16Flash_bwd_paramsE
        .type           _ZN5flash44flash_bwd_dq_dk_dv_loop_seqk_parallel_kernelI23Flash_bwd_kernel_traitsILi192ELi64ELi64ELi8ELi4ELi2ELi2ELb0ELb0EN7cutlass6half_tE19Flash_kernel_traitsILi192ELi64ELi64ELi8ES3_EELb0ELb0ELb1ELb0ELb0ELb0ELb0EEEvNS_16Flash_bwd_paramsE,@function
        .size           _ZN5flash44flash_bwd_dq_dk_dv_loop_seqk_parallel_kernelI23Flash_bwd_kernel_traitsILi192ELi64ELi64ELi8ELi4ELi2ELi2ELb0ELb0EN7cutlass6half_tE19Flash_kernel_traitsILi192ELi64ELi64ELi8ES3_EELb0ELb0ELb1ELb0ELb0ELb0ELb0EEEvNS_16Flash_bwd_paramsE,(.L_x_1589 - _ZN5flash44flash_bwd_dq_dk_dv_loop_seqk_parallel_kernelI23Flash_bwd_kernel_traitsILi192ELi64ELi64ELi8ELi4ELi2ELi2ELb0ELb0EN7cutlass6half_tE19Flash_kernel_traitsILi192ELi64ELi64ELi8ES3_EELb0ELb0ELb1ELb0ELb0ELb0ELb0EEEvNS_16Flash_bwd_paramsE)
        .other          _ZN5flash44flash_bwd_dq_dk_dv_loop_seqk_parallel_kernelI23Flash_bwd_kernel_traitsILi192ELi64ELi64ELi8ELi4ELi2ELi2ELb0ELb0EN7cutlass6half_tE19Flash_kernel_traitsILi192ELi64ELi64ELi8ES3_EELb0ELb0ELb1ELb0ELb0ELb0ELb0EEEvNS_16Flash_bwd_paramsE,@"STO_CUDA_ENTRY STV_DEFAULT"
_ZN5flash44flash_bwd_dq_dk_dv_loop_seqk_parallel_kernelI23Flash_bwd_kernel_traitsILi192ELi64ELi64ELi8ELi4ELi2ELi2ELb0ELb0EN7cutlass6half_tE19Flash_kernel_traitsILi192ELi64ELi64ELi8ES3_EELb0ELb0ELb1ELb0ELb0ELb0ELb0EEEvNS_16Flash_bwd_paramsE:
.text._ZN5flash44flash_bwd_dq_dk_dv_loop_seqk_parallel_kernelI23Flash_bwd_kernel_traitsILi192ELi64ELi64ELi8ELi4ELi2ELi2ELb0ELb0EN7cutlass6half_tE19Flash_kernel_traitsILi192ELi64ELi64ELi8ES3_EELb0ELb0ELb1ELb0ELb0ELb0ELb0EEEvNS_16Flash_bwd_paramsE:
        /* <DEDUP_REMOVED lines=22> */
[----:B-1----:R-:W-:-:S04]  /*0160*/  SHF.R.S32.HI R19, RZ, 0x1f, R6 ;  /* 0x0000001fff137819 */ /* 0x002fc80000011406 */
[CC--:B------:R-:W-:Y:S02]  /*0170*/  LEA.HI R11, R19.reuse, R6.reuse, RZ, 0x5 ;  /* 0x00000006130b7211 */ /* 0x0c0fe400078f28ff */
[CC--:B------:R-:W-:Y:S02]  /*0180*/  LEA.HI R9, R19.reuse, R6.reuse, RZ, 0x2 ;  /* 0x0000000613097211 */ /* 0x0c0fe400078f10ff */
[----:B------:R-:W-:Y:S02]  /*0190*/  SHF.R.S32.HI R8, RZ, 0x5, R11 ;  /* 0x00000005ff087819 */ /* 0x000fe4000001140b */
[--C-:B------:R-:W-:Y:S02]  /*01a0*/  SHF.R.S32.HI R0, RZ, 0x2, R9.reuse ;  /* 0x00000002ff007819 */ /* 0x100fe40000011409 */
[----:B------:R-:W-:Y:S02]  /*01b0*/  SHF.R.S32.HI R7, RZ, 0x1f, R9 ;  /* 0x0000001fff077819 */ /* 0x000fe40000011409 */
[----:B------:R-:W-:-:S02]  /*01c0*/  LEA.HI R17, R19, R6, RZ, 0x3 ;  /* 0x0000000613117211 */ /* 0x000fc400078f18ff */
[----:B------:R-:W-:Y:S02]  /*01d0*/  SHF.R.S32.HI R5, RZ, 0x1f, R11 ;  /* 0x0000001fff057819 */ /* 0x000fe4000001140b */
[----:B------:R-:W-:Y:S02]  /*01e0*/  LEA.HI R3, R11, R8, RZ, 0x1 ;  /* 0x000000080b037211 */ /* 0x000fe400078f08ff */
[----:B------:R-:W-:Y:S02]  /*01f0*/  LEA.HI R15, R19, R6, RZ, 0x4 ;  /* 0x00000006130f7211 */ /* 0x000fe400078f20ff */
[----:B------:R-:W-:Y:S02]  /*0200*/  LEA.HI R7, R7, R0, RZ, 0x3 ;  /* 0x0000000007077211 */ /* 0x000fe400078f18ff */
[----:B------:R-:W-:Y:S02]  /*0210*/  LOP3.LUT R11, R11, 0xffffffe0, RZ, 0xc0, !PT ;  /* 0xffffffe00b0b7812 */ /* 0x000fe400078ec0ff */
[----:B------:R-:W-:-:S02]  /*0220*/  LOP3.LUT R13, R17, 0xfffffff8, RZ, 0xc0, !PT ;  /* 0xfffffff8110d7812 */ /* 0x000fc400078ec0ff */
[----:B------:R-:W-:Y:S01]  /*0230*/  SHF.R.S32.HI R2, RZ, 0x4, R15 ;  /* 0x00000004ff027819 */ /* 0x000fe2000001140f */
[C---:B------:R-:W-:Y:S01]  /*0240*/  IMAD.IADD R11, R6.reuse, 0x1, -R11 ;  /* 0x00000001060b7824 */ /* 0x040fe200078e0a0b */
[----:B------:R-:W-:Y:S01]  /*0250*/  LOP3.LUT R7, R7, 0xfffffff8, RZ, 0xc0, !PT ;  /* 0xfffffff807077812 */ /* 0x000fe200078ec0ff */
[----:B------:R-:W-:Y:S01]  /*0260*/  IMAD.IADD R10, R6, 0x1, -R13 ;  /* 0x00000001060a7824 */ /* 0x000fe200078e0a0d */
[----:B------:R-:W-:Y:S02]  /*0270*/  LOP3.LUT R3, R3, 0xfffffffe, RZ, 0xc0, !PT ;  /* 0xfffffffe03037812 */ /* 0x000fe400078ec0ff */
[----:B------:R-:W-:Y:S01]  /*0280*/  SHF.R.S32.HI R210, RZ, 0x3, R17 ;  /* 0x00000003ffd27819 */ /* 0x000fe20000011411 */
[----:B------:R-:W-:Y:S01]  /*0290*/  IMAD.IADD R7, R0, 0x1, -R7 ;  /* 0x0000000100077824 */ /* 0x000fe200078e0a07 */
[C---:B------:R-:W-:Y:S01]  /*02a0*/  LEA.HI R4, R15.reuse, R2, RZ, 0x1 ;  /* 0x000000020f047211 */ /* 0x040fe200078f08ff */
[----:B------:R-:W-:Y:S01]  /*02b0*/  IMAD.SHL.U32 R212, R10, 0x8, RZ ;  /* 0x000000080ad47824 */ /* 0x000fe200078e00ff */
[----:B------:R-:W-:Y:S01]  /*02c0*/  LOP3.LUT R15, R15, 0xfffffff0, RZ, 0xc0, !PT ;  /* 0xfffffff00f0f7812 */ /* 0x000fe200078ec0ff */
[----:B------:R-:W-:Y:S01]  /*02d0*/  IMAD.IADD R3, R8, 0x1, -R3 ;  /* 0x0000000108037824 */ /* 0x000fe200078e0a03 */
[----:B------:R-:W-:Y:S01]  /*02e0*/  LEA.HI R5, R5, R8, RZ, 0x2 ;  /* 0x0000000805057211 */ /* 0x000fe200078f10ff */
[----:B------:R-:W-:Y:S01]  /*02f0*/  IMAD.SHL.U32 R209, R210, 0x40, RZ ;  /* 0x00000040d2d17824 */ /* 0x000fe200078e00ff */
[----:B------:R-:W-:Y:S01]  /*0300*/  SHF.R.S32.HI R0, RZ, 0x1f, R11 ;  /* 0x0000001fff007819 */ /* 0x000fe2000001140b */
[----:B------:R-:W-:Y:S01]  /*0310*/  IMAD.IADD R15, R6, 0x1, -R15 ;  /* 0x00000001060f7824 */ /* 0x000fe200078e0a0f */
[----:B------:R-:W-:Y:S01]  /*0320*/  LOP3.LUT P4, RZ, R10, 0x4, RZ, 0xc0, !PT ;  /* 0x000000040aff7812 */ /* 0x000fe2000788c0ff */
[----:B------:R-:W-:Y:S01]  /*0330*/  VIADD R216, R212, 0x40 ;  /* 0x00000040d4d87836 */ /* 0x000fe20000000000 */
[C---:B------:R-:W-:Y:S01]  /*0340*/  LOP3.LUT P3, RZ, R10.reuse, 0x2, RZ, 0xc0, !PT ;  /* 0x000000020aff7812 */ /* 0x040fe2000786c0ff */
[----:B------:R-:W-:Y:S01]  /*0350*/  IMAD.SHL.U32 R10, R10, 0x40, RZ ;  /* 0x000000400a0a7824 */ /* 0x000fe200078e00ff */
[----:B------:R-:W-:Y:S01]  /*0360*/  LOP3.LUT R4, R4, 0xfffffffe, RZ, 0xc0, !PT ;  /* 0xfffffffe04047812 */ /* 0x000fe200078ec0ff */
[----:B------:R-:W-:Y:S01]  /*0370*/  VIADD R215, R212, 0x80 ;  /* 0x00000080d4d77836 */ /* 0x000fe20000000000 */
[----:B------:R-:W-:-:S02]  /*0380*/  LOP3.LUT R5, R5, 0xfffffffc, RZ, 0xc0, !PT ;  /* 0xfffffffc05057812 */ /* 0x000fc400078ec0ff */
[----:B------:R-:W-:Y:S01]  /*0390*/  LEA.HI R0, R0, R11, RZ, 0x2 ;  /* 0x0000000b00007211 */ /* 0x000fe200078f10ff */
[----:B------:R-:W-:Y:S01]  /*03a0*/  IMAD.SHL.U32 R11, R3, 0x10, RZ ;  /* 0x00000010030b7824 */ /* 0x000fe200078e00ff */
[----:B------:R-:W-:Y:S01]  /*03b0*/  LOP3.LUT R209, R209, 0x1c0, RZ, 0xc0, !PT ;  /* 0x000001c0d1d17812 */ /* 0x000fe200078ec0ff */
[----:B------:R-:W-:Y:S01]  /*03c0*/  IMAD.IADD R4, R2, 0x1, -R4 ;  /* 0x0000000102047824 */ /* 0x000fe200078e0a04 */
[----:B------:R-:W-:Y:S01]  /*03d0*/  LOP3.LUT R10, R10, 0x1c0, RZ, 0xc0, !PT ;  /* 0x000001c00a0a7812 */ /* 0x000fe200078ec0ff */
[----:B------:R-:W-:Y:S01]  /*03e0*/  IMAD.IADD R5, R8, 0x1, -R5 ;  /* 0x0000000108057824 */ /* 0x000fe200078e0a05 */
[----:B------:R-:W-:Y:S01]  /*03f0*/  SHF.R.S32.HI R2, RZ, 0x1f, R15 ;  /* 0x0000001fff027819 */ /* 0x000fe2000001140f */
[----:B------:R-:W-:Y:S01]  /*0400*/  IMAD.SHL.U32 R13, R4, 0x200, RZ ;  /* 0x00000200040d7824 */ /* 0x000fe200078e00ff */
[----:B------:R-:W-:Y:S02]  /*0410*/  LOP3.LUT R8, R209, 0x38, R212, 0xf8, !PT ;  /* 0x00000038d1087812 */ /* 0x000fe400078ef8d4 */
[----:B------:R-:W-:-:S02]  /*0420*/  LOP3.LUT R198, R10, 0x10, R11, 0xf8, !PT ;  /* 0x000000100ac67812 */ /* 0x000fc400078ef80b */
[----:B------:R-:W-:Y:S02]  /*0430*/  SHF.R.U32.HI R209, RZ, 0x3, R209 ;  /* 0x00000003ffd17819 */ /* 0x000fe400000116d1 */
[----:B------:R-:W-:Y:S02]  /*0440*/  LOP3.LUT R202, R10, 0x8, R17, 0xf8, !PT ;  /* 0x000000080aca7812 */ /* 0x000fe400078ef811 */
[----:B------:R-:W-:Y:S02]  /*0450*/  SHF.R.U32.HI R11, RZ, 0x3, R10 ;  /* 0x00000003ff0b7819 */ /* 0x000fe4000001160a */
[----:B------:R-:W-:Y:S02]  /*0460*/  LEA.HI R10, R19, R6, RZ, 0x6 ;  /* 0x00000006130a7211 */ /* 0x000fe400078f30ff */
[----:B------:R-:W-:Y:S02]  /*0470*/  LEA.HI R2, R2, R15, RZ, 0x3 ;  /* 0x0000000f02027211 */ /* 0x000fe400078f18ff */
[----:B------:R-:W-:-:S02]  /*0480*/  LOP3.LUT R209, R8, R209, RZ, 0x3c, !PT ;  /* 0x000000d108d17212 */ /* 0x000fc400078e3cff */
[----:B------:R-:W-:Y:S02]  /*0490*/  LEA.HI R8, R19, R6, RZ, 0x7 ;  /* 0x0000000613087211 */ /* 0x000fe400078f38ff */
[----:B------:R-:W-:Y:S02]  /*04a0*/  SHF.R.S32.HI R10, RZ, 0x6, R10 ;  /* 0x00000006ff0a7819 */ /* 0x000fe4000001140a */
[C---:B------:R-:W-:Y:S01]  /*04b0*/  LOP3.LUT R208, R2.reuse, 0xfffffff8, RZ, 0xc0, !PT ;  /* 0xfffffff802d07812 */ /* 0x040fe200078ec0ff */
[----:B------:R-:W-:Y:S01]  /*04c0*/  IMAD.SHL.U32 R2, R2, 0x40, RZ ;  /* 0x0000004002027824 */ /* 0x000fe200078e00ff */
[----:B------:R-:W-:Y:S01]  /*04d0*/  LOP3.LUT R12, R7, 0x1, RZ, 0xc0, !PT ;  /* 0x00000001070c7812 */ /* 0x000fe200078ec0ff */
[C---:B------:R-:W-:Y:S01]  /*04e0*/  IMAD R209, R10.reuse, 0x200, R209 ;  /* 0x000002000ad17824 */ /* 0x040fe200078e02d1 */
[----:B------:R-:W-:Y:S01]  /*04f0*/  LOP3.LUT R9, R9, 0x7ffffffc, RZ, 0xc0, !PT ;  /* 0x7ffffffc09097812 */ /* 0x000fe200078ec0ff */
[----:B------:R-:W-:Y:S01]  /*0500*/  IMAD.SHL.U32 R220, R10, 0x8, RZ ;  /* 0x000000080adc7824 */ /* 0x000fe200078e00ff */
[----:B------:R-:W-:Y:S01]  /*0510*/  SHF.R.S32.HI R8, RZ, 0x7, R8 ;  /* 0x00000007ff087819 */ /* 0x000fe20000011408 */
[----:B------:R-:W-:Y:S01]  /*0520*/  IMAD.IADD R208, R15, 0x1, -R208 ;  /* 0x000000010fd07824 */ /* 0x000fe200078e0ad0 */
[----:B------:R-:W-:Y:S01]  /*0530*/  ISETP.NE.U32.AND P0, PT, R12, 0x1, PT ;  /* 0x000000010c00780c */ /* 0x000fe20003f05070 */
[----:B------:R-:W-:Y:S01]  /*0540*/  IMAD.IADD R10, R6, 0x1, -R9 ;  /* 0x00000001060a7824 */ /* 0x000fe200078e0a09 */
[----:B------:R-:W-:Y:S01]  /*0550*/  LOP3.LUT R198, R198, 0x8, R17, 0xf8, !PT ;  /* 0x00000008c6c67812 */ /* 0x000fe200078ef811 */
[C---:B------:R-:W-:Y:S01]  /*0560*/  IMAD.SHL.U32 R9, R7.reuse, 0x40, RZ ;  /* 0x0000004007097824 */ /* 0x040fe200078e00ff */
[----:B------:R-:W-:Y:S01]  /*0570*/  R2P PR, R7, 0x6 ;  /* 0x0000000607007804 */ /* 0x000fe20000000000 */
[----:B------:R-:W-:Y:S01]  /*0580*/  IMAD R15, R8, 0x800, R13 ;  /* 0x00000800080f7824 */ /* 0x000fe200078e020d */
[----:B------:R-:W-:Y:S01]  /*0590*/  LOP3.LUT R202, R202, R11, RZ, 0x3c, !PT ;  /* 0x0000000bcaca7212 */ /* 0x000fe200078e3cff */
[----:B------:R-:W-:Y:S01]  /*05a0*/  IMAD.SHL.U32 R7, R6, 0x2, RZ ;  /* 0x0000000206077824 */ /* 0x000fe200078e00ff */
[----:B------:R-:W-:Y:S01]  /*05b0*/  LOP3.LUT R9, R9, 0x1c0, RZ, 0xc0, !PT ;  /* 0x000001c009097812 */ /* 0x000fe200078ec0ff */
[----:B------:R-:W-:Y:S01]  /*05c0*/  IMAD.SHL.U32 R8, R8, 0x20, RZ ;  /* 0x0000002008087824 */ /* 0x000fe200078e00ff */
[----:B------:R-:W-:Y:S01]  /*05d0*/  LOP3.LUT R198, R13, R198, R11, 0xf6, !PT ;  /* 0x000000c60dc67212 */ /* 0x000fe200078ef60b */
[----:B------:R-:W-:Y:S01]  /*05e0*/  IMAD.SHL.U32 R203, R208, 0x40, RZ ;  /* 0x00000040d0cb7824 */ /* 0x000fe200078e00ff */
[----:B------:R-:W-:Y:S01]  /*05f0*/  LOP3.LUT R220, R220, 0x18, RZ, 0xc0, !PT ;  /* 0x00000018dcdc7812 */ /* 0x000fe200078ec0ff */
[----:B------:R-:W-:Y:S01]  /*0600*/  IMAD.SHL.U32 R11, R4, 0x20, RZ ;  /* 0x00000020040b7824 */ /* 0x000fe200078e00ff */
[----:B------:R-:W-:Y:S01]  /*0610*/  LOP3.LUT R206, R8, 0x6, R7, 0xf8, !PT ;  /* 0x0000000608ce7812 */ /* 0x000fe200078ef807 */
[----:B------:R-:W-:Y:S01]  /*0620*/  IMAD.SHL.U32 R6, R10, 0x2, RZ ;  /* 0x000000020a067824 */ /* 0x000fe200078e00ff */
[----:B------:R-:W-:Y:S01]  /*0630*/  LOP3.LUT R203, R203, 0x1c0, RZ, 0xc0, !PT ;  /* 0x000001c0cbcb7812 */ /* 0x000fe200078ec0ff */
[----:B------:R-:W-:Y:S01]  /*0640*/  IMAD.SHL.U32 R4, R4, 0x8, RZ ;  /* 0x0000000804047824 */ /* 0x000fe200078e00ff */
[----:B------:R-:W-:Y:S01]  /*0650*/  LOP3.LUT R12, R9, 0x20, R8, 0xf8, !PT ;  /* 0x00000020090c7812 */ /* 0x000fe200078ef808 */
[----:B------:R-:W-:Y:S01]  /*0660*/  IMAD R10, R5, 0x400, R6 ;  /* 0x00000400050a7824 */ /* 0x000fe200078e0206 */
[----:B------:R-:W-:Y:S01]  /*0670*/  SHF.R.U32.HI R7, RZ, 0x3, R9 ;  /* 0x00000003ff077819 */ /* 0x000fe20000011609 */
[----:B------:R-:W-:Y:S01]  /*0680*/  IMAD.IADD R202, R15, 0x1, R202 ;  /* 0x000000010fca7824 */ /* 0x000fe200078e02ca */
[----:B------:R-:W-:-:S02]  /*0690*/  LOP3.LUT R8, R220, 0x20, R11, 0xf8, !PT ;  /* 0x00000020dc087812 */ /* 0x000fc400078ef80b */
[--C-:B------:R-:W-:Y:S01]  /*06a0*/  SHF.R.U32.HI R197, RZ, 0x3, R203.reuse ;  /* 0x00000003ffc57819 */ /* 0x100fe200000116cb */
[----:B------:R-:W-:Y:S01]  /*06b0*/  IMAD.SHL.U32 R202, R202, 0x2, RZ ;  /* 0x00000002caca7824 */ /* 0x000fe200078e00ff */
[----:B------:R-:W-:Y:S02]  /*06c0*/  LOP3.LUT R221, R12, R7, RZ, 0x3c, !PT ;  /* 0x000000070cdd7212 */ /* 0x000fe400078e3cff */
[----:B------:R-:W-:Y:S01]  /*06d0*/  LOP3.LUT R4, R203, 0x8, R4, 0xf8, !PT ;  /* 0x00000008cb047812 */ /* 0x000fe200078ef804 */
[----:B------:R-:W-:Y:S01]  /*06e0*/  VIADD R200, R202, UR6 ;  /* 0x00000006cac87c36 */ /* 0x000fe20008000000 */
[----:B------:R-:W-:Y:S01]  /*06f0*/  LOP3.LUT R203, R197, R8, R203, 0x1e, !PT ;  /* 0x00000008c5cb7212 */ /* 0x000fe200078e1ecb */
[----:B------:R-:W-:Y:S01]  /*0700*/  IMAD.IADD R221, R10, 0x1, R221 ;  /* 0x000000010add7824 */ /* 0x000fe200078e02dd */
[----:B------:R-:W-:Y:S01]  /*0710*/  LOP3.LUT R220, R7, R9, R220, 0x1e, !PT ;  /* 0x0000000907dc7212 */ /* 0x000fe200078e1edc */
[----:B------:R-:W-:Y:S01]  /*0720*/  IMAD R7, R3, 0x400, R6 ;  /* 0x0000040003077824 */ /* 0x000fe200078e0206 */
[----:B------:R-:W-:-:S02]  /*0730*/  SHF.R.S32.HI R8, RZ, 0x2, R0 ;  /* 0x00000002ff087819 */ /* 0x000fc40000011400 */
[----:B------:R-:W-:Y:S01]  /*0740*/  LOP3.LUT R0, R2, 0xfffffe00, RZ, 0xc0, !PT ;  /* 0xfffffe0002007812 */ /* 0x000fe200078ec0ff */
[----:B------:R-:W-:Y:S01]  /*0750*/  IMAD.IADD R220, R7, 0x1, R220 ;  /* 0x0000000107dc7824 */ /* 0x000fe200078e02dc */
[----:B------:R-:W-:Y:S01]  /*0760*/  LOP3.LUT R197, R4, R197, RZ, 0x3c, !PT ;  /* 0x000000c504c57212 */ /* 0x000fe200078e3cff */
[----:B------:R-:W-:Y:S01]  /*0770*/  IMAD R207, R5, 0x10, R8 ;  /* 0x0000001005cf7824 */ /* 0x000fe200078e0208 */
[----:B------:R-:W-:Y:S01]  /*0780*/  LEA R221, R221, UR5, 0x1 ;  /* 0x00000005dddd7c11 */ /* 0x000fe2000f8e08ff */
[--C-:B------:R-:W-:Y:S01]  /*0790*/  IMAD R204, R5, 0x400, R0.reuse ;  /* 0x0000040005cc7824 */ /* 0x100fe200078e0200 */
[----:B------:R-:W-:Y:S01]  /*07a0*/  SEL R201, R201, 0xffffffe0, !P3 ;  /* 0xffffffe0c9c97807 */ /* 0x000fe20005800000 */
[----:B------:R-:W-:Y:S01]  /*07b0*/  IMAD R2, R3, 0x400, R0 ;  /* 0x0000040003027824 */ /* 0x000fe200078e0200 */
[----:B------:R-:W-:Y:S01]  /*07c0*/  SEL R199, R199, 0xffffffc0, !P4 ;  /* 0xffffffc0c7c77807 */ /* 0x000fe20006000000 */
[----:B------:R-:W-:Y:S01]  /*07d0*/  IMAD.IADD R204, R204, 0x1, R197 ;  /* 0x00000001cccc7824 */ /* 0x000fe200078e02c5 */
[----:B------:R-:W-:Y:S01]  /*07e0*/  SEL R228, R228, 0x10, !P0 ;  /* 0x00000010e4e47807 */ /* 0x000fe20004000000 */
[----:B------:R-:W-:Y:S01]  /*07f0*/  IMAD.IADD R197, R197, 0x1, R2 ;  /* 0x00000001c5c57824 */ /* 0x000fe200078e0202 */
[----:B------:R-:W-:Y:S01]  /*0800*/  LEA R198, R198, UR5, 0x1 ;  /* 0x00000005c6c67c11 */ /* 0x000fe2000f8e08ff */
[C---:B------:R-:W-:Y:S01]  /*0810*/  VIADD R223, R221.reuse, 0x20 ;  /* 0x00000020dddf7836 */ /* 0x040fe20000000000 */
[----:B------:R-:W-:Y:S01]  /*0820*/  LEA R220, R220, UR6, 0x1 ;  /* 0x00000006dcdc7c11 */ /* 0x000fe2000f8e08ff */
[C---:B------:R-:W-:Y:S01]  /*0830*/  IMAD.IADD R201, R200.reuse, 0x1, R201 ;  /* 0x00000001c8c97824 */ /* 0x040fe200078e02c9 */
[----:B------:R-:W-:Y:S01]  /*0840*/  SHF.R.S32.HI R218, RZ, 0x1f, R207 ;  /* 0x0000001fffda7819 */ /* 0x000fe200000114cf */
[----:B------:R-:W-:Y:S01]  /*0850*/  @P1 VIADD R223, R221, 0xffffffe0 ;  /* 0xffffffe0dddf1836 */ /* 0x000fe20000000000 */
[----:B------:R-:W-:Y:S01]  /*0860*/  LOP3.LUT R203, R203, R0, RZ, 0xfc, !PT ;  /* 0x00000000cbcb7212 */ /* 0x000fe200078efcff */
[----:B------:R-:W-:Y:S01]  /*0870*/  IMAD.IADD R200, R200, 0x1, R199 ;  /* 0x00000001c8c87824 */ /* 0x000fe200078e02c7 */
[----:B------:R-:W-:Y:S01]  /*0880*/  LEA R219, R209, UR5, 0x1 ;  /* 0x00000005d1db7c11 */ /* 0x000fe2000f8e08ff */
[----:B------:R-:W-:Y:S01]  /*0890*/  IMAD.IADD R0, R199, 0x1, R198 ;  /* 0x00000001c7007824 */ /* 0x000fe200078e02c6 */
[----:B------:R-:W-:Y:S01]  /*08a0*/  SHF.L.U64.HI R218, R207, 0x2, R218 ;  /* 0x00000002cfda7819 */ /* 0x000fe200000102da */
[----:B------:R-:W-:Y:S01]  /*08b0*/  VIADD R222, R220, 0x40 ;  /* 0x00000040dcde7836 */ /* 0x000fe20000000000 */
[----:B------:R-:W-:Y:S01]  /*08c0*/  LEA R197, R197, UR4, 0x1 ;  /* 0x00000004c5c57c11 */ /* 0x000fe2000f8e08ff */
[----:B------:R-:W-:-:S02]  /*08d0*/  IMAD.IADD R224, R221, 0x1, R228 ;  /* 0x00000001dde07824 */ /* 0x000fc400078e02e4 */
[----:B------:R-:W-:Y:S02]  /*08e0*/  IMAD.IADD R199, R201, 0x1, R199 ;  /* 0x00000001c9c77824 */ /* 0x000fe400078e02c7 */
[----:B------:R-:W-:Y:S02]  /*08f0*/  @P2 VIADD R222, R220, 0xffffffc0 ;  /* 0xffffffc0dcde2836 */ /* 0x000fe40000000000 */
[----:B---34-:R-:W-:-:S07]  /*0900*/  IMAD.IADD R228, R228, 0x1, R223 ;  /* 0x00000001e4e47824 */ /* 0x018fce00078e02df */
.L_x_346:
[----:B-1----:R-:W1:Y:S01]  /*0910*/  LDC.64 R4, c[0x0][0x2f0] ;  /* 0x0000bc00ff047b82 */ /* 0x002e620000000a00 */
[C---:B--2---:R-:W-:Y:S01]  /*0920*/  IMAD.SHL.U32 R11, R214.reuse, 0x4, RZ ;  /* 0x00000004d60b7824 */ /* 0x044fe200078e00ff */
[----:B------:R-:W-:Y:S01]  /*0930*/  SHF.R.S32.HI R15, RZ, 0x1f, R214 ;  /* 0x0000001fff0f7819 */ /* 0x000fe200000114d6 */
[----:B------:R-:W-:Y:S01]  /*0940*/  IMAD.MOV.U32 R19, RZ, RZ, -0x1 ;  /* 0xffffffffff137424 */ /* 0x000fe200078e00ff */
[----:B------:R-:W-:Y:S02]  /*0950*/  ISETP.NE.U32.AND P3, PT, RZ, UR10, PT ;  /* 0x0000000aff007c0c */ /* 0x000fe4000bf65070 */
[----:B------:R-:W-:Y:S02]  /*0960*/  SHF.L.U64.HI R8, R214, 0x2, R15 ;  /* 0x00000002d6087819 */ /* 0x000fe4000001020f */
[----:B------:R-:W2:Y:S01]  /*0970*/  LDC.64 R2, c[0x0][0x308] ;  /* 0x0000c200ff027b82 */ /* 0x000ea20000000a00 */
[----:B------:R-:W-:Y:S02]  /*0980*/  ISETP.NE.AND.EX P3, PT, RZ, UR11, PT, P3 ;  /* 0x0000000bff007c0c */ /* 0x000fe4000bf65330 */
[----:B-1----:R-:W-:-:S02]  /*0990*/  ISETP.NE.U32.AND P5, PT, R4, RZ, PT ;  /* 0x000000ff0400720c */ /* 0x002fc40003fa5070 */
[----:B------:R-:W-:Y:S02]  /*09a0*/  IADD3 R20, P0, R11, R4, RZ ;  /* 0x000000040b147210 */ /* 0x000fe40007f1e0ff */
[----:B------:R-:W-:-:S03]  /*09b0*/  ISETP.NE.AND.EX P5, PT, R5, RZ, PT, P5 ;  /* 0x000000ff0500720c */ /* 0x000fc60003fa5350 */
[----:B------:R-:W-:Y:S01]  /*09c0*/  IMAD.X R21, R8, 0x1, R5, P0 ;  /* 0x0000000108157824 */ /* 0x000fe200000e0605 */
[----:B--2---:R-:W-:Y:S01]  /*09d0*/  ISETP.NE.U32.AND P2, PT, R2, RZ, PT ;  /* 0x000000ff0200720c */ /* 0x004fe20003f45070 */
[----:B------:R-:W-:Y:S02]  /*09e0*/  IMAD.MOV.U32 R241, RZ, RZ, RZ ;  /* 0x000000fffff17224 */ /* 0x000fe400078e00ff */
[----:B------:R-:W-:Y:S01]  /*09f0*/  @P3 IADD3 R12, P1, R11, UR10, RZ ;  /* 0x0000000a0b0c3c10 */ /* 0x000fe2000ff3e0ff */
[----:B------:R-:W1:Y:S01]  /*0a00*/  LDC.U8 R7, c[0x0][0x3c2] ;  /* 0x0000f080ff077b82 */ /* 0x000e620000000000 */
[----:B------:R-:W-:-:S04]  /*0a10*/  ISETP.NE.AND.EX P2, PT, R3, RZ, PT, P2 ;  /* 0x000000ff0300720c */ /* 0x000fc80003f45320 */
[----:B------:R-:W2:Y:S03]  /*0a20*/  @P5 LDG.E R19, desc[UR14][R20.64] ;  /* 0x0000000e14135981 */ /* 0x000ea6000c1e1900 */
[----:B------:R-:W3:Y:S01]  /*0a30*/  LDC.64 R4, c[0x0][0x2f8] ;  /* 0x0000be00ff047b82 */ /* 0x000ee20000000a00 */
[----:B------:R-:W2:Y:S01]  /*0a40*/  @P5 LDG.E R6, desc[UR14][R20.64+0x4] ;  /* 0x0000040e14065981 */ /* 0x000ea2000c1e1900 */
[----:B------:R-:W-:-:S04]  /*0a50*/  @P3 IADD3.X R13, R8, UR11, RZ, P1, !PT ;  /* 0x0000000b080d3c10 */ /* 0x000fc80008ffe4ff */
[----:B------:R-:W-:Y:S01]  /*0a60*/  @P2 IADD3 R16, P0, R11, R2, RZ ;  /* 0x000000020b102210 */ /* 0x000fe20007f1e0ff */
[----:B------:R-:W4:Y:S04]  /*0a70*/  @P3 LDG.E R241, desc[UR14][R12.64] ;  /* 0x0000000e0cf13981 */ /* 0x000f28000c1e1900 */
[----:B------:R-:W-:Y:S02]  /*0a80*/  @P2 IMAD.X R17, R8, 0x1, R3, P0 ;  /* 0x0000000108112824 */ /* 0x000fe400000e0603 */
[----:B------:R-:W3:Y:S03]  /*0a90*/  @!P2 LDC.64 R2, c[0x0][0x318] ;  /* 0x0000c600ff02ab82 */ /* 0x000ee60000000a00 */
[----:B------:R-:W4:Y:S01]  /*0aa0*/  @P2 LDG.E R242, desc[UR14][R16.64] ;  /* 0x0000000e10f22981 */ /* 0x000f22000c1e1900 */
[----:B-1----:R-:W-:Y:S01]  /*0ab0*/  ISETP.NE.AND P3, PT, R7, RZ, PT ;  /* 0x000000ff0700720c */ /* 0x002fe20003f65270 */
[----:B------:R-:W-:-:S03]  /*0ac0*/  IMAD.MOV.U32 R244, RZ, RZ, -0x1 ;  /* 0xfffffffffff47424 */ /* 0x000fc600078e00ff */
[----:B------:R-:W1:Y:S01]  /*0ad0*/  @!P2 LDC R7, c[0x0][0x2cc] ;  /* 0x0000b300ff07ab82 */ /* 0x000e620000000800 */
[----:B---3--:R-:W-:Y:S02]  /*0ae0*/  ISETP.EQ.U32.AND P1, PT, R4, RZ, PT ;  /* 0x000000ff0400720c */ /* 0x008fe40003f22070 */
[----:B------:R-:W-:Y:S02]  /*0af0*/  IADD3 R10, P0, R11, R4, RZ ;  /* 0x000000040b0a7210 */ /* 0x000fe40007f1e0ff */
[----:B------:R-:W-:-:S03]  /*0b00*/  ISETP.EQ.OR.EX P1, PT, R5, RZ, !P3, P1 ;  /* 0x000000ff0500720c */ /* 0x000fc60005f22710 */
[----:B------:R-:W-:Y:S01]  /*0b10*/  IMAD.X R11, R8, 0x1, R5, P0 ;  /* 0x00000001080b7824 */ /* 0x000fe200000e0605 */
[----:B------:R-:W-:-:S04]  /*0b20*/  @!P2 ISETP.NE.U32.AND P0, PT, R2, RZ, PT ;  /* 0x000000ff0200a20c */ /* 0x000fc80003f05070 */
[----:B------:R-:W-:-:S05]  /*0b30*/  @!P2 ISETP.NE.AND.EX P0, PT, R3, RZ, PT, P0 ;  /* 0x000000ff0300a20c */ /* 0x000fca0003f05300 */
[----:B-----5:R3:W5:Y:S01]  /*0b40*/  @!P1 LDG.E R244, desc[UR14][R10.64] ;  /* 0x0000000e0af49981 */ /* 0x020762000c1e1900 */
[----:B------:R-:W2:Y:S01]  /*0b50*/  LDC R3, c[0x0][0x2c8] ;  /* 0x0000b200ff037b82 */ /* 0x000ea20000000800 */
[----:B------:R-:W-:-:S04]  /*0b60*/  ISETP.NE.U32.AND P1, PT, R4, RZ, PT ;  /* 0x000000ff0400720c */ /* 0x000fc80003f25070 */
[----:B------:R-:W-:Y:S02]  /*0b70*/  ISETP.NE.AND.EX P1, PT, R5, RZ, PT, P1 ;  /* 0x000000ff0500720c */ /* 0x000fe40003f25310 */
[----:B-1----:R-:W-:Y:S01]  /*0b80*/  @!P2 SEL R2, R7, RZ, P0 ;  /* 0x000000ff0702a207 */ /* 0x002fe20000000000 */
[----:B--2---:R-:W-:-:S06]  /*0b90*/  @P5 IMAD.IADD R243, R6, 0x1, -R19 ;  /* 0x0000000106f35824 */ /* 0x004fcc00078e0a13 */
[----:B------:R-:W1:Y:S01]  /*0ba0*/  @!P5 LDC R243, c[0x0][0x2c4] ;  /* 0x0000b100fff3db82 */ /* 0x000e620000000800 */
[----:B----4-:R-:W-:-:S03]  /*0bb0*/  @P2 IMAD.IADD R242, R242, 0x1, -R241 ;  /* 0x00000001f2f22824 */ /* 0x010fc600078e0af1 */
[----:B---3--:R-:W-:Y:S05]  /*0bc0*/  @!P1 BRA `(.L_x_298) ;  /* 0x00000000000c9947 */ /* 0x008fea0003800000 */
[----:B------:R-:W2:Y:S02]  /*0bd0*/  @P3 LDG.E R3, desc[UR14][R10.64+0x4] ;  /* 0x0000040e0a033981 */ /* 0x000ea4000c1e1900 */
[----:B--2--5:R-:W-:-:S06]  /*0be0*/  @P3 IADD3 R3, R3, -R244, RZ ;  /* 0x800000f403033210 */ /* 0x024fcc0007ffe0ff */
[----:B------:R2:W5:Y:S02]  /*0bf0*/  @!P3 LDG.E R3, desc[UR14][R10.64] ;  /* 0x0000000e0a03b981 */ /* 0x000564000c1e1900 */
.L_x_298:
[----:B------:R-:W-:Y:S01]  /*0c00*/  IMAD.SHL.U32 R229, R217, 0x40, RZ ;  /* 0x00000040d9e57824 */ /* 0x000fe200078e00ff */
[----:B-----5:R-:W-:-:S04]  /*0c10*/  @!P2 IADD3 R242, R2, R3, -R241 ;  /* 0x0000000302f2a210 */ /* 0x020fc80007ffe8f1 */
[----:B------:R-:W-:-:S13]  /*0c20*/  ISETP.GT.AND P0, PT, R242, R229, PT ;  /* 0x000000e5f200720c */ /* 0x000fda0003f04270 */
[----:B------:R-:W-:Y:S05]  /*0c30*/  @!P0 BRA `(.L_x_299) ;  /* 0x0000007c00448947 */ /* 0x000fea0003800000 */
[----:B------:R-:W3:Y:S01]  /*0c40*/  LDC R8, c[0x0][0x278] ;  /* 0x00009e00ff087b82 */ /* 0x000ee20000000800 */
[----:B------:R-:W-:Y:S01]  /*0c50*/  IABS R6, R211 ;  /* 0x000000d300067213 */ /* 0x000fe20000000000 */
[----:B-1----:R-:W-:Y:S01]  /*0c60*/  VIADD R12, R243, 0x3f ;  /* 0x0000003ff30c7836 */ /* 0x002fe20000000000 */
[----:B------:R-:W-:Y:S02]  /*0c70*/  ISETP.NE.AND P0, PT, R244, -0x1, PT ;  /* 0xfffffffff400780c */ /* 0x000fe40003f05270 */
[----:B------:R-:W-:Y:S02]  /*0c80*/  ISETP.NE.AND P1, PT, R19, -0x1, PT ;  /* 0xffffffff1300780c */ /* 0x000fe40003f25270 */
[----:B------:R-:W-:Y:S01]  /*0c90*/  SHF.L.U64.HI R28, R214, 0x7, R15 ;  /* 0x00000007d61c7819 */ /* 0x000fe2000001020f */
[----:B------:R-:W1:Y:S03]  /*0ca0*/  LDC.64 R4, c[0x0][0x228] ;  /* 0x00008a00ff047b82 */ /* 0x000e660000000a00 */
[----:B------:R-:W-:-:S05]  /*0cb0*/  SEL R28, R28, RZ, P5 ;  /* 0x000000ff1c1c7207 */ /* 0x000fca0002800000 */
[----:B------:R-:W4:Y:S01]  /*0cc0*/  LDC R7, c[0x0][0x394] ;  /* 0x0000e500ff077b82 */ /* 0x000f220000000800 */
[----:B------:R-:W-:Y:S01]  /*0cd0*/  @P0 IMAD.IADD R36, R241, 0x1, R244 ;  /* 0x00000001f1240824 */ /* 0x000fe200078e02f4 */
[----:B---3--:R-:W-:-:S06]  /*0ce0*/  IABS R9, R8 ;  /* 0x0000000800097213 */ /* 0x008fcc0000000000 */
[----:B------:R-:W3:Y:S01]  /*0cf0*/  LDC R31, c[0x0][0x2d4] ;  /* 0x0000b500ff1f7b82 */ /* 0x000ee20000000800 */
[----:B--2---:R-:W2:Y:S01]  /*0d00*/  I2F.RP R10, R9 ;  /* 0x00000009000a7306 */ /* 0x004ea20000209400 */
[----:B-1----:R-:W-:-:S06]  /*0d10*/  IMAD R21, R15, R4, RZ ;  /* 0x000000040f157224 */ /* 0x002fcc00078e02ff */
[----:B------:R-:W1:Y:S01]  /*0d20*/  LDC R29, c[0x0][0x2dc] ;  /* 0x0000b700ff1d7b82 */ /* 0x000e620000000800 */
[----:B------:R-:W-:-:S04]  /*0d30*/  IMAD.WIDE.U32 R16, R214, R4, RZ ;  /* 0x00000004d6107225 */ /* 0x000fc800078e00ff */
[----:B------:R-:W-:-:S03]  /*0d40*/  IMAD R21, R214, R5, R21 ;  /* 0x00000005d6157224 */ /* 0x000fc600078e0215 */
[----:B------:R-:W1:Y:S01]  /*0d50*/  LDC R26, c[0x0][0x270] ;  /* 0x00009c00ff1a7b82 */ /* 0x000e620000000800 */
[----:B--2---:R-:W2:Y:S01]  /*0d60*/  MUFU.RCP R3, R10 ;  /* 0x0000000a00037308 */ /* 0x004ea20000001000 */
[----:B------:R-:W-:Y:S02]  /*0d70*/  IADD3 R21, R17, R21, RZ ;  /* 0x0000001511157210 */ /* 0x000fe40007ffe0ff */
[----:B------:R-:W5:Y:S04]  /*0d80*/  S2R R17, SR_CTAID.X ;  /* 0x0000000000117919 */ /* 0x000f680000002500 */
[----:B------:R-:W4:Y:S01]  /*0d90*/  LDC.U8 R4, c[0x0][0x3d8] ;  /* 0x0000f600ff047b82 */ /* 0x000f220000000000 */
[----:B---3--:R-:W-:Y:S01]  /*0da0*/  SHF.R.S32.HI R5, RZ, 0x1f, R31 ;  /* 0x0000001fff057819 */ /* 0x008fe2000001141f */
[----:B------:R-:W-:-:S06]  /*0db0*/  IMAD.WIDE.U32 R34, R214, R31, RZ ;  /* 0x0000001fd6227225 */ /* 0x000fcc00078e00ff */
[----:B------:R-:W3:Y:S01]  /*0dc0*/  LDC R33, c[0x0][0x2c4] ;  /* 0x0000b100ff217b82 */ /* 0x000ee20000000800 */
[----:B--2---:R-:W-:Y:S01]  /*0dd0*/  IADD3 R3, R3, 0xffffffe, RZ ;  /* 0x0ffffffe03037810 */ /* 0x004fe20007ffe0ff */
[----:B-1----:R-:W-:-:S05]  /*0de0*/  IMAD.WIDE R38, R29, R26, RZ ;  /* 0x0000001a1d267225 */ /* 0x002fca00078e02ff */
[----:B------:R-:W1:Y:S01]  /*0df0*/  F2I.FTZ.U32.TRUNC.NTZ R3, R3 ;  /* 0x0000000300037305 */ /* 0x000e62000021f000 */
[----:B------:R-:W2:Y:S01]  /*0e00*/  LDC.U8 R20, c[0x0][0x480] ;  /* 0x00012000ff147b82 */ /* 0x000ea20000000000 */
[----:B------:R-:W-:Y:S01]  /*0e10*/  IMAD.WIDE.U32 R24, R38, R19, RZ ;  /* 0x0000001326187225 */ /* 0x000fe200078e00ff */
[----:B----4-:R-:W-:-:S03]  /*0e20*/  ISETP.NE.AND P2, PT, R4, RZ, PT ;  /* 0x000000ff0400720c */ /* 0x010fc60003f45270 */
[----:B------:R-:W-:Y:S02]  /*0e30*/  IMAD R4, R39, R19, RZ ;  /* 0x0000001327047224 */ /* 0x000fe400078e02ff */
[----:B-1----:R-:W-:-:S04]  /*0e40*/  IMAD.MOV R2, RZ, RZ, -R3 ;  /* 0x000000ffff027224 */ /* 0x002fc800078e0a03 */
[----:B------:R-:W-:Y:S01]  /*0e50*/  IMAD R11, R2, R9, RZ ;  /* 0x00000009020b7224 */ /* 0x000fe200078e02ff */
[----:B------:R-:W-:-:S03]  /*0e60*/  MOV R2, RZ ;  /* 0x000000ff00027202 */ /* 0x000fc60000000f00 */
[----:B------:R-:W1:Y:S02]  /*0e70*/  @P2 LDC R30, c[0x0][0x2e4] ;  /* 0x0000b900ff1e2b82 */ /* 0x000e640000000800 */
[----:B------:R-:W-:-:S06]  /*0e80*/  IMAD.HI.U32 R11, R3, R11, R2 ;  /* 0x0000000b030b7227 */ /* 0x000fcc00078e0002 */
[----:B------:R-:W4:Y:S01]  /*0e90*/  LDC.64 R2, c[0x0][0x240] ;  /* 0x00009000ff027b82 */ /* 0x000f220000000a00 */
[----:B------:R-:W-:Y:S01]  /*0ea0*/  IMAD.HI.U32 R14, R11, R6, RZ ;  /* 0x000000060b0e7227 */ /* 0x000fe200078e00ff */
[----:B------:R-:W-:-:S04]  /*0eb0*/  SHF.R.S32.HI R11, RZ, 0x1f, R12 ;  /* 0x0000001fff0b7819 */ /* 0x000fc8000001140c */
[----:B------:R-:W-:Y:S02]  /*0ec0*/  IADD3 R10, -R14, RZ, RZ ;  /* 0x000000ff0e0a7210 */ /* 0x000fe40007ffe1ff */
[----:B------:R-:W-:-:S03]  /*0ed0*/  LEA.HI R11, R11, R12, RZ, 0x6 ;  /* 0x0000000c0b0b7211 */ /* 0x000fc600078f30ff */
[----:B------:R-:W-:Y:S01]  /*0ee0*/  IMAD R10, R9, R10, R6 ;  /* 0x0000000a090a7224 */ /* 0x000fe200078e0206 */
[----:B------:R-:W-:Y:S02]  /*0ef0*/  IADD3 R6, R243, 0x40, R229 ;  /* 0x00000040f3067810 */ /* 0x000fe40007ffe0e5 */
[----:B------:R-:W-:Y:S02]  /*0f00*/  SHF.R.S32.HI R11, RZ, 0x6, R11 ;  /* 0x00000006ff0b7819 */ /* 0x000fe4000001140b */
[----:B------:R-:W-:Y:S02]  /*0f10*/  ISETP.GT.U32.AND P4, PT, R9, R10, PT ;  /* 0x0000000a0900720c */ /* 0x000fe40003f84070 */
[----:B------:R-:W-:-:S05]  /*0f20*/  IADD3 R7, R6, R7, -R242 ;  /* 0x0000000706077210 */ /* 0x000fca0007ffe8f2 */
[----:B------:R-:W-:Y:S02]  /*0f30*/  VIADD R7, R7, 0x3f ;  /* 0x0000003f07077836 */ /* 0x000fe40000000000 */
[----:B----4-:R-:W-:-:S03]  /*0f40*/  IMAD.WIDE.U32 R12, R19, R2, RZ ;  /* 0x00000002130c7225 */ /* 0x010fc600078e00ff */
[----:B------:R-:W-:Y:S01]  /*0f50*/  SHF.R.S32.HI R240, RZ, 0x1f, R7 ;  /* 0x0000001ffff07819 */ /* 0x000fe20000011407 */
[----:B------:R-:W-:Y:S01]  /*0f60*/  @!P4 IMAD.IADD R10, R10, 0x1, -R9 ;  /* 0x000000010a0ac824 */ /* 0x000fe200078e0a09 */
[----:B------:R-:W-:Y:S01]  /*0f70*/  SEL R23, R16, R12, !P1 ;  /* 0x0000000c10177207 */ /* 0x000fe20004800000 */
[----:B------:R-:W-:Y:S01]  /*0f80*/  IMAD R12, R5, R214, RZ ;  /* 0x000000d6050c7224 */ /* 0x000fe200078e02ff */
[----:B------:R-:W-:Y:S02]  /*0f90*/  LEA.HI R240, R240, R7, RZ, 0x6 ;  /* 0x00000007f0f07211 */ /* 0x000fe400078f30ff */
[----:B------:R-:W-:Y:S01]  /*0fa0*/  ISETP.GE.U32.AND P6, PT, R10, R9, PT ;  /* 0x000000090a00720c */ /* 0x000fe20003fc6070 */
[----:B------:R-:W-:Y:S01]  /*0fb0*/  IMAD R10, R19, R3, RZ ;  /* 0x00000003130a7224 */ /* 0x000fe200078e02ff */
[----:B------:R-:W-:Y:S01]  /*0fc0*/  SHF.R.S32.HI R240, RZ, 0x6, R240 ;  /* 0x00000006fff07819 */ /* 0x000fe200000114f0 */
[----:B------:R-:W-:Y:S01]  /*0fd0*/  IMAD R5, R15, R31, R12 ;  /* 0x0000001f0f057224 */ /* 0x000fe200078e020c */
[----:B------:R-:W4:Y:S01]  /*0fe0*/  @P0 LDC.64 R6, c[0x0][0x250] ;  /* 0x00009400ff060b82 */ /* 0x000f220000000a00 */
[----:B------:R-:W-:Y:S01]  /*0ff0*/  LOP3.LUT R9, R211, R8, RZ, 0x3c, !PT ;  /* 0x00000008d3097212 */ /* 0x000fe200078e3cff */
[----:B------:R-:W-:Y:S01]  /*1000*/  @P1 IMAD.IADD R21, R13, 0x1, R10 ;  /* 0x000000010d151824 */ /* 0x000fe200078e020a */
[----:B------:R-:W-:-:S02]  /*1010*/  VIMNMX R240, R11, R240, PT ;  /* 0x000000f00bf07248 */ /* 0x000fc40003fe0100 */
[----:B------:R-:W-:Y:S01]  /*1020*/  IADD3 R22, R35, R5, RZ ;  /* 0x0000000523167210 */ /* 0x000fe20007ffe0ff */
[----:B------:R-:W-:Y:S01]  /*1030*/  IMAD R5, R39, R34, RZ ;  /* 0x0000002227057224 */ /* 0x000fe200078e02ff */
[----:B------:R-:W-:Y:S01]  /*1040*/  ISETP.GE.AND P3, PT, R9, RZ, PT ;  /* 0x000000ff0900720c */ /* 0x000fe20003f66270 */
[----:B------:R-:W5:Y:S01]  /*1050*/  @!P1 LDC.64 R10, c[0x0][0x418] ;  /* 0x00010600ff0a9b82 */ /* 0x000f620000000a00 */
[----:B------:R-:W-:Y:S01]  /*1060*/  @!P4 IADD3 R14, R14, 0x1, RZ ;  /* 0x000000010e0ec810 */ /* 0x000fe20007ffe0ff */
[----:B------:R-:W-:Y:S01]  /*1070*/  IMAD R22, R38, R22, R5 ;  /* 0x0000001626167224 */ /* 0x000fe200078e0205 */
[----:B------:R-:W-:Y:S01]  /*1080*/  ISETP.NE.AND P4, PT, R8, RZ, PT ;  /* 0x000000ff0800720c */ /* 0x000fe20003f85270 */
[----:B------:R-:W-:Y:S01]  /*1090*/  IMAD.WIDE.U32 R34, R38, R34, RZ ;  /* 0x0000002226227225 */ /* 0x000fe200078e00ff */
[----:B------:R-:W-:Y:S02]  /*10a0*/  @P6 IADD3 R14, R14, 0x1, RZ ;  /* 0x000000010e0e6810 */ /* 0x000fe40007ffe0ff */
[----:B------:R-:W-:Y:S01]  /*10b0*/  LEA R27, R240, 0xffffffc0, 0x6 ;  /* 0xffffffc0f01b7811 */ /* 0x000fe200078e30ff */
[----:B------:R-:W3:Y:S01]  /*10c0*/  @P1 LDC.64 R12, c[0x0][0x420] ;  /* 0x00010800ff0c1b82 */ /* 0x000ee20000000a00 */
[----:B------:R-:W-:Y:S01]  /*10d0*/  IMAD.IADD R22, R35, 0x1, R22 ;  /* 0x0000000123167824 */ /* 0x000fe200078e0216 */
[----:B------:R-:W-:Y:S01]  /*10e0*/  SEL R24, R34, R24, !P1 ;  /* 0x0000001822187207 */ /* 0x000fe20004800000 */
[----:B------:R-:W-:Y:S01]  /*10f0*/  @P1 IMAD.IADD R22, R25, 0x1, R4 ;  /* 0x0000000119161824 */ /* 0x000fe200078e0204 */
[----:B------:R-:W-:Y:S01]  /*1100*/  SHF.L.U32 R34, R214, 0x7, RZ ;  /* 0x00000007d6227819 */ /* 0x000fe200000006ff */
[----:B------:R-:W-:Y:S01]  /*1110*/  @!P3 IMAD.MOV R14, RZ, RZ, -R14 ;  /* 0x000000ffff0eb224 */ /* 0x000fe200078e0a0e */
[----:B------:R-:W-:-:S02]  /*1120*/  SHF.R.S32.HI R25, RZ, 0x1f, R27 ;  /* 0x0000001fff197819 */ /* 0x000fc4000001141b */
[----:B------:R-:W1:Y:S01]  /*1130*/  LDC.64 R4, c[0x0][0x488] ;  /* 0x00012200ff047b82 */ /* 0x000e620000000a00 */
[----:B------:R-:W-:Y:S01]  /*1140*/  @!P4 LOP3.LUT R14, RZ, R8, RZ, 0x33, !PT ;  /* 0x00000008ff0ec212 */ /* 0x000fe200078e33ff */
[----:B----4-:R-:W-:Y:S01]  /*1150*/  @P0 IMAD R16, R36, R7, RZ ;  /* 0x0000000724100224 */ /* 0x010fe200078e02ff */
[----:B------:R-:W-:Y:S01]  /*1160*/  SEL R34, R34, RZ, P5 ;  /* 0x000000ff22227207 */ /* 0x000fe20002800000 */
[----:B------:R-:W-:-:S03]  /*1170*/  @P0 IMAD.WIDE.U32 R36, R36, R6, RZ ;  /* 0x0000000624240225 */ /* 0x000fc600078e00ff */
[----:B------:R-:W-:Y:S01]  /*1180*/  IADD3 R34, P3, R27, R34, RZ ;  /* 0x000000221b227210 */ /* 0x000fe20007f7e0ff */
[----:B------:R-:W4:Y:S01]  /*1190*/  @P0 LDC.64 R8, c[0x0][0x248] ;  /* 0x00009200ff080b82 */ /* 0x000f220000000a00 */
[----:B-----5:R-:W-:Y:S01]  /*11a0*/  @!P1 IMAD R32, R15, R10, RZ ;  /* 0x0000000a0f209224 */ /* 0x020fe200078e02ff */
[----:B------:R-:W-:Y:S01]  /*11b0*/  @P0 IADD3 R16, R37, R16, RZ ;  /* 0x0000001025100210 */ /* 0x000fe20007ffe0ff */
[----:B------:R-:W-:Y:S01]  /*11c0*/  @!P1 IMAD.WIDE.U32 R42, R214, R10, RZ ;  /* 0x0000000ad62a9225 */ /* 0x000fe200078e00ff */
[----:B------:R-:W-:-:S03]  /*11d0*/  @P0 MOV R18, R36 ;  /* 0x0000002400120202 */ /* 0x000fc60000000f00 */
[----:B------:R-:W-:Y:S01]  /*11e0*/  IMAD.X R28, R25, 0x1, R28, P3 ;  /* 0x00000001191c7824 */ /* 0x000fe200018e061c */
[----:B--2---:R-:W-:Y:S01]  /*11f0*/  ISETP.NE.AND P3, PT, R20, RZ, PT ;  /* 0x000000ff1400720c */ /* 0x004fe20003f65270 */
[----:B---3--:R-:W-:-:S04]  /*1200*/  @P1 IMAD.WIDE.U32 R36, R19, R12, RZ ;  /* 0x0000000c13241225 */ /* 0x008fc800078e00ff */
[C---:B------:R-:W-:Y:S02]  /*1210*/  @!P1 IMAD R12, R214.reuse, R11, R32 ;  /* 0x0000000bd60c9224 */ /* 0x040fe400078e0220 */
[----:B------:R-:W-:Y:S02]  /*1220*/  @P2 IMAD R32, R214, R33, RZ ;  /* 0x00000021d6202224 */ /* 0x000fe400078e02ff */
[----:B------:R-:W-:Y:S02]  /*1230*/  @P1 IMAD R11, R19, R13, R37 ;  /* 0x0000000d130b1224 */ /* 0x000fe400078e0225 */
[----:B------:R-:W-:Y:S01]  /*1240*/  IMAD R41, R39, R34, RZ ;  /* 0x0000002227297224 */ /* 0x000fe200078e02ff */
[----:B------:R-:W-:Y:S01]  /*1250*/  @P2 SEL R10, R32, R19, !P1 ;  /* 0x00000013200a2207 */ /* 0x000fe20004800000 */
[----:B------:R-:W-:Y:S02]  /*1260*/  @!P1 IMAD.IADD R11, R43, 0x1, R12 ;  /* 0x000000012b0b9824 */ /* 0x000fe400078e020c */
[----:B-1----:R-:W-:-:S04]  /*1270*/  IMAD.WIDE.U32 R12, R17, R4, RZ ;  /* 0x00000004110c7225 */ /* 0x002fc800078e00ff */
[----:B------:R-:W-:Y:S01]  /*1280*/  @P0 IMAD.IADD R4, R241, 0x1, R244 ;  /* 0x00000001f1040824 */ /* 0x000fe200078e02f4 */
[----:B------:R-:W-:Y:S01]  /*1290*/  SEL R37, R12, RZ, P3 ;  /* 0x000000ff0c257207 */ /* 0x000fe20001800000 */
[----:B------:R-:W-:Y:S01]  /*12a0*/  IMAD R41, R38, R28, R41 ;  /* 0x0000001c26297224 */ /* 0x000fe200078e0229 */
[----:B------:R-:W-:Y:S01]  /*12b0*/  @P1 MOV R28, R36 ;  /* 0x00000024001c1202 */ /* 0x000fe20000000f00 */
[----:B------:R-:W-:Y:S01]  /*12c0*/  @P2 IMAD R30, R211, R30, R10 ;  /* 0x0000001ed31e2224 */ /* 0x000fe200078e020a */
[----:B------:R-:W-:Y:S01]  /*12d0*/  @!P1 MOV R28, R42 ;  /* 0x0000002a001c9202 */ /* 0x000fe20000000f00 */
[----:B------:R-:W-:Y:S01]  /*12e0*/  IMAD R5, R17, R5, R13 ;  /* 0x0000000511057224 */ /* 0x000fe200078e020d */
[----:B------:R-:W-:Y:S01]  /*12f0*/  SHF.R.S32.HI R13, RZ, 0x1f, R229 ;  /* 0x0000001fff0d7819 */ /* 0x000fe200000114e5 */
[----:B------:R-:W-:Y:S02]  /*1300*/  @!P2 IMAD R10, R214, R26, R211 ;  /* 0x0000001ad60aa224 */ /* 0x000fe400078e02d3 */
[----:B------:R-:W-:-:S02]  /*1310*/  IMAD R39, R211, R29, RZ ;  /* 0x0000001dd3277224 */ /* 0x000fc400078e02ff */
[C---:B----4-:R-:W-:Y:S02]  /*1320*/  @P0 IMAD R17, R4.reuse, R9, RZ ;  /* 0x0000000904110224 */ /* 0x050fe400078e02ff */
[----:B------:R-:W-:Y:S01]  /*1330*/  @P0 IMAD.WIDE.U32 R42, R4, R8, RZ ;  /* 0x00000008042a0225 */ /* 0x000fe200078e00ff */
[----:B------:R-:W-:-:S03]  /*1340*/  SHF.R.S32.HI R32, RZ, 0x1f, R39 ;  /* 0x0000001fff207819 */ /* 0x000fc60000011427 */
[----:B------:R-:W-:Y:S01]  /*1350*/  @!P2 IMAD R30, R10, R33, RZ ;  /* 0x000000210a1ea224 */ /* 0x000fe200078e02ff */
[----:B------:R-:W-:Y:S01]  /*1360*/  SHF.R.S32.HI R10, RZ, 0x1f, R211 ;  /* 0x0000001fff0a7819 */ /* 0x000fe200000114d3 */
[----:B------:R-:W-:Y:S01]  /*1370*/  IMAD.WIDE.U32 R34, R38, R34, RZ ;  /* 0x0000002226227225 */ /* 0x000fe200078e00ff */
[----:B------:R-:W-:Y:S02]  /*1380*/  @P0 IADD3 R17, R43, R17, RZ ;  /* 0x000000112b110210 */ /* 0x000fe40007ffe0ff */
[----:B------:R-:W-:Y:S02]  /*1390*/  SEL R33, R5, RZ, P3 ;  /* 0x000000ff05217207 */ /* 0x000fe40001800000 */
        /* <DEDUP_REMOVED lines=14> */
.L_x_300:
        /* <DEDUP_REMOVED lines=13> */
.L_x_301:
        /* <DEDUP_REMOVED lines=10> */
.L_x_302:
[----:B------:R-:W-:-:S04]  /*15f0*/  IMAD R36, R214, R26, R211 ;  /* 0x0000001ad6247224 */ /* 0x000fc800078e02d3 */
[----:B------:R-:W-:-:S07]  /*1600*/  IMAD R36, R36, R31, RZ ;  /* 0x0000001f24247224 */ /* 0x000fce00078e02ff */
.L_x_303:
[----:B------:R-:W1:Y:S01]  /*1610*/  S2R R19, SR_TID.X ;  /* 0x0000000000137919 */ /* 0x000e620000002100 */
[----:B------:R-:W2:Y:S01]  /*1620*/  LDC.64 R4, c[0x0][0x420] ;  /* 0x00010800ff047b82 */ /* 0x000ea20000000a00 */
[----:B------:R-:W-:Y:S01]  /*1630*/  IMAD R26, R29, R26, RZ ;  /* 0x0000001a1d1a7224 */ /* 0x000fe200078e02ff */
[----:B------:R-:W-:Y:S01]  /*1640*/  IADD3 R40, P4, R212, R28, RZ ;  /* 0x0000001cd4287210 */ /* 0x000fe20007f9e0ff */
[----:B------:R-:W-:Y:S01]  /*1650*/  ULDC UR4, c[0x0][0x398] ;  /* 0x0000e60000047ab9 */ /* 0x000fe20000000800 */
[----:B------:R-:W-:Y:S01]  /*1660*/  SHF.R.S32.HI R213, RZ, 0x1f, R212 ;  /* 0x0000001fffd57819 */ /* 0x000fe200000114d4 */
[----:B------:R-:W-:Y:S01]  /*1670*/  IMAD.SHL.U32 R29, R26, 0x40, RZ ;  /* 0x000000401a1d7824 */ /* 0x000fe200078e00ff */
[----:B------:R-:W-:Y:S01]  /*1680*/  ULDC.64 UR6, c[0x0][0x428] ;  /* 0x00010a0000067ab9 */ /* 0x000fe20000000a00 */
[C---:B------:R-:W-:Y:S01]  /*1690*/  IMAD.IADD R36, R27.reuse, 0x1, R36 ;  /* 0x000000011b247824 */ /* 0x040fe200078e0224 */
[----:B------:R-:W-:Y:S01]  /*16a0*/  ULDC.64 UR8, c[0x0][0x210] ;  /* 0x0000840000087ab9 */ /* 0x000fe20000000a00 */
[----:B------:R-:W-:Y:S01]  /*16b0*/  IMAD.IADD R30, R27, 0x1, R30 ;  /* 0x000000011b1e7824 */ /* 0x000fe200078e021e */
[----:B------:R-:W-:Y:S01]  /*16c0*/  IADD3 R34, P2, P1, R34, R29, R39 ;  /* 0x0000001d22227210 */ /* 0x000fe2000795e027 */
[----:B------:R-:W-:Y:S01]  /*16d0*/  BSSY B1, `(.L_x_299) ;  /* 0x0000727000017945 */ /* 0x000fe20003800000 */
[----:B------:R-:W-:-:S04]  /*16e0*/  SHF.R.S32.HI R31, RZ, 0x1f, R29 ;  /* 0x0000001fff1f7819 */ /* 0x000fc8000001141d */
[----:B------:R-:W-:Y:S01]  /*16f0*/  IADD3.X R32, R41, R31, R32, P2, P1 ;  /* 0x0000001f29207210 */ /* 0x000fe200017e2420 */
[----:B------:R-:W-:Y:S01]  /*1700*/  IMAD.X R41, R213, 0x1, R11, P4 ;  /* 0x00000001d5297824 */ /* 0x000fe200020e060b */
[----:B------:R-:W-:Y:S02]  /*1710*/  IADD3 R24, P2, P1, R37, R34, R24 ;  /* 0x0000002225187210 */ /* 0x000fe4000795e018 */
[----:B------:R-:W-:Y:S02]  /*1720*/  IADD3 R34, -R242, R243, R229 ;  /* 0x000000f3f2227210 */ /* 0x000fe40007ffe1e5 */
[----:B------:R-:W-:Y:S01]  /*1730*/  IADD3 R31, P4, R210, R27, RZ ;  /* 0x0000001bd21f7210 */ /* 0x000fe20007f9e0ff */
[----:B--2---:R-:W-:Y:S01]  /*1740*/  IMAD R28, R25, R4, RZ ;  /* 0x00000004191c7224 */ /* 0x004fe200078e02ff */
[----:B------:R-:W-:Y:S01]  /*1750*/  SHF.R.S32.HI R11, RZ, 0x1f, R210 ;  /* 0x0000001fff0b7819 */ /* 0x000fe200000114d2 */
[----:B------:R-:W-:Y:S01]  /*1760*/  VIADD R34, R34, -UR4 ;  /* 0x8000000422227c36 */ /* 0x000fe20008000000 */
[----:B------:R-:W-:Y:S01]  /*1770*/  IADD3.X R22, R33, R32, R22, P2, P1 ;  /* 0x0000002021167210 */ /* 0x000fe200017e2416 */
[----:B------:R-:W-:Y:S01]  /*1780*/  IMAD R28, R27, R5, R28 ;  /* 0x000000051b1c7224 */ /* 0x000fe200078e021c */
[----:B------:R-:W-:Y:S01]  /*1790*/  IADD3.X R25, R11, R25, RZ, P4, !PT ;  /* 0x000000190b197210 */ /* 0x000fe200027fe4ff */
[----:B------:R-:W-:Y:S01]  /*17a0*/  IMAD.WIDE.U32 R40, R27, R4, R40 ;  /* 0x000000041b287225 */ /* 0x000fe200078e0028 */
[----:B-1----:R-:W-:-:S02]  /*17b0*/  SHF.R.S32.HI R38, RZ, 0x1f, R19 ;  /* 0x0000001fff267819 */ /* 0x002fc40000011413 */
[----:B------:R-:W-:Y:S01]  /*17c0*/  SHF.R.S32.HI R27, RZ, 0x1f, R34 ;  /* 0x0000001fff1b7819 */ /* 0x000fe20000011422 */
[----:B------:R-:W-:Y:S01]  /*17d0*/  IMAD.IADD R41, R41, 0x1, R28 ;  /* 0x0000000129297824 */ /* 0x000fe200078e021c */
[----:B------:R-:W-:Y:S01]  /*17e0*/  LEA.HI R29, R38, R19, RZ, 0x5 ;  /* 0x00000013261d7211 */ /* 0x000fe200078f28ff */
[----:B------:R-:W-:Y:S01]  /*17f0*/  IMAD R32, R10, UR6, RZ ;  /* 0x000000060a207c24 */ /* 0x000fe2000f8e02ff */
[----:B------:R-:W-:Y:S01]  /*1800*/  LEA.HI R27, R27, R34, RZ, 0x6 ;  /* 0x000000221b1b7211 */ /* 0x000fe200078f30ff */
[----:B------:R-:W-:Y:S01]  /*1810*/  IMAD.WIDE.U32 R34, R31, R2, R212 ;  /* 0x000000021f227225 */ /* 0x000fe200078e00d4 */
[----:B------:R-:W-:Y:S02]  /*1820*/  LOP3.LUT R38, R29, 0xffffffe0, RZ, 0xc0, !PT ;  /* 0xffffffe01d267812 */ /* 0x000fe400078ec0ff */
[----:B------:R-:W-:Y:S01]  /*1830*/  SHF.R.S32.HI R29, RZ, 0x5, R29 ;  /* 0x00000005ff1d7819 */ /* 0x000fe2000001141d */
[----:B------:R-:W-:Y:S01]  /*1840*/  IMAD.WIDE.U32 R40, R211, UR6, R40 ;  /* 0x00000006d3287c25 */ /* 0x000fe2000f8e0028 */
[----:B------:R-:W-:-:S03]  /*1850*/  SHF.R.S32.HI R227, RZ, 0x6, R27 ;  /* 0x00000006ffe37819 */ /* 0x000fc6000001141b */
[----:B------:R-:W-:Y:S01]  /*1860*/  IMAD.IADD R19, R19, 0x1, -R38 ;  /* 0x0000000113137824 */ /* 0x000fe200078e0a26 */
[----:B------:R-:W-:Y:S01]  /*1870*/  VIMNMX R227, RZ, R227, !PT ;  /* 0x000000e3ffe37248 */ /* 0x000fe20007fe0100 */
[----:B------:R-:W1:Y:S02]  /*1880*/  LDC.64 R38, c[0x0][0x478] ;  /* 0x00011e00ff267b82 */ /* 0x000e640000000a00 */
[----:B------:R-:W-:Y:S01]  /*1890*/  IMAD R19, R29, R26, R19 ;  /* 0x0000001a1d137224 */ /* 0x000fe200078e0213 */
[----:B------:R-:W-:Y:S01]  /*18a0*/  ISETP.GT.AND P4, PT, R240, R227, PT ;  /* 0x000000e3f000720c */ /* 0x000fe20003f84270 */
[----:B------:R-:W-:Y:S02]  /*18b0*/  IMAD R26, R25, R2, RZ ;  /* 0x00000002191a7224 */ /* 0x000fe400078e02ff */
[----:B------:R-:W-:Y:S01]  /*18c0*/  IMAD R25, R211, UR7, R32 ;  /* 0x00000007d3197c24 */ /* 0x000fe2000f8e0220 */
[----:B------:R-:W-:Y:S01]  /*18d0*/  IADD3 R24, P1, R19, R24, RZ ;  /* 0x0000001813187210 */ /* 0x000fe20007f3e0ff */
[----:B------:R-:W2:Y:S01]  /*18e0*/  LDC.64 R28, c[0x0][0x2b0] ;  /* 0x0000ac00ff1c7b82 */ /* 0x000ea20000000a00 */
[----:B------:R-:W-:Y:S01]  /*18f0*/  ULDC.64 UR6, c[0x0][0x400] ;  /* 0x0001000000067ab9 */ /* 0x000fe20000000a00 */
[----:B------:R-:W-:Y:S01]  /*1900*/  IMAD R26, R31, R3, R26 ;  /* 0x000000031f1a7224 */ /* 0x000fe200078e021a */
[----:B------:R-:W-:Y:S01]  /*1910*/  LEA.HI.X.SX32 R19, R19, R22, 0x1, P1 ;  /* 0x0000001613137211 */ /* 0x000fe200008f0eff */
[----:B------:R-:W-:Y:S01]  /*1920*/  IMAD.IADD R41, R41, 0x1, R25 ;  /* 0x0000000129297824 */ /* 0x000fe200078e0219 */
[----:B------:R-:W-:Y:S01]  /*1930*/  LEA R246, P1, R24, UR6, 0x2 ;  /* 0x0000000618f67c11 */ /* 0x000fe2000f8210ff */
[----:B------:R-:W-:Y:S01]  /*1940*/  VIADD R240, R240, 0xffffffff ;  /* 0xfffffffff0f07836 */ /* 0x000fe20000000000 */
[----:B------:R-:W-:-:S02]  /*1950*/  IADD3 R32, P2, R23, R34, RZ ;  /* 0x0000002217207210 */ /* 0x000fc40007f5e0ff */
[----:B------:R-:W-:Y:S01]  /*1960*/  LEA.HI.X R247, R24, UR7, R19, 0x2, P1 ;  /* 0x0000000718f77c11 */ /* 0x000fe200088f1413 */
[----:B------:R-:W-:Y:S01]  /*1970*/  ULDC.64 UR6, c[0x0][0x258] ;  /* 0x0000960000067ab9 */ /* 0x000fe20000000a00 */
[----:B------:R-:W-:Y:S01]  /*1980*/  IADD3.X R33, R21, R35, R26, P2, !PT ;  /* 0x0000002315217210 */ /* 0x000fe200017fe41a */
[----:B------:R-:W-:Y:S02]  /*1990*/  IMAD R22, R10, UR6, RZ ;  /* 0x000000060a167c24 */ /* 0x000fe4000f8e02ff */
[----:B------:R-:W-:Y:S02]  /*19a0*/  IMAD R21, R11, R4, RZ ;  /* 0x000000040b157224 */ /* 0x000fe400078e02ff */
[C---:B------:R-:W-:Y:S02]  /*19b0*/  IMAD R19, R211.reuse, UR7, R22 ;  /* 0x00000007d3137c24 */ /* 0x040fe4000f8e0216 */
[----:B------:R-:W-:Y:S01]  /*19c0*/  IMAD.WIDE.U32 R24, R211, UR6, R32 ;  /* 0x00000006d3187c25 */ /* 0x000fe2000f8e0020 */
[----:B------:R-:W-:-:S03]  /*19d0*/  ULDC.64 UR6, c[0x0][0x3e0] ;  /* 0x0000f80000067ab9 */ /* 0x000fc60000000a00 */
[----:B------:R-:W-:Y:S01]  /*19e0*/  IMAD R21, R210, R5, R21 ;  /* 0x00000005d2157224 */ /* 0x000fe200078e0215 */
[----:B------:R-:W-:Y:S01]  /*19f0*/  LEA R250, P2, R24, UR8, 0x1 ;  /* 0x0000000818fa7c11 */ /* 0x000fe2000f8408ff */
[----:B------:R-:W-:-:S04]  /*1a00*/  IMAD.WIDE.U32 R26, R210, R4, R40 ;  /* 0x00000004d21a7225 */ /* 0x000fc800078e0028 */
[----:B------:R-:W-:Y:S01]  /*1a10*/  IMAD.IADD R19, R25, 0x1, R19 ;  /* 0x0000000119137824 */ /* 0x000fe200078e0213 */
[----:B------:R-:W-:Y:S01]  /*1a20*/  IADD3 R21, R27, R21, RZ ;  /* 0x000000151b157210 */ /* 0x000fe20007ffe0ff */
[----:B-1----:R-:W-:Y:S01]  /*1a30*/  IMAD.WIDE R230, R36, 0x4, R38 ;  /* 0x0000000424e67825 */ /* 0x002fe200078e0226 */
[----:B------:R-:W-:Y:S02]  /*1a40*/  LEA R248, P1, R26, UR6, 0x1 ;  /* 0x000000061af87c11 */ /* 0x000fe4000f8208ff */
[----:B------:R-:W-:Y:S01]  /*1a50*/  LEA.HI.X R251, R24, UR9, R19, 0x1, P2 ;  /* 0x0000000918fb7c11 */ /* 0x000fe200090f0c13 */
[----:B--2---:R-:W-:Y:S01]  /*1a60*/  IMAD.WIDE R232, R30, 0x4, R28 ;  /* 0x000000041ee87825 */ /* 0x004fe200078e021c */
[----:B------:R-:W-:Y:S01]  /*1a70*/  LEA.HI.X R249, R26, UR7, R21, 0x1, P1 ;  /* 0x000000071af97c11 */ /* 0x000fe200088f0c15 */
[----:B------:R-:W-:Y:S08]  /*1a80*/  @P4 BRA `(.L_x_304) ;  /* 0x0000000800284947 */ /* 0x000ff00003800000 */
[----:B------:R-:W1:Y:S01]  /*1a90*/  @P0 LDC.64 R2, c[0x0][0x458] ;  /* 0x00011600ff020b82 */ /* 0x000e620000000a00 */
[CC--:B------:R-:W-:Y:S02]  /*1aa0*/  @P0 IADD3 R6, R241.reuse, R244.reuse, RZ ;  /* 0x000000f4f1060210 */ /* 0x0c0fe40007ffe0ff */
[----:B------:R-:W-:-:S05]  /*1ab0*/  @P0 IADD3 R16, R241, R244, RZ ;  /* 0x000000f4f1100210 */ /* 0x000fca0007ffe0ff */
[----:B------:R-:W2:Y:S01]  /*1ac0*/  @P0 LDC.64 R4, c[0x0][0x450] ;  /* 0x00011400ff040b82 */ /* 0x000ea20000000a00 */
[C---:B-1----:R-:W-:Y:S02]  /*1ad0*/  @P0 IMAD R12, R6.reuse, R3, RZ ;  /* 0x00000003060c0224 */ /* 0x042fe400078e02ff */
[----:B------:R-:W-:-:S05]  /*1ae0*/  @P0 IMAD.WIDE.U32 R6, R6, R2, RZ ;  /* 0x0000000206060225 */ /* 0x000fca00078e00ff */
[----:B------:R-:W-:Y:S01]  /*1af0*/  @P0 IADD3 R12, R7, R12, RZ ;  /* 0x0000000c070c0210 */ /* 0x000fe20007ffe0ff */
[C---:B--2---:R-:W-:Y:S01]  /*1b00*/  @P0 IMAD R8, R16.reuse, R5, RZ ;  /* 0x0000000510080224 */ /* 0x044fe200078e02ff */
[----:B------:R-:W-:Y:S01]  /*1b10*/  @P0 MOV R14, R6 ;  /* 0x00000006000e0202 */ /* 0x000fe20000000f00 */
[----:B------:R-:W-:-:S05]  /*1b20*/  @P0 IMAD.WIDE.U32 R16, R16, R4, RZ ;  /* 0x0000000410100225 */ /* 0x000fca00078e00ff */
[----:B------:R-:W-:Y:S01]  /*1b30*/  @P0 IADD3 R8, R17, R8, RZ ;  /* 0x0000000811080210 */ /* 0x000fe20007ffe0ff */
        /* <DEDUP_REMOVED lines=12> */
.L_x_305:
        /* <DEDUP_REMOVED lines=12> */
.L_x_306:
[-C--:B------:R-:W-:Y:S01]  /*1cc0*/  IMAD R6, R13, R4.reuse, RZ ;  /* 0x000000040d067224 */ /* 0x080fe200078e02ff */
[----:B------:R-:W-:Y:S01]  /*1cd0*/  ULDC.64 UR6, c[0x0][0x468] ;  /* 0x00011a0000067ab9 */ /* 0x000fe20000000a00 */
[----:B------:R-:W-:Y:S01]  /*1ce0*/  IMAD.WIDE.U32 R18, R229, R4, R212 ;  /* 0x00000004e5127225 */ /* 0x000fe200078e00d4 */
[----:B------:R-:W-:Y:S03]  /*1cf0*/  BSSY B0, `(.L_x_307) ;  /* 0x000001d000007945 */ /* 0x000fe60003800000 */
[----:B------:R-:W-:Y:S01]  /*1d00*/  IMAD R9, R217, -0x40, R242 ;  /* 0xffffffc0d9097824 */ /* 0x000fe200078e02f2 */
[----:B------:R-:W-:Y:S01]  /*1d10*/  IADD3 R16, P0, R16, R18, RZ ;  /* 0x0000001210107210 */ /* 0x000fe20007f1e0ff */
[----:B------:R-:W-:Y:S01]  /*1d20*/  IMAD R7, R229, R5, R6 ;  /* 0x00000005e5077224 */ /* 0x000fe200078e0206 */
[C---:B------:R-:W-:Y:S02]  /*1d30*/  IADD3 R6, R210.reuse, 0x20, RZ ;  /* 0x00000020d2067810 */ /* 0x040fe40007ffe0ff */
[----:B------:R-:W-:-:S02]  /*1d40*/  ISETP.GE.AND P4, PT, R210, R9, PT ;  /* 0x00000009d200720c */ /* 0x000fc40003f86270 */
[----:B------:R-:W-:Y:S01]  /*1d50*/  IADD3.X R17, R8, R19, R7, P0, !PT ;  /* 0x0000001308117210 */ /* 0x000fe200007fe407 */
[----:B------:R-:W-:Y:S01]  /*1d60*/  IMAD R8, R10, UR6, RZ ;  /* 0x000000060a087c24 */ /* 0x000fe2000f8e02ff */
[----:B------:R-:W-:-:S03]  /*1d70*/  ISETP.GE.AND P3, PT, R6, R9, PT ;  /* 0x000000090600720c */ /* 0x000fc60003f66270 */
        /* <DEDUP_REMOVED lines=9> */
[----:B------:R-:W-:Y:S01]  /*1e10*/  IMAD R6, R210, R5, R6 ;  /* 0x00000005d2067224 */ /* 0x000fe200078e0206 */
        /* <DEDUP_REMOVED lines=10> */
.L_x_308:
[----:B------:R-:W-:Y:S05]  /*1ec0*/  BSYNC B0 ;  /* 0x0000000000007941 */ /* 0x000fea0003800000 */
.L_x_307:
[----:B------:R-:W-:Y:S04]  /*1ed0*/  BSSY B0, `(.L_x_309) ;  /* 0x0000014000007945 */ /* 0x000fe80003800000 */
        /* <DEDUP_REMOVED lines=19> */
.L_x_310:
[----:B------:R-:W-:Y:S05]  /*2010*/  BSYNC B0 ;  /* 0x0000000000007941 */ /* 0x000fea0003800000 */
.L_x_309:
[-C--:B------:R-:W-:Y:S01]  /*2020*/  IMAD.WIDE.U32 R6, R229, R2.reuse, R212 ;  /* 0x00000002e5067225 */ /* 0x080fe200078e00d4 */
[----:B------:R-:W-:Y:S01]  /*2030*/  ULDC.64 UR6, c[0x0][0x470] ;  /* 0x00011c0000067ab9 */ /* 0x000fe20000000a00 */
[----:B------:R-:W-:Y:S02]  /*2040*/  BSSY B0, `(.L_x_311) ;  /* 0x000001a000007945 */ /* 0x000fe40003800000 */
[----:B--2---:R-:W-:Y:S01]  /*2050*/  IMAD R4, R13, R2, RZ ;  /* 0x000000020d047224 */ /* 0x004fe200078e02ff */
        /* <DEDUP_REMOVED lines=24> */
.L_x_312:
[----:B------:R-:W-:Y:S05]  /*21e0*/  BSYNC B0 ;  /* 0x0000000000007941 */ /* 0x000fea0003800000 */
.L_x_311:
        /* <DEDUP_REMOVED lines=8> */
[----:B------:R-:W-:-:S04]  /*2270*/  IMAD.WIDE.U32 R6, R4, R2, R6 ;  /* 0x0000000204067225 */ /* 0x000fc800078e0006 */
[----:B------:R-:W-:Y:S01]  /*2280*/  IMAD R11, R11, R2, RZ ;  /* 0x000000020b0b7224 */ /* 0x000fe200078e02ff */
[----:B------:R-:W-:-:S03]  /*2290*/  LEA R2, P2, R6, UR6, 0x1 ;  /* 0x0000000606027c11 */ /* 0x000fc6000f8408ff */
[----:B------:R-:W-:-:S04]  /*22a0*/  IMAD R11, R4, R3, R11 ;  /* 0x00000003040b7224 */ /* 0x000fc800078e020b */
[----:B------:R-:W-:-:S05]  /*22b0*/  IMAD.IADD R11, R7, 0x1, R11 ;  /* 0x00000001070b7824 */ /* 0x000fca00078e020b */
[----:B------:R-:W-:-:S05]  /*22c0*/  LEA.HI.X R3, R6, UR7, R11, 0x1, P2 ;  /* 0x0000000706037c11 */ /* 0x000fca00090f0c0b */
[----:B------:R3:W-:Y:S04]  /*22d0*/  @!P1 STG.E.128 desc[UR14][R2.64], RZ ;  /* 0x000000ff02009986 */ /* 0x0007e8000c101d0e */
[----:B------:R3:W-:Y:S01]  /*22e0*/  @!P0 STG.E.128 desc[UR14][R2.64+0x80], RZ ;  /* 0x000080ff02008986 */ /* 0x0007e2000c101d0e */
[----:B------:R-:W-:-:S13]  /*22f0*/  ISETP.GE.AND P0, PT, R215, UR4, PT ;  /* 0x00000004d7007c0c */ /* 0x000fda000bf06270 */
[----:B------:R-:W-:Y:S05]  /*2300*/  @P0 BRA `(.L_x_313) ;  /* 0x00000064008c0947 */ /* 0x000fea0003800000 */
[----:B------:R4:W-:Y:S01]  /*2310*/  STG.E.128 desc[UR14][R2.64+0x100], RZ ;  /* 0x000100ff02007986 */ /* 0x0009e2000c101d0e */
[----:B------:R-:W-:Y:S05]  /*2320*/  BRA `(.L_x_313) ;  /* 0x0000006400847947 */ /* 0x000fea0003800000 */
.L_x_304:
[----:B------:R-:W-:Y:S01]  /*2330*/  @P3 BAR.SYNC.DEFER_BLOCKING 0x0 ;  /* 0x0000000000003b1d */ /* 0x000fe20000010000 */
[C---:B------:R-:W-:Y:S01]  /*2340*/  IMAD R10, R240.reuse, -0x40, R243 ;  /* 0xffffffc0f00a7824 */ /* 0x040fe200078e02f3 */
[----:B------:R-:W-:Y:S01]  /*2350*/  LEA.HI R23, R240, R240, RZ, 0x1 ;  /* 0x000000f0f0177211 */ /* 0x000fe200078f08ff */
[----:B------:R-:W-:-:S03]  /*2360*/  VIADD R15, R210, 0x20 ;  /* 0x00000020d20f7836 */ /* 0x000fc60000000000 */
[-C--:B------:R-:W-:Y:S01]  /*2370*/  ISETP.GE.AND P5, PT, R210, R10.reuse, PT ;  /* 0x0000000ad200720c */ /* 0x080fe20003fa6270 */
[----:B------:R-:W-:Y:S01]  /*2380*/  BSSY B0, `(.L_x_314) ;  /* 0x000001c000007945 */ /* 0x000fe20003800000 */
        /* <DEDUP_REMOVED lines=27> */
.L_x_315:
[----:B------:R-:W-:Y:S05]  /*2540*/  BSYNC B0 ;  /* 0x0000000000007941 */ /* 0x000fea0003800000 */
.L_x_314:
[----:B------:R4:W-:Y:S01]  /*2550*/  @P4 STS.128 [R219+0xd000], RZ ;  /* 0x00d000ffdb004388 */ /* 0x0009e20000000c00 */
[----:B------:R-:W-:Y:S01]  /*2560*/  ISETP.NE.AND P0, PT, R22, 0x1, PT ;  /* 0x000000011600780c */ /* 0x000fe20003f05270 */
[----:B------:R-:W-:Y:S01]  /*2570*/  VIADD R22, R209, 0x3000 ;  /* 0x00003000d1167836 */ /* 0x000fe20000000000 */
[----:B------:R-:W-:Y:S01]  /*2580*/  BSSY B0, `(.L_x_316) ;  /* 0x0000023000007945 */ /* 0x000fe20003800000 */
[----:B------:R4:W-:Y:S03]  /*2590*/  @P4 STS.128 [R219+0xf000], RZ ;  /* 0x00f000ffdb004388 */ /* 0x0009e60000000c00 */
[----:B------:R-:W-:Y:S01]  /*25a0*/  SEL R239, R22, R209, !P0 ;  /* 0x000000d116ef7207 */ /* 0x000fe20004000000 */
[----:B------:R4:W-:Y:S01]  /*25b0*/  @P4 STS.128 [R219+0x11000], RZ ;  /* 0x011000ffdb004388 */ /* 0x0009e20000000c00 */
[----:B------:R-:W-:Y:S05]  /*25c0*/  @P4 BRA `(.L_x_317) ;  /* 0x0000000000784947 */ /* 0x000fea0003800000 */
        /* <DEDUP_REMOVED lines=30> */
.L_x_317:
[----:B------:R-:W-:Y:S05]  /*27b0*/  BSYNC B0 ;  /* 0x0000000000007941 */ /* 0x000fea0003800000 */
.L_x_316:
        /* <DEDUP_REMOVED lines=16> */
.L_x_319:
        /* <DEDUP_REMOVED lines=29> */
.L_x_320:
[----:B------:R-:W-:Y:S05]  /*2a90*/  BSYNC B0 ;  /* 0x0000000000007941 */ /* 0x000fea0003800000 */
.L_x_318:
        /* <DEDUP_REMOVED lines=17> */
.L_x_322:
        /* <DEDUP_REMOVED lines=37> */
.L_x_323:
[----:B------:R-:W-:Y:S05]  /*2e00*/  BSYNC B0 ;  /* 0x0000000000007941 */ /* 0x000fea0003800000 */
.L_x_321:
[----:B-1----:R-:W-:Y:S01]  /*2e10*/  IMAD R2, R217, -0x40, R242 ;  /* 0xffffffc0d9027824 */ /* 0x002fe200078e02f2 */
[----:B------:R-:W-:Y:S01]  /*2e20*/  ULDC.64 UR6, c[0x0][0x260] ;  /* 0x0000980000067ab9 */ /* 0x000fe20000000a00 */
[-C--:B------:R-:W-:Y:S01]  /*2e30*/  IMAD R4, R13, R8.reuse, RZ ;  /* 0x000000080d047224 */ /* 0x080fe200078e02ff */
[----:B------:R-:W-:Y:S01]  /*2e40*/  BSSY B0, `(.L_x_324) ;  /* 0x0000038000007945 */ /* 0x000fe20003800000 */
[----:B------:R-:W-:Y:S01]  /*2e50*/  IMAD.WIDE.U32 R22, R229, R8, R212 ;  /* 0x00000008e5167225 */ /* 0x000fe200078e00d4 */
[-C--:B------:R-:W-:Y:S02]  /*2e60*/  ISETP.GE.AND P1, PT, R210, R2.reuse, PT ;  /* 0x00000002d200720c */ /* 0x080fe40003f26270 */
[----:B------:R-:W-:Y:S01]  /*2e70*/  ISETP.GE.AND P4, PT, R15, R2, PT ;  /* 0x000000020f00720c */ /* 0x000fe20003f86270 */
[----:B------:R-:W-:Y:S01]  /*2e80*/  IMAD R4, R229, R9, R4 ;  /* 0x00000009e5047224 */ /* 0x000fe200078e0204 */
[----:B------:R-:W-:Y:S01]  /*2e90*/  IADD3 R22, P2, R20, R22, RZ ;  /* 0x0000001614167210 */ /* 0x000fe20007f5e0ff */
[-C--:B------:R-:W-:Y:S01]  /*2ea0*/  IMAD R20, R13, R6.reuse, RZ ;  /* 0x000000060d147224 */ /* 0x080fe200078e02ff */
[----:B------:R-:W-:Y:S01]  /*2eb0*/  IADD3 R13, R207, 0x8, RZ ;  /* 0x00000008cf0d7810 */ /* 0x000fe20007ffe0ff */
[----:B------:R-:W-:Y:S01]  /*2ec0*/  IMAD.WIDE.U32 R24, R229, R6, R212 ;  /* 0x00000006e5187225 */ /* 0x000fe200078e00d4 */
[----:B------:R-:W-:-:S03]  /*2ed0*/  IADD3.X R23, R17, R23, R4, P2, !PT ;  /* 0x0000001711177210 */ /* 0x000fc600017fe404 */
[----:B------:R-:W-:Y:S01]  /*2ee0*/  IMAD R5, R12, UR6, RZ ;  /* 0x000000060c057c24 */ /* 0x000fe2000f8e02ff */
[----:B------:R-:W-:Y:S01]  /*2ef0*/  IADD3 R18, P2, R18, R24, RZ ;  /* 0x0000001812127210 */ /* 0x000fe20007f5e0ff */
[----:B------:R1:W-:Y:S01]  /*2f00*/  @P1 STS.128 [R219+0x12000], RZ ;  /* 0x012000ffdb001388 */ /* 0x0003e20000000c00 */
[----:B------:R-:W-:Y:S02]  /*2f10*/  IMAD R3, R229, R7, R20 ;  /* 0x00000007e5037224 */ /* 0x000fe400078e0214 */
[C---:B------:R-:W-:Y:S01]  /*2f20*/  IMAD R5, R14.reuse, UR7, R5 ;  /* 0x000000070e057c24 */ /* 0x040fe2000f8e0205 */
[----:B------:R1:W-:Y:S01]  /*2f30*/  @P1 STS.128 [R219+0x14000], RZ ;  /* 0x014000ffdb001388 */ /* 0x0003e20000000c00 */
[----:B------:R-:W-:Y:S01]  /*2f40*/  IMAD.WIDE.U32 R20, R14, UR6, R22 ;  /* 0x000000060e147c25 */ /* 0x000fe2000f8e0016 */
[----:B------:R-:W-:Y:S02]  /*2f50*/  IADD3.X R19, R16, R25, R3, P2, !PT ;  /* 0x0000001910137210 */ /* 0x000fe400017fe403 */
        /* <DEDUP_REMOVED lines=38> */
.L_x_325:
[----:B------:R-:W-:Y:S05]  /*31c0*/  BSYNC B0 ;  /* 0x0000000000007941 */ /* 0x000fea0003800000 */
.L_x_324:
        /* <DEDUP_REMOVED lines=16> */
[----:B------:R1:W-:Y:S06]  /*32d0*/  @P6 STS.128 [R219+0x13000], RZ ;  /* 0x013000ffdb006388 */ /* 0x0003ec0000000c00 */
[----:B------:R-:W5:Y:S01]  /*32e0*/  @!P5 LDC.64 R2, c[0x0][0x218] ;  /* 0x00008600ff02db82 */ /* 0x000f620000000a00 */
[----:B-1----:R-:W-:Y:S01]  /*32f0*/  @!P6 LEA R8, P3, R20, R4, 0x1 ;  /* 0x000000041408e211 */ /* 0x002fe200078608ff */
[----:B------:R-:W-:-:S05]  /*3300*/  IMAD.IADD R4, R21, 0x1, R17 ;  /* 0x0000000115047824 */ /* 0x000fca00078e0211 */
        /* <DEDUP_REMOVED lines=21> */
.L_x_327:
[----:B------:R-:W-:Y:S05]  /*3460*/  BSYNC B0 ;  /* 0x0000000000007941 */ /* 0x000fea0003800000 */
.L_x_326:
        /* <DEDUP_REMOVED lines=52> */
.L_x_329:
[----:B------:R-:W-:Y:S05]  /*37b0*/  BSYNC B0 ;  /* 0x0000000000007941 */ /* 0x000fea0003800000 */
.L_x_328:
        /* <DEDUP_REMOVED lines=42> */
.L_x_331:
[----:B------:R-:W-:Y:S05]  /*3a60*/  BSYNC B0 ;  /* 0x0000000000007941 */ /* 0x000fea0003800000 */
.L_x_330:
[----:B------:R-:W2:Y:S01]  /*3a70*/  LDC R237, c[0x0][0x394] ;  /* 0x0000e500ffed7b82 */ /* 0x000ea20000000800 */
[----:B------:R-:W-:Y:S01]  /*3a80*/  IMAD.MOV.U32 R194, RZ, RZ, 0x20 ;  /* 0x00000020ffc27424 */ /* 0x000fe200078e00ff */
[----:B------:R-:W-:Y:S01]  /*3a90*/  R2P PR, R208, 0x6 ;  /* 0x00000006d0007804 */ /* 0x000fe20000000000 */
[----:B------:R-:W-:Y:S01]  /*3aa0*/  ULDC UR6, c[0x0][0x2d0] ;  /* 0x0000b40000067ab9 */ /* 0x000fe20000000800 */
[----:B------:R-:W-:Y:S01]  /*3ab0*/  ULDC UR7, c[0x0][0x398] ;  /* 0x0000e60000077ab9 */ /* 0x000fe20000000800 */
[----:B------:R2:W5:Y:S03]  /*3ac0*/  @!P6 LDG.E R236, desc[UR14][R12.64] ;  /* 0x0000000e0cece981 */ /* 0x000566000c1e1900 */
[----:B------:R-:W2:Y:S01]  /*3ad0*/  LDC R225, c[0x0][0x394] ;  /* 0x0000e500ffe17b82 */ /* 0x000ea20000000800 */
[----:B------:R-:W-:Y:S01]  /*3ae0*/  IMAD.MOV.U32 R193, RZ, RZ, 0x40 ;  /* 0x00000040ffc17424 */ /* 0x000fe200078e00ff */
[----:B------:R-:W-:Y:S01]  /*3af0*/  SEL R194, R194, 0xffffffe0, !P1 ;  /* 0xffffffe0c2c27807 */ /* 0x000fe20004800000 */
[----:B-1----:R-:W-:Y:S01]  /*3b00*/  VIADD R3, R204, 0x3000 ;  /* 0x00003000cc037836 */ /* 0x002fe20000000000 */
[----:B------:R1:W5:Y:S04]  /*3b10*/  @!P5 LDG.E R238, desc[UR14][R12.64+0x20] ;  /* 0x0000200e0ceed981 */ /* 0x000368000c1e1900 */
[----:B------:R-:W0:Y:S01]  /*3b20*/  LDGDEPBAR ;  /* 0x00000000000079af */ /* 0x000e220000000000 */
[----:B------:R-:W-:-:S02]  /*3b30*/  VIADD R2, R203, 0x3000 ;  /* 0x00003000cb027836 */ /* 0x000fc40000000000 */
[----:B------:R-:W-:Y:S01]  /*3b40*/  IMAD.IADD R226, R229, 0x1, R243 ;  /* 0x00000001e5e27824 */ /* 0x000fe200078e02f3 */
[----:B------:R-:W-:Y:S01]  /*3b50*/  SEL R193, R193, 0xffffffc0, !P2 ;  /* 0xffffffc0c1c17807 */ /* 0x000fe20005000000 */
[----:B------:R-:W-:Y:S01]  /*3b60*/  IMAD.IADD R192, R197, 0x1, R194 ;  /* 0x00000001c5c07824 */ /* 0x000fe200078e02c2 */
[----:B------:R-:W-:Y:S01]  /*3b70*/  SEL R196, R3, R204, !P0 ;  /* 0x000000cc03c47207 */ /* 0x000fe20004000000 */
[----:B------:R-:W-:Y:S01]  /*3b80*/  IMAD.MOV.U32 R234, RZ, RZ, R239 ;  /* 0x000000ffffea7224 */ /* 0x000fe200078e00ef */
[----:B------:R-:W-:Y:S02]  /*3b90*/  SEL R195, R2, R203, !P0 ;  /* 0x000000cb02c37207 */ /* 0x000fe40004000000 */
[----:B------:R-:W-:Y:S02]  /*3ba0*/  CS2R R142, SRZ ;  /* 0x00000000008e7805 */ /* 0x000fe4000001ff00 */
[----:B------:R-:W-:Y:S02]  /*3bb0*/  IADD3 R245, -R242, 0x40, R226 ;  /* 0x00000040f2f57810 */ /* 0x000fe40007ffe1e2 */
        /* <DEDUP_REMOVED lines=52> */
[----:B------:R-:W-:Y:S01]  /*3f00*/  VIADD R245, R245, -UR4 ;  /* 0x80000004f5f57c36 */ /* 0x000fe20008000000 */
[----:B-12---:R-:W-:-:S06]  /*3f10*/  ULDC UR4, c[0x0][0x2dc] ;  /* 0x0000b70000047ab9 */ /* 0x006fcc0000000800 */
.L_x_336:
[----:B------:R-:W0:Y:S01]  /*3f20*/  LDGDEPBAR ;  /* 0x00000000000079af */ /* 0x000e220000000000 */
[C---:B------:R-:W-:Y:S01]  /*3f30*/  IMAD.IADD R94, R196.reuse, 0x1, R194 ;  /* 0x00000001c45e7824 */ /* 0x040fe200078e02c2 */
[----:B------:R-:W-:Y:S01]  /*3f40*/  IADD3 R93, R196, R193, RZ ;  /* 0x000000c1c45d7210 */ /* 0x000fe20007ffe0ff */
[----:B------:R-:W-:Y:S01]  /*3f50*/  IMAD.MOV.U32 R95, RZ, RZ, R225 ;  /* 0x000000ffff5f7224 */ /* 0x000fe200078e00e1 */
[----:B------:R-:W-:Y:S01]  /*3f60*/  IADD3 R96, P0, R235, R230, RZ ;  /* 0x000000e6eb607210 */ /* 0x000fe20007f1e0ff */
[----:B------:R-:W-:Y:S04]  /*3f70*/  IMAD.IADD R92, R94, 0x1, R193 ;  /* 0x000000015e5c7824 */ /* 0x000fe800078e02c1 */
[----:B------:R-:W-:Y:S01]  /*3f80*/  IMAD.X R97, R218, 0x1, R231, P0 ;  /* 0x00000001da617824 */ /* 0x000fe200000e06e7 */
[----:B------:R-:W-:Y:S04]  /*3f90*/  DEPBAR.LE SB0, 0x0 ;  /* 0x000080000000791a */ /* 0x000fe80000000000 */
[----:B------:R-:W-:Y:S06]  /*3fa0*/  BAR.SYNC.DEFER_BLOCKING 0x0 ;  /* 0x0000000000007b1d */ /* 0x000fec0000010000 */
[----:B------:R-:W-:Y:S04]  /*3fb0*/  LDSM.16.M88.4 R20, [R196] ;  /* 0x00000000c414783b */ /* 0x000fe80000000200 */
[----:B------:R-:W1:Y:S04]  /*3fc0*/  LDSM.16.M88.4 R24, [R202+UR5+0x12000] ;  /* 0x01200005ca18783b */ /* 0x000e680008000200 */
[----:B------:R-:W2:Y:S04]  /*3fd0*/  LDSM.16.M88.4 R28, [R202+UR5+0x12800] ;  /* 0x01280005ca1c783b */ /* 0x000ea80008000200 */
[----:B------:R-:W-:Y:S04]  /*3fe0*/  LDSM.16.M88.4 R32, [R94] ;  /* 0x000000005e20783b */ /* 0x000fe80000000200 */
[----:B------:R-:W3:Y:S04]  /*3ff0*/  LDSM.16.M88.4 R84, [R201] ;  /* 0x00000000c954783b */ /* 0x000ee80000000200 */
[----:B------:R-:W4:Y:S04]  /*4000*/  LDSM.16.M88.4 R88, [R201+0x800] ;  /* 0x00080000c958783b */ /* 0x000f280000000200 */
[----:B-----5:R-:W5:Y:S04]  /*4010*/  LDG.E R165, desc[UR14][R96.64] ;  /* 0x0000000e60a57981 */ /* 0x020f68000c1e1900 */
[----:B------:R2:W5:Y:S01]  /*4020*/  LDG.E R164, desc[UR14][R96.64+0x20] ;  /* 0x0000200e60a47981 */ /* 0x000562000c1e1900 */
[C---:B-1----:R-:W-:Y:S06]  /*4030*/  HMMA.16816.F32 R4, R20.reuse, R24, RZ ;  /* 0x000000181404723c */ /* 0x042fec00000018ff */
[C---:B------:R-:W-:Y:S01]  /*4040*/  HMMA.16816.F32 R8, R20.reuse, R26, RZ ;  /* 0x0000001a1408723c */ /* 0x040fe200000018ff */
[----:B------:R-:W-:Y:S01]  /*4050*/  LDSM.16.M88.4 R24, [R200] ;  /* 0x00000000c818783b */ /* 0x000fe20000000200 */
[----:B--2---:R-:W-:Y:S04]  /*4060*/  SHF.L.U32 R96, R240, 0x6, RZ ;  /* 0x00000006f0607819 */ /* 0x004fe800000006ff */
[C---:B------:R-:W-:Y:S01]  /*4070*/  HMMA.16816.F32 R12, R20.reuse, R28, RZ ;  /* 0x0000001c140c723c */ /* 0x040fe200000018ff */
[----:B------:R-:W-:Y:S05]  /*4080*/  ISETP.GE.AND P0, PT, R96, R245, PT ;  /* 0x000000f56000720c */ /* 0x000fea0003f06270 */
[----:B------:R-:W-:Y:S01]  /*4090*/  HMMA.16816.F32 R16, R20, R30, RZ ;  /* 0x0000001e1410723c */ /* 0x000fe200000018ff */
[----:B------:R-:W1:Y:S04]  /*40a0*/  LDSM.16.M88.4 R20, [R93] ;  /* 0x000000005d14783b */ /* 0x000e680000000200 */
[----:B------:R-:W2:Y:S01]  /*40b0*/  LDSM.16.M88.4 R28, [R200+0x800] ;  /* 0x00080000c81c783b */ /* 0x000ea20000000200 */
[C---:B---3--:R-:W-:Y:S06]  /*40c0*/  HMMA.16816.F32 R4, R32.reuse, R84, R4 ;  /* 0x000000542004723c */ /* 0x048fec0000001804 */
[C---:B------:R-:W-:Y:S01]  /*40d0*/  HMMA.16816.F32 R8, R32.reuse, R86, R8 ;  /* 0x000000562008723c */ /* 0x040fe20000001808 */
[----:B------:R-:W-:Y:S05]  /*40e0*/  LDSM.16.M88.4 R84, [R199] ;  /* 0x00000000c754783b */ /* 0x000fea0000000200 */
[C---:B----4-:R-:W-:Y:S06]  /*40f0*/  HMMA.16816.F32 R12, R32.reuse, R88, R12 ;  /* 0x00000058200c723c */ /* 0x050fec000000180c */
[----:B------:R-:W-:Y:S01]  /*4100*/  HMMA.16816.F32 R16, R32, R90, R16 ;  /* 0x0000005a2010723c */ /* 0x000fe20000001810 */
[----:B------:R-:W3:Y:S04]  /*4110*/  LDSM.16.M88.4 R32, [R92] ;  /* 0x000000005c20783b */ /* 0x000ee80000000200 */
[----:B------:R-:W4:Y:S01]  /*4120*/  LDSM.16.M88.4 R88, [R199+0x800] ;  /* 0x00080000c758783b */ /* 0x000f220000000200 */
[C---:B-1----:R-:W-:Y:S06]  /*4130*/  HMMA.16816.F32 R4, R20.reuse, R24, R4 ;  /* 0x000000181404723c */ /* 0x042fec0000001804 */
[C---:B------:R-:W-:Y:S01]  /*4140*/  HMMA.16816.F32 R8, R20.reuse, R26, R8 ;  /* 0x0000001a1408723c */ /* 0x040fe20000001808 */
[----:B------:R-:W-:Y:S05]  /*4150*/  LDSM.16.M88.4 R24, [R202+UR5+0x14000] ;  /* 0x01400005ca18783b */ /* 0x000fea0008000200 */
[C---:B--2---:R-:W-:Y:S06]  /*4160*/  HMMA.16816.F32 R12, R20.reuse, R28, R12 ;  /* 0x0000001c140c723c */ /* 0x044fec000000180c */
[----:B------:R-:W-:Y:S01]  /*4170*/  HMMA.16816.F32 R16, R20, R30, R16 ;  /* 0x0000001e1410723c */ /* 0x000fe20000001810 */
[----:B------:R-:W1:Y:S04]  /*4180*/  LDSM.16.M88.4 R20, [R196+0x2000] ;  /* 0x00200000c414783b */ /* 0x000e680000000200 */
[----:B------:R-:W2:Y:S01]  /*4190*/  LDSM.16.M88.4 R28, [R202+UR5+0x14800] ;  /* 0x01480005ca1c783b */ /* 0x000ea20008000200 */
[C---:B---3--:R-:W-:Y:S06]  /*41a0*/  HMMA.16816.F32 R4, R32.reuse, R84, R4 ;  /* 0x000000542004723c */ /* 0x048fec0000001804 */
[C---:B------:R-:W-:Y:S01]  /*41b0*/  HMMA.16816.F32 R8, R32.reuse, R86, R8 ;  /* 0x000000562008723c */ /* 0x040fe20000001808 */
[----:B------:R-:W-:Y:S05]  /*41c0*/  LDSM.16.M88.4 R84, [R201+0x2000] ;  /* 0x00200000c954783b */ /* 0x000fea0000000200 */
[C---:B----4-:R-:W-:Y:S06]  /*41d0*/  HMMA.16816.F32 R12, R32.reuse, R88, R12 ;  /* 0x00000058200c723c */ /* 0x050fec000000180c */
[----:B------:R-:W-:Y:S01]  /*41e0*/  HMMA.16816.F32 R16, R32, R90, R16 ;  /* 0x0000005a2010723c */ /* 0x000fe20000001810 */
[----:B------:R-:W3:Y:S04]  /*41f0*/  LDSM.16.M88.4 R32, [R94+0x2000] ;  /* 0x002000005e20783b */ /* 0x000ee80000000200 */
[----:B------:R-:W4:Y:S01]  /*4200*/  LDSM.16.M88.4 R88, [R201+0x2800] ;  /* 0x00280000c958783b */ /* 0x000f220000000200 */
[C---:B-1----:R-:W-:Y:S06]  /*4210*/  HMMA.16816.F32 R4, R20.reuse, R24, R4 ;  /* 0x000000181404723c */ /* 0x042fec0000001804 */
[C---:B------:R-:W-:Y:S01]  /*4220*/  HMMA.16816.F32 R8, R20.reuse, R26, R8 ;  /* 0x0000001a1408723c */ /* 0x040fe20000001808 */
[----:B------:R-:W-:Y:S05]  /*4230*/  LDSM.16.M88.4 R24, [R200+0x2000] ;  /* 0x00200000c818783b */ /* 0x000fea0000000200 */
[C---:B--2---:R-:W-:Y:S06]  /*4240*/  HMMA.16816.F32 R12, R20.reuse, R28, R12 ;  /* 0x0000001c140c723c */ /* 0x044fec000000180c */
[----:B------:R-:W-:Y:S01]  /*4250*/  HMMA.16816.F32 R16, R20, R30, R16 ;  /* 0x0000001e1410723c */ /* 0x000fe20000001810 */
[----:B------:R-:W1:Y:S04]  /*4260*/  LDSM.16.M88.4 R20, [R93+0x2000] ;  /* 0x002000005d14783b */ /* 0x000e680000000200 */
[----:B------:R-:W2:Y:S01]  /*4270*/  LDSM.16.M88.4 R28, [R200+0x2800] ;  /* 0x00280000c81c783b */ /* 0x000ea20000000200 */
        /* <DEDUP_REMOVED lines=36> */
[C---:B------:R-:W-:Y:S06]  /*44c0*/  HMMA.16816.F32 R8, R20.reuse, R26, R8 ;  /* 0x0000001a1408723c */ /* 0x040fec0000001808 */
[C---:B--2---:R-:W-:Y:S06]  /*44d0*/  HMMA.16816.F32 R12, R20.reuse, R28, R12 ;  /* 0x0000001c140c723c */ /* 0x044fec000000180c */
[----:B------:R-:W-:Y:S06]  /*44e0*/  HMMA.16816.F32 R16, R20, R30, R16 ;  /* 0x0000001e1410723c */ /* 0x000fec0000001810 */
[C---:B---3--:R-:W-:Y:S06]  /*44f0*/  HMMA.16816.F32 R4, R32.reuse, R84, R4 ;  /* 0x000000542004723c */ /* 0x048fec0000001804 */
[C---:B------:R-:W-:Y:S06]  /*4500*/  HMMA.16816.F32 R8, R32.reuse, R86, R8 ;  /* 0x000000562008723c */ /* 0x040fec0000001808 */
[C---:B----4-:R-:W-:Y:S06]  /*4510*/  HMMA.16816.F32 R12, R32.reuse, R88, R12 ;  /* 0x00000058200c723c */ /* 0x050fec000000180c */
[----:B------:R-:W-:Y:S01]  /*4520*/  HMMA.16816.F32 R16, R32, R90, R16 ;  /* 0x0000005a2010723c */ /* 0x000fe20000001810 */
[----:B------:R-:W-:Y:S11]  /*4530*/  @!UPT UIADD3 URZ, URZ, URZ, URZ ;  /* 0x0000003f3f3ff290 */ /* 0x000ff6000fffe03f */
[----:B------:R-:W-:Y:S01]  /*4540*/  @!UPT UIADD3 URZ, URZ, URZ, URZ ;  /* 0x0000003f3f3ff290 */ /* 0x000fe2000fffe03f */
[----:B------:R-:W-:Y:S11]  /*4550*/  @!P0 BRA `(.L_x_332) ;  /* 0x0000000000208947 */ /* 0x000ff60003800000 */
[----:B------:R-:W-:Y:S01]  /*4560*/  VIADD R20, R96, 0x40 ;  /* 0x0000004060147836 */ /* 0x000fe20000000000 */
[----:B------:R-:W-:Y:S01]  /*4570*/  IADD3 R21, R237, R226, -R242 ;  /* 0x000000e2ed157210 */ /* 0x000fe20007ffe8f2 */
[----:B------:R-:W-:Y:S02]  /*4580*/  VIADD R23, R229, 0x40 ;  /* 0x00000040e5177836 */ /* 0x000fe40000000000 */
[----:B------:R-:W-:Y:S01]  /*4590*/  IMAD.MOV.U32 R95, RZ, RZ, R237 ;  /* 0x000000ffff5f7224 */ /* 0x000fe200078e00ed */
[----:B------:R-:W-:Y:S02]  /*45a0*/  ISETP.GE.AND P1, PT, R20, R21, PT ;  /* 0x000000151400720c */ /* 0x000fe40003f26270 */
[----:B------:R-:W-:Y:S11]  /*45b0*/  ISETP.LT.AND P0, PT, R23, R242, PT ;  /* 0x000000f21700720c */ /* 0x000ff60003f01270 */
[----:B------:R-:W-:Y:S02]  /*45c0*/  @!UPT UIADD3 URZ, URZ, URZ, URZ ;  /* 0x0000003f3f3ff290 */ /* 0x000fe4000fffe03f */
[----:B------:R-:W-:Y:S05]  /*45d0*/  @!P1 BRA P0, `(.L_x_333) ;  /* 0x00000004000c9947 */ /* 0x000fea0000000000 */
.L_x_332:
[--C-:B------:R-:W-:Y:S01]  /*45e0*/  IADD3 R21, R242, 0x1, -R243.reuse ;  /* 0x00000001f2157810 */ /* 0x100fe20007ffe8f3 */
[----:B------:R-:W-:Y:S01]  /*45f0*/  IMAD.IADD R24, R207, 0x1, R96 ;  /* 0x00000001cf187824 */ /* 0x000fe200078e0260 */
[----:B------:R-:W-:Y:S01]  /*4600*/  IADD3 R23, -R95, R242, -R243 ;  /* 0x000000f25f177210 */ /* 0x000fe20007ffe9f3 */
[----:B------:R-:W-:Y:S02]  /*4610*/  IMAD R85, R217, 0x40, R206 ;  /* 0x00000040d9557824 */ /* 0x000fe400078e02ce */
[----:B------:R-:W-:Y:S02]  /*4620*/  VIADD R25, R21, UR7 ;  /* 0x0000000715197c36 */ /* 0x000fe40008000000 */
[----:B------:R-:W-:Y:S02]  /*4630*/  VIADD R20, R24, 0x8 ;  /* 0x0000000818147836 */ /* 0x000fe40000000000 */
[----:B------:R-:W-:Y:S01]  /*4640*/  VIADD R35, R85, 0x1 ;  /* 0x0000000155237836 */ /* 0x000fe20000000000 */
[-C--:B------:R-:W-:Y:S01]  /*4650*/  VIADDMNMX R22, R25, R24.reuse, R242, PT ;  /* 0x0000001819167246 */ /* 0x080fe200038001f2 */
[----:B------:R-:W-:Y:S01]  /*4660*/  VIADD R33, R85, 0x8 ;  /* 0x0000000855217836 */ /* 0x000fe20000000000 */
[----:B------:R-:W-:Y:S01]  /*4670*/  VIADDMNMX R24, R23, R24, RZ, !PT ;  /* 0x0000001817187246 */ /* 0x000fe200078001ff */
[C---:B------:R-:W-:Y:S01]  /*4680*/  VIADD R31, R85.reuse, 0x9 ;  /* 0x00000009551f7836 */ /* 0x040fe20000000000 */
[----:B------:R-:W-:Y:S01]  /*4690*/  IADD3 R21, R20, UR7, R21 ;  /* 0x0000000714157c10 */ /* 0x000fe2000fffe015 */
[C---:B------:R-:W-:Y:S01]  /*46a0*/  VIADD R29, R85.reuse, 0x10 ;  /* 0x00000010551d7836 */ /* 0x040fe20000000000 */
[CC--:B------:R-:W-:Y:S01]  /*46b0*/  ISETP.GE.AND P1, PT, R85.reuse, R24.reuse, PT ;  /* 0x000000185500720c */ /* 0x0c0fe20003f26270 */
[----:B------:R-:W-:Y:S01]  /*46c0*/  VIADD R27, R85, 0x11 ;  /* 0x00000011551b7836 */ /* 0x000fe20000000000 */
[----:B------:R-:W-:Y:S01]  /*46d0*/  ISETP.GE.AND P0, PT, R35, R24, PT ;  /* 0x000000182300720c */ /* 0x000fe20003f06270 */
[----:B------:R-:W-:Y:S01]  /*46e0*/  VIADD R25, R85, 0x18 ;  /* 0x0000001855197836 */ /* 0x000fe20000000000 */
[----:B------:R-:W-:Y:S01]  /*46f0*/  VIADDMNMX R20, R23, R20, RZ, !PT ;  /* 0x0000001417147246 */ /* 0x000fe200078001ff */
[C---:B------:R-:W-:Y:S01]  /*4700*/  VIADD R23, R85.reuse, 0x19 ;  /* 0x0000001955177836 */ /* 0x040fe20000000000 */
[-C--:B------:R-:W-:Y:S01]  /*4710*/  ISETP.GE.OR P1, PT, R85, R22.reuse, !P1 ;  /* 0x000000165500720c */ /* 0x080fe20004f26670 */
[----:B------:R-:W-:Y:S01]  /*4720*/  IMAD.MOV.U32 R237, RZ, RZ, R95 ;  /* 0x000000ffffed7224 */ /* 0x000fe200078e005f */
[----:B------:R-:W-:Y:S02]  /*4730*/  ISETP.GE.OR P0, PT, R35, R22, !P0 ;  /* 0x000000162300720c */ /* 0x000fe40004706670 */
[----:B------:R-:W-:Y:S02]  /*4740*/  FSEL R4, R4, -INF , !P1 ;  /* 0xff80000004047808 */ /* 0x000fe40004800000 */
[-C--:B------:R-:W-:Y:S02]  /*4750*/  ISETP.GE.AND P6, PT, R33, R24.reuse, PT ;  /* 0x000000182100720c */ /* 0x080fe40003fc6270 */
[-C--:B------:R-:W-:Y:S02]  /*4760*/  ISETP.GE.AND P5, PT, R31, R24.reuse, PT ;  /* 0x000000181f00720c */ /* 0x080fe40003fa6270 */
[-C--:B------:R-:W-:Y:S02]  /*4770*/  ISETP.GE.AND P4, PT, R29, R24.reuse, PT ;  /* 0x000000181d00720c */ /* 0x080fe40003f86270 */
[-C--:B------:R-:W-:Y:S02]  /*4780*/  ISETP.GE.AND P3, PT, R27, R24.reuse, PT ;  /* 0x000000181b00720c */ /* 0x080fe40003f66270 */
[-C--:B------:R-:W-:Y:S02]  /*4790*/  ISETP.GE.AND P2, PT, R25, R24.reuse, PT ;  /* 0x000000181900720c */ /* 0x080fe40003f46270 */
[----:B------:R-:W-:Y:S02]  /*47a0*/  ISETP.GE.AND P1, PT, R23, R24, PT ;  /* 0x000000181700720c */ /* 0x000fe40003f26270 */
[----:B------:R-:W-:Y:S02]  /*47b0*/  FSEL R5, R5, -INF , !P0 ;  /* 0xff80000005057808 */ /* 0x000fe40004000000 */
[----:B------:R-:W-:Y:S02]  /*47c0*/  VIMNMX R24, R21, R242, PT ;  /* 0x000000f215187248 */ /* 0x000fe40003fe0100 */
[----:B------:R-:W-:Y:S02]  /*47d0*/  ISETP.GE.AND P0, PT, R85, R20, PT ;  /* 0x000000145500720c */ /* 0x000fe40003f06270 */
[-C--:B------:R-:W-:Y:S02]  /*47e0*/  ISETP.GE.OR P6, PT, R33, R22.reuse, !P6 ;  /* 0x000000162100720c */ /* 0x080fe400077c6670 */
[-C--:B------:R-:W-:Y:S02]  /*47f0*/  ISETP.GE.OR P5, PT, R31, R22.reuse, !P5 ;  /* 0x000000161f00720c */ /* 0x080fe40006fa6670 */
[-C--:B------:R-:W-:Y:S02]  /*4800*/  ISETP.GE.OR P4, PT, R29, R22.reuse, !P4 ;  /* 0x000000161d00720c */ /* 0x080fe40006786670 */
[-C--:B------:R-:W-:Y:S02]  /*4810*/  ISETP.GE.OR P3, PT, R27, R22.reuse, !P3 ;  /* 0x000000161b00720c */ /* 0x080fe40005f66670 */
[-C--:B------:R-:W-:Y:S02]  /*4820*/  ISETP.GE.OR P2, PT, R25, R22.reuse, !P2 ;  /* 0x000000161900720c */ /* 0x080fe40005746670 */
[----:B------:R-:W-:Y:S02]  /*4830*/  ISETP.GE.OR P1, PT, R23, R22, !P1 ;  /* 0x000000161700720c */ /* 0x000fe40004f26670 */
[----:B------:R-:W-:Y:S02]  /*4840*/  ISETP.GE.OR P0, PT, R85, R24, !P0 ;  /* 0x000000185500720c */ /* 0x000fe40004706670 */
[----:B------:R-:W-:Y:S02]  /*4850*/  FSEL R8, R8, -INF , !P6 ;  /* 0xff80000008087808 */ /* 0x000fe40007000000 */
[----:B------:R-:W-:Y:S02]  /*4860*/  FSEL R9, R9, -INF , !P5 ;  /* 0xff80000009097808 */ /* 0x000fe40006800000 */
        /* <DEDUP_REMOVED lines=26> */
.L_x_333:
[C---:B------:R-:W-:Y:S01]  /*4a10*/  FMUL.FTZ R21, R236.reuse, 1.4426950216293334961 ;  /* 0x3fb8aa3bec157820 */ /* 0x040fe20000410000 */
[----:B------:R-:W-:Y:S01]  /*4a20*/  FSETP.NEU.FTZ.AND P0, PT, R236, -INF , PT ;  /* 0xff800000ec00780b */ /* 0x000fe20003f1d000 */
[----:B------:R-:W-:Y:S01]  /*4a30*/  FMUL.FTZ R20, R238, 1.4426950216293334961 ;  /* 0x3fb8aa3bee147820 */ /* 0x000fe20000410000 */
[----:B------:R-:W-:Y:S02]  /*4a40*/  LEA R163, R204, UR5, 0x1 ;  /* 0x00000005cca37c11 */ /* 0x000fe4000f8e08ff */
[----:B------:R-:W-:Y:S02]  /*4a50*/  FSEL R21, R21, RZ, P0 ;  /* 0x000000ff15157208 */ /* 0x000fe40000000000 */
[----:B------:R-:W-:Y:S02]  /*4a60*/  FSETP.NEU.FTZ.AND P0, PT, R238, -INF , PT ;  /* 0xff800000ee00780b */ /* 0x000fe40003f1d000 */
[-C--:B------:R-:W-:Y:S01]  /*4a70*/  IADD3 R162, R194, R163.reuse, RZ ;  /* 0x000000a3c2a27210 */ /* 0x080fe20007ffe0ff */
[--C-:B------:R-:W-:Y:S01]  /*4a80*/  FFMA.FTZ R166, R4, UR8, -R21.reuse ;  /* 0x0000000804a67c23 */ /* 0x100fe20008010815 */
[----:B------:R-:W-:Y:S01]  /*4a90*/  FSEL R20, R20, RZ, P0 ;  /* 0x000000ff14147208 */ /* 0x000fe20000000000 */
[--C-:B------:R-:W-:Y:S01]  /*4aa0*/  FFMA.FTZ R167, R5, UR8, -R21.reuse ;  /* 0x0000000805a77c23 */ /* 0x100fe20008010815 */
[--C-:B------:R-:W-:Y:S01]  /*4ab0*/  FFMA.FTZ R170, R8, UR8, -R21.reuse ;  /* 0x0000000808aa7c23 */ /* 0x100fe20008010815 */
[--C-:B------:R-:W-:Y:S01]  /*4ac0*/  FFMA.FTZ R171, R9, UR8, -R21.reuse ;  /* 0x0000000809ab7c23 */ /* 0x100fe20008010815 */
[--C-:B------:R-:W-:Y:S01]  /*4ad0*/  FFMA.FTZ R174, R12, UR8, -R21.reuse ;  /* 0x000000080cae7c23 */ /* 0x100fe20008010815 */
[--C-:B------:R-:W-:Y:S01]  /*4ae0*/  FFMA.FTZ R168, R6, UR8, -R20.reuse ;  /* 0x0000000806a87c23 */ /* 0x100fe20008010814 */
[--C-:B------:R-:W-:Y:S01]  /*4af0*/  FFMA.FTZ R169, R7, UR8, -R20.reuse ;  /* 0x0000000807a97c23 */ /* 0x100fe20008010814 */
[--C-:B------:R-:W-:Y:S01]  /*4b00*/  FFMA.FTZ R172, R10, UR8, -R20.reuse ;  /* 0x000000080aac7c23 */ /* 0x100fe20008010814 */
[--C-:B------:R-:W-:Y:S01]  /*4b10*/  FFMA.FTZ R173, R11, UR8, -R20.reuse ;  /* 0x000000080bad7c23 */ /* 0x100fe20008010814 */
[----:B------:R-:W-:Y:S01]  /*4b20*/  MUFU.EX2 R166, R166 ;  /* 0x000000a600a67308 */ /* 0x000fe20000000800 */
[--C-:B------:R-:W-:Y:S01]  /*4b30*/  FFMA.FTZ R175, R13, UR8, -R21.reuse ;  /* 0x000000080daf7c23 */ /* 0x100fe20008010815 */
[--C-:B------:R-:W-:Y:S01]  /*4b40*/  FFMA.FTZ R176, R14, UR8, -R20.reuse ;  /* 0x000000080eb07c23 */ /* 0x100fe20008010814 */
[--C-:B------:R-:W-:Y:S01]  /*4b50*/  FFMA.FTZ R177, R15, UR8, -R20.reuse ;  /* 0x000000080fb17c23 */ /* 0x100fe20008010814 */
[--C-:B------:R-:W-:Y:S01]  /*4b60*/  FFMA.FTZ R178, R16, UR8, -R21.reuse ;  /* 0x0000000810b27c23 */ /* 0x100fe20008010815 */
[--C-:B------:R-:W-:Y:S01]  /*4b70*/  FFMA.FTZ R180, R18, UR8, -R20.reuse ;  /* 0x0000000812b47c23 */ /* 0x100fe20008010814 */
[----:B------:R-:W-:Y:S01]  /*4b80*/  FFMA.FTZ R21, R17, UR8, -R21 ;  /* 0x0000000811157c23 */ /* 0x000fe20008010815 */
[----:B------:R-:W-:Y:S03]  /*4b90*/  FFMA.FTZ R20, R19, UR8, -R20 ;  /* 0x0000000813147c23 */ /* 0x000fe60008010814 */
[----:B------:R-:W-:Y:S01]  /*4ba0*/  MUFU.EX2 R167, R167 ;  /* 0x000000a700a77308 */ /* 0x000fe20000000800 */
[C---:B------:R-:W-:Y:S02]  /*4bb0*/  IADD3 R161, R193.reuse, R163, RZ ;  /* 0x000000a3c1a17210 */ /* 0x040fe40007ffe0ff */
[----:B------:R-:W-:Y:S02]  /*4bc0*/  IADD3 R160, R193, R162, RZ ;  /* 0x000000a2c1a07210 */ /* 0x000fe40007ffe0ff */
[----:B------:R-:W-:Y:S05]  /*4bd0*/  ISETP.GT.AND P6, PT, R240, R227, PT ;  /* 0x000000e3f000720c */ /* 0x000fea0003fc4270 */
[----:B------:R-:W-:Y:S10]  /*4be0*/  MUFU.EX2 R168, R168 ;  /* 0x000000a800a87308 */ /* 0x000ff40000000800 */
        /* <DEDUP_REMOVED lines=12> */
[----:B------:R-:W1:Y:S02]  /*4cb0*/  MUFU.EX2 R181, R20 ;  /* 0x0000001400b57308 */ /* 0x000e640000000800 */
[----:B-1----:R-:W-:Y:S02]  /*4cc0*/  F2FP.F16.F32.PACK_AB R29, R181, R180 ;  /* 0x000000b4b51d723e */ /* 0x002fe400000000ff */
[----:B------:R-:W-:Y:S02]  /*4cd0*/  F2FP.F16.F32.PACK_AB R28, R167, R166 ;  /* 0x000000a6a71c723e */ /* 0x000fe400000000ff */
[----:B------:R-:W-:Y:S02]  /*4ce0*/  F2FP.F16.F32.PACK_AB R22, R169, R168 ;  /* 0x000000a8a916723e */ /* 0x000fe400000000ff */
[----:B------:R-:W-:Y:S01]  /*4cf0*/  F2FP.F16.F32.PACK_AB R27, R171, R170 ;  /* 0x000000aaab1b723e */ /* 0x000fe200000000ff */
[----:B------:R-:W-:Y:S01]  /*4d00*/  STS [R221+0x20000], R28 ;  /* 0x0200001cdd007388 */ /* 0x000fe20000000800 */
[----:B------:R-:W-:Y:S02]  /*4d10*/  F2FP.F16.F32.PACK_AB R23, R173, R172 ;  /* 0x000000acad17723e */ /* 0x000fe400000000ff */
[----:B------:R-:W-:Y:S02]  /*4d20*/  F2FP.F16.F32.PACK_AB R26, R175, R174 ;  /* 0x000000aeaf1a723e */ /* 0x000fe400000000ff */
[----:B------:R-:W-:Y:S01]  /*4d30*/  STS [R221+0x20400], R22 ;  /* 0x02040016dd007388 */ /* 0x000fe20000000800 */
[----:B------:R-:W-:Y:S02]  /*4d40*/  F2FP.F16.F32.PACK_AB R24, R177, R176 ;  /* 0x000000b0b118723e */ /* 0x000fe400000000ff */
[----:B------:R-:W-:Y:S02]  /*4d50*/  F2FP.F16.F32.PACK_AB R25, R179, R178 ;  /* 0x000000b2b319723e */ /* 0x000fe400000000ff */
[----:B------:R-:W-:Y:S05]  /*4d60*/  STS [R224+0x20000], R27 ;  /* 0x0200001be0007388 */ /* 0x000fea0000000800 */
[----:B------:R-:W-:Y:S05]  /*4d70*/  STS [R224+0x20400], R23 ;  /* 0x02040017e0007388 */ /* 0x000fea0000000800 */
[----:B------:R-:W-:Y:S05]  /*4d80*/  STS [R223+0x20000], R26 ;  /* 0x0200001adf007388 */ /* 0x000fea0000000800 */
[----:B------:R-:W-:Y:S05]  /*4d90*/  STS [R223+0x20400], R24 ;  /* 0x02040018df007388 */ /* 0x000fea0000000800 */
[----:B------:R-:W-:Y:S05]  /*4da0*/  STS [R228+0x20000], R25 ;  /* 0x02000019e4007388 */ /* 0x000fea0000000800 */
[----:B------:R-:W-:Y:S05]  /*4db0*/  STS [R228+0x20400], R29 ;  /* 0x0204001de4007388 */ /* 0x000fea0000000800 */
[----:B------:R-:W-:Y:S05]  /*4dc0*/  LDSM.16.M88.4 R84, [R163+0xc000] ;  /* 0x00c00000a354783b */ /* 0x000fea0000000200 */
[----:B------:R-:W1:Y:S05]  /*4dd0*/  LDSM.16.M88.4 R88, [R202+UR5+0x18000] ;  /* 0x01800005ca58783b */ /* 0x000e6a0008000200 */
[----:B------:R-:W2:Y:S05]  /*4de0*/  LDSM.16.M88.4 R92, [R202+UR5+0x18800] ;  /* 0x01880005ca5c783b */ /* 0x000eaa0008000200 */
[----:B------:R-:W-:Y:S05]  /*4df0*/  LDSM.16.M88.4 R96, [R162+0xc000] ;  /* 0x00c00000a260783b */ /* 0x000fea0000000200 */
[----:B------:R-:W3:Y:S05]  /*4e00*/  LDSM.16.M88.4 R148, [R201+0x6000] ;  /* 0x00600000c994783b */ /* 0x000eea0000000200 */
[----:B------:R-:W4:Y:S05]  /*4e10*/  LDSM.16.M88.4 R152, [R201+0x6800] ;  /* 0x00680000c998783b */ /* 0x000f2a0000000200 */
[----:B------:R-:W-:Y:S01]  /*4e20*/  LDSM.16.M88.4 R156, [R200+0x6000] ;  /* 0x00600000c89c783b */ /* 0x000fe20000000200 */
[C---:B-1----:R-:W-:Y:S06]  /*4e30*/  HMMA.16816.F32 R20, R84.reuse, R88, RZ ;  /* 0x000000585414723c */ /* 0x042fec00000018ff */
[C---:B------:R-:W-:Y:S01]  /*4e40*/  HMMA.16816.F32 R24, R84.reuse, R90, RZ ;  /* 0x0000005a5418723c */ /* 0x040fe200000018ff */
[----:B------:R-:W1:Y:S05]  /*4e50*/  LDSM.16.M88.4 R88, [R161+0xc000] ;  /* 0x00c00000a158783b */ /* 0x000e6a0000000200 */
[C---:B--2---:R-:W-:Y:S06]  /*4e60*/  HMMA.16816.F32 R28, R84.reuse, R92, RZ ;  /* 0x0000005c541c723c */ /* 0x044fec00000018ff */
[----:B------:R-:W-:Y:S01]  /*4e70*/  HMMA.16816.F32 R32, R84, R94, RZ ;  /* 0x0000005e5420723c */ /* 0x000fe200000018ff */
[----:B------:R-:W2:Y:S05]  /*4e80*/  LDSM.16.M88.4 R84, [R200+0x6800] ;  /* 0x00680000c854783b */ /* 0x000eaa0000000200 */
[C---:B---3--:R-:W-:Y:S01]  /*4e90*/  HMMA.16816.F32 R20, R96.reuse, R148, R20 ;  /* 0x000000946014723c */ /* 0x048fe20000001814 */
[----:B------:R-:W-:Y:S05]  /*4ea0*/  LDSM.16.M88.4 R92, [R160+0xc000] ;  /* 0x00c00000a05c783b */ /* 0x000fea0000000200 */
[C---:B------:R-:W-:Y:S01]  /*4eb0*/  HMMA.16816.F32 R24, R96.reuse, R150, R24 ;  /* 0x000000966018723c */ /* 0x040fe20000001818 */
[----:B------:R-:W3:Y:S05]  /*4ec0*/  LDSM.16.M88.4 R148, [R199+0x6000] ;  /* 0x00600000c794783b */ /* 0x000eea0000000200 */
[C---:B----4-:R-:W-:Y:S06]  /*4ed0*/  HMMA.16816.F32 R28, R96.reuse, R152, R28 ;  /* 0x00000098601c723c */ /* 0x050fec000000181c */
[----:B------:R-:W-:Y:S01]  /*4ee0*/  HMMA.16816.F32 R32, R96, R154, R32 ;  /* 0x0000009a6020723c */ /* 0x000fe20000001820 */
[----:B------:R-:W4:Y:S05]  /*4ef0*/  LDSM.16.M88.4 R96, [R199+0x6800] ;  /* 0x00680000c760783b */ /* 0x000f2a0000000200 */
[C---:B-1----:R-:W-:Y:S01]  /*4f00*/  HMMA.16816.F32 R20, R88.reuse, R156, R20 ;  /* 0x0000009c5814723c */ /* 0x042fe20000001814 */
[----:B------:R-:W-:Y:S05]  /*4f10*/  LDSM.16.M88.4 R152, [R163+0xe000] ;  /* 0x00e00000a398783b */ /* 0x000fea0000000200 */
[C---:B------:R-:W-:Y:S01]  /*4f20*/  HMMA.16816.F32 R24, R88.reuse, R158, R24 ;  /* 0x0000009e5818723c */ /* 0x040fe20000001818 */
[----:B------:R-:W1:Y:S05]  /*4f30*/  LDSM.16.M88.4 R156, [R202+UR5+0x1a000] ;  /* 0x01a00005ca9c783b */ /* 0x000e6a0008000200 */
[C---:B--2---:R-:W-:Y:S06]  /*4f40*/  HMMA.16816.F32 R28, R88.reuse, R84, R28 ;  /* 0x00000054581c723c */ /* 0x044fec000000181c */
[----:B------:R-:W-:Y:S01]  /*4f50*/  HMMA.16816.F32 R32, R88, R86, R32 ;  /* 0x000000565820723c */ /* 0x000fe20000001820 */
[----:B------:R-:W2:Y:S05]  /*4f60*/  LDSM.16.M88.4 R84, [R202+UR5+0x1a800] ;  /* 0x01a80005ca54783b */ /* 0x000eaa0008000200 */
        /* <DEDUP_REMOVED lines=10> */
[----:B------:R-:W1:Y:S05]  /*5010*/  LDSM.16.M88.4 R156, [R200+0x8000] ;  /* 0x00800000c89c783b */ /* 0x000e6a0000000200 */
[C---:B--2---:R-:W-:Y:S06]  /*5020*/  HMMA.16816.F32 R28, R152.reuse, R84, R28 ;  /* 0x00000054981c723c */ /* 0x044fec000000181c */
[----:B------:R-:W-:Y:S01]  /*5030*/  HMMA.16816.F32 R32, R152, R86, R32 ;  /* 0x000000569820723c */ /* 0x000fe20000001820 */
        /* <DEDUP_REMOVED lines=36> */
[C---:B-1----:R-:W-:Y:S06]  /*5280*/  HMMA.16816.F32 R20, R148.reuse, R156, R20 ;  /* 0x0000009c9414723c */ /* 0x042fec0000001814 */
[C---:B------:R-:W-:Y:S06]  /*5290*/  HMMA.16816.F32 R24, R148.reuse, R158, R24 ;  /* 0x0000009e9418723c */ /* 0x040fec0000001818 */
[C---:B--2---:R-:W-:Y:S06]  /*52a0*/  HMMA.16816.F32 R28, R148.reuse, R84, R28 ;  /* 0x00000054941c723c */ /* 0x044fec000000181c */
[----:B------:R-:W-:Y:S06]  /*52b0*/  HMMA.16816.F32 R32, R148, R86, R32 ;  /* 0x000000569420723c */ /* 0x000fec0000001820 */
[C---:B---3--:R-:W-:Y:S06]  /*52c0*/  HMMA.16816.F32 R20, R92.reuse, R152, R20 ;  /* 0x000000985c14723c */ /* 0x048fec0000001814 */
[C---:B------:R-:W-:Y:S06]  /*52d0*/  HMMA.16816.F32 R24, R92.reuse, R154, R24 ;  /* 0x0000009a5c18723c */ /* 0x040fec0000001818 */
[C---:B----4-:R-:W-:Y:S06]  /*52e0*/  HMMA.16816.F32 R28, R92.reuse, R88, R28 ;  /* 0x000000585c1c723c */ /* 0x050fec000000181c */
[----:B------:R-:W-:Y:S06]  /*52f0*/  HMMA.16816.F32 R32, R92, R90, R32 ;  /* 0x0000005a5c20723c */ /* 0x000fec0000001820 */
[C---:B-----5:R-:W-:Y:S01]  /*5300*/  FADD.FTZ R153, -R165.reuse, R20 ;  /* 0x00000014a5997221 */ /* 0x060fe20000010100 */
[C---:B------:R-:W-:Y:S01]  /*5310*/  FADD.FTZ R20, -R165.reuse, R21 ;  /* 0x00000015a5147221 */ /* 0x040fe20000010100 */
[C---:B------:R-:W-:Y:S03]  /*5320*/  FADD.FTZ R21, -R164.reuse, R22 ;  /* 0x00000016a4157221 */ /* 0x040fe60000010100 */
[----:B------:R-:W-:Y:S01]  /*5330*/  FADD.FTZ R22, -R164, R23 ;  /* 0x00000017a4167221 */ /* 0x000fe20000010100 */
[----:B------:R-:W-:Y:S01]  /*5340*/  FMUL.FTZ R21, R168, R21 ;  /* 0x00000015a8157220 */ /* 0x000fe20000410000 */
[C---:B------:R-:W-:Y:S01]  /*5350*/  FADD.FTZ R23, -R165.reuse, R24 ;  /* 0x00000018a5177221 */ /* 0x040fe20000010100 */
[----:B------:R-:W-:Y:S01]  /*5360*/  FADD.FTZ R24, -R165, R25 ;  /* 0x00000019a5187221 */ /* 0x000fe20000010100 */
[----:B------:R-:W-:Y:S01]  /*5370*/  FMUL.FTZ R22, R169, R22 ;  /* 0x00000016a9167220 */ /* 0x000fe20000410000 */
[C---:B------:R-:W-:Y:S01]  /*5380*/  FADD.FTZ R25, -R164.reuse, R26 ;  /* 0x0000001aa4197221 */ /* 0x040fe20000010100 */
[C---:B------:R-:W-:Y:S01]  /*5390*/  FADD.FTZ R26, -R164.reuse, R27 ;  /* 0x0000001ba41a7221 */ /* 0x040fe20000010100 */
[C---:B------:R-:W-:Y:S01]  /*53a0*/  FADD.FTZ R27, -R164.reuse, R30 ;  /* 0x0000001ea41b7221 */ /* 0x040fe20000010100 */
[----:B------:R-:W-:Y:S01]  /*53b0*/  FADD.FTZ R30, -R164, R31 ;  /* 0x0000001fa41e7221 */ /* 0x000fe20000010100 */
[----:B------:R-:W-:Y:S01]  /*53c0*/  F2FP.F16.F32.PACK_AB R22, R22, R21 ;  /* 0x000000151616723e */ /* 0x000fe200000000ff */
[C---:B------:R-:W-:Y:S01]  /*53d0*/  FADD.FTZ R21, -R165.reuse, R28 ;  /* 0x0000001ca5157221 */ /* 0x040fe20000010100 */
[C---:B------:R-:W-:Y:S01]  /*53e0*/  FADD.FTZ R28, -R165.reuse, R29 ;  /* 0x0000001da51c7221 */ /* 0x040fe20000010100 */
[----:B------:R-:W-:Y:S01]  /*53f0*/  FMUL.FTZ R153, R166, R153 ;  /* 0x00000099a6997220 */ /* 0x000fe20000410000 */
[C---:B------:R-:W-:Y:S01]  /*5400*/  FADD.FTZ R29, -R165.reuse, R32 ;  /* 0x00000020a51d7221 */ /* 0x040fe20000010100 */
[C---:B------:R-:W-:Y:S01]  /*5410*/  FADD.FTZ R31, -R164.reuse, R34 ;  /* 0x00000022a41f7221 */ /* 0x040fe20000010100 */
[----:B------:R-:W-:Y:S01]  /*5420*/  FADD.FTZ R32, -R165, R33 ;  /* 0x00000021a5207221 */ /* 0x000fe20000010100 */
[----:B------:R-:W-:Y:S01]  /*5430*/  FADD.FTZ R164, -R164, R35 ;  /* 0x00000023a4a47221 */ /* 0x000fe20000010100 */
[----:B------:R-:W-:Y:S01]  /*5440*/  FMUL.FTZ R20, R167, R20 ;  /* 0x00000014a7147220 */ /* 0x000fe20000410000 */
[----:B------:R-:W-:Y:S01]  /*5450*/  FMUL.FTZ R23, R170, R23 ;  /* 0x00000017aa177220 */ /* 0x000fe20000410000 */
[----:B------:R-:W-:Y:S01]  /*5460*/  FMUL.FTZ R24, R171, R24 ;  /* 0x00000018ab187220 */ /* 0x000fe20000410000 */
[----:B------:R-:W-:Y:S01]  /*5470*/  FMUL.FTZ R25, R172, R25 ;  /* 0x00000019ac197220 */ /* 0x000fe20000410000 */
[----:B------:R-:W-:Y:S01]  /*5480*/  FMUL.FTZ R26, R173, R26 ;  /* 0x0000001aad1a7220 */ /* 0x000fe20000410000 */
        /* <DEDUP_REMOVED lines=8> */
[----:B------:R-:W-:Y:S01]  /*5510*/  F2FP.F16.F32.PACK_AB R28, R28, R21 ;  /* 0x000000151c1c723e */ /* 0x000fe200000000ff */
[----:B------:R-:W-:Y:S01]  /*5520*/  FMUL.FTZ R32, R179, R32 ;  /* 0x00000020b3207220 */ /* 0x000fe20000410000 */
[----:B------:R-:W-:Y:S01]  /*5530*/  FMUL.FTZ R31, R180, R31 ;  /* 0x0000001fb41f7220 */ /* 0x000fe20000410000 */
[----:B------:R-:W-:Y:S01]  /*5540*/  F2FP.F16.F32.PACK_AB R30, R30, R27 ;  /* 0x0000001b1e1e723e */ /* 0x000fe200000000ff */
[----:B------:R-:W-:Y:S02]  /*5550*/  FMUL.FTZ R164, R181, R164 ;  /* 0x000000a4b5a47220 */ /* 0x000fe40000410000 */
[----:B------:R-:W-:Y:S03]  /*5560*/  F2FP.F16.F32.PACK_AB R153, R32, R29 ;  /* 0x0000001d2099723e */ /* 0x000fe600000000ff */
[----:B------:R-:W-:Y:S01]  /*5570*/  F2FP.F16.F32.PACK_AB R155, R164, R31 ;  /* 0x0000001fa49b723e */ /* 0x000fe200000000ff */
[----:B------:R-:W-:Y:S06]  /*5580*/  @!P6 BRA `(.L_x_334) ;  /* 0x00000004002ce947 */ /* 0x000fec0003800000 */
[----:B------:R-:W1:Y:S01]  /*5590*/  LDC R5, c[0x0][0x240] ;  /* 0x00009000ff057b82 */ /* 0x000e620000000800 */
[----:B------:R-:W-:Y:S02]  /*55a0*/  ISETP.GE.AND P3, PT, R212, UR6, PT ;  /* 0x00000006d4007c0c */ /* 0x000fe4000bf66270 */
[----:B------:R-:W-:Y:S02]  /*55b0*/  ISETP.GE.AND P2, PT, R216, UR6, PT ;  /* 0x00000006d8007c0c */ /* 0x000fe4000bf46270 */
[----:B------:R-:W-:Y:S02]  /*55c0*/  ISETP.GE.AND P1, PT, R215, UR6, PT ;  /* 0x00000006d7007c0c */ /* 0x000fe4000bf26270 */
[----:B------:R-:W-:Y:S01]  /*55d0*/  LOP3.LUT R6, R240, 0x1, RZ, 0xc0, !PT ;  /* 0x00000001f0067812 */ /* 0x000fe200078ec0ff */
[----:B------:R-:W2:Y:S03]  /*55e0*/  LDC R4, c[0x0][0x244] ;  /* 0x00009100ff047b82 */ /* 0x000ea60000000800 */
[----:B------:R-:W-:Y:S01]  /*55f0*/  ISETP.NE.U32.AND P4, PT, R6, 0x1, PT ;  /* 0x000000010600780c */ /* 0x000fe20003f85070 */
[----:B------:R-:W-:Y:S02]  /*5600*/  IMAD.MOV.U32 R6, RZ, RZ, -0x6000 ;  /* 0xffffa000ff067424 */ /* 0x000fe400078e00ff */
[----:B-1----:R-:W-:Y:S05]  /*5610*/  IMAD.U32 R7, R5, -0x40, RZ ;  /* 0xffffffc005077824 */ /* 0x002fea00078e00ff */
[-C--:B------:R-:W-:Y:S02]  /*5620*/  LEA R10, P0, R7, R250.reuse, 0x1 ;  /* 0x000000fa070a7211 */ /* 0x080fe400078008ff */
[----:B------:R-:W-:Y:S02]  /*5630*/  LEA R9, P5, R5, R7, 0x5 ;  /* 0x0000000705097211 */ /* 0x000fe400078a28ff */
[-C--:B------:R-:W-:Y:S02]  /*5640*/  LEA.HI.X.SX32 R11, R7, R251.reuse, 0x1, P0 ;  /* 0x000000fb070b7211 */ /* 0x080fe400000f0eff */
[CC--:B------:R-:W-:Y:S02]  /*5650*/  @!P1 LEA R14, P0, R9.reuse, R250.reuse, 0x1 ;  /* 0x000000fa090e9211 */ /* 0x0c0fe400078008ff */
[----:B------:R-:W-:Y:S02]  /*5660*/  SHF.R.S32.HI R8, RZ, 0x1f, R7 ;  /* 0x0000001fff087819 */ /* 0x000fe40000011407 */
[----:B------:R-:W-:Y:S02]  /*5670*/  SEL R7, R6, 0x6000, !P4 ;  /* 0x0000600006077807 */ /* 0x000fe40006000000 */
[----:B------:R-:W-:Y:S02]  /*5680*/  @!P2 LEA R12, P4, R9, R250, 0x1 ;  /* 0x000000fa090ca211 */ /* 0x000fe400078808ff */
[----:B--2---:R-:W-:Y:S01]  /*5690*/  LEA.HI.X R250, R5, R8, R4, 0x5, P5 ;  /* 0x0000000805fa7211 */ /* 0x004fe200028f2c04 */
[--C-:B------:R-:W-:Y:S01]  /*56a0*/  IMAD.IADD R239, R239, 0x1, R7.reuse ;  /* 0x00000001efef7824 */ /* 0x100fe200078e0207 */
[----:B------:R-:W-:Y:S01]  /*56b0*/  @!P3 LEA R8, P5, R5, R10, 0x6 ;  /* 0x0000000a0508b211 */ /* 0x000fe200078a30ff */
[--C-:B------:R-:W-:Y:S01]  /*56c0*/  IMAD.IADD R234, R234, 0x1, R7.reuse ;  /* 0x00000001eaea7824 */ /* 0x100fe200078e0207 */
[CCC-:B------:R-:W-:Y:S01]  /*56d0*/  @!P2 LEA.HI.X R13, R9.reuse, R251.reuse, R250.reuse, 0x1, P4 ;  /* 0x000000fb090da211 */ /* 0x1c0fe200020f0cfa */
[----:B------:R-:W-:Y:S01]  /*56e0*/  IMAD.IADD R196, R196, 0x1, R7 ;  /* 0x00000001c4c47824 */ /* 0x000fe200078e0207 */
[----:B------:R1:W-:Y:S01]  /*56f0*/  @P3 STS [R239], RZ ;  /* 0x000000ffef003388 */ /* 0x0003e20000000800 */
[----:B------:R-:W-:Y:S01]  /*5700*/  @!P1 LEA.HI.X R15, R9, R251, R250, 0x1, P0 ;  /* 0x000000fb090f9211 */ /* 0x000fe200000f0cfa */
[----:B------:R-:W-:Y:S01]  /*5710*/  IMAD.MOV.U32 R250, RZ, RZ, R10 ;  /* 0x000000fffffa7224 */ /* 0x000fe200078e000a */
[----:B------:R-:W-:Y:S01]  /*5720*/  @!P3 LEA.HI.X R9, R5, R11, R4, 0x6, P5 ;  /* 0x0000000b0509b211 */ /* 0x000fe200028f3404 */
        /* <DEDUP_REMOVED lines=49> */
.L_x_334:
[----:B------:R-:W-:Y:S01]  /*5a40*/  STS [R221+0x1e000], R20 ;  /* 0x01e00014dd007388 */ /* 0x000fe20000000800 */
[----:B------:R-:W-:Y:S01]  /*5a50*/  LEA R205, R203, UR5, 0x1 ;  /* 0x00000005cbcd7c11 */ /* 0x000fe2000f8e08ff */
[----:B------:R-:W2:Y:S02]  /*5a60*/  LDC R252, c[0x0][0x270] ;  /* 0x00009c00fffc7b82 */ /* 0x000ea40000000800 */
[----:B------:R-:W-:Y:S04]  /*5a70*/  STS [R221+0x1e400], R22 ;  /* 0x01e40016dd007388 */ /* 0x000fe80000000800 */
[----:B------:R-:W-:Y:S04]  /*5a80*/  STS [R224+0x1e000], R23 ;  /* 0x01e00017e0007388 */ /* 0x000fe80000000800 */
[----:B------:R-:W-:Y:S04]  /*5a90*/  STS [R224+0x1e400], R25 ;  /* 0x01e40019e0007388 */ /* 0x000fe80000000800 */
[----:B------:R-:W-:Y:S04]  /*5aa0*/  STS [R223+0x1e000], R28 ;  /* 0x01e0001cdf007388 */ /* 0x000fe80000000800 */
[----:B------:R-:W-:Y:S04]  /*5ab0*/  STS [R223+0x1e400], R30 ;  /* 0x01e4001edf007388 */ /* 0x000fe80000000800 */
[----:B------:R-:W-:Y:S01]  /*5ac0*/  STS [R228+0x1e000], R153 ;  /* 0x01e00099e4007388 */ /* 0x000fe20000000800 */
[----:B--2---:R-:W-:Y:S03]  /*5ad0*/  IMAD R252, R252, UR4, RZ ;  /* 0x00000004fcfc7c24 */ /* 0x004fe6000f8e02ff */
[----:B------:R-:W-:Y:S01]  /*5ae0*/  STS [R228+0x1e400], R155 ;  /* 0x01e4009be4007388 */ /* 0x000fe20000000800 */
[----:B------:R-:W-:Y:S06]  /*5af0*/  BAR.SYNC.DEFER_BLOCKING 0x0 ;  /* 0x0000000000007b1d */ /* 0x000fec0000010000 */
[----:B------:R-:W-:Y:S04]  /*5b00*/  LDSM.16.MT88.4 R4, [R198+0x20000] ;  /* 0x02000000c604783b */ /* 0x000fe80000004200 */
[----:B-1----:R-:W1:Y:S04]  /*5b10*/  LDSM.16.MT88.4 R8, [R205+0xc000] ;  /* 0x00c00000cd08783b */ /* 0x002e680000004200 */
[----:B------:R-:W2:Y:S04]  /*5b20*/  LDSM.16.MT88.4 R12, [R0+0x20000] ;  /* 0x02000000000c783b */ /* 0x000ea80000004200 */
[----:B------:R-:W3:Y:S04]  /*5b30*/  LDSM.16.MT88.4 R16, [R205+0xe000] ;  /* 0x00e00000cd10783b */ /* 0x000ee80000004200 */
[----:B------:R-:W4:Y:S04]  /*5b40*/  LDSM.16.MT88.4 R20, [R205+0x10000] ;  /* 0x01000000cd14783b */ /* 0x000f280000004200 */
[----:B------:R-:W-:Y:S04]  /*5b50*/  LDSM.16.MT88.4 R24, [R198+0x20800] ;  /* 0x02080000c618783b */ /* 0x000fe80000004200 */
[----:B------:R-:W5:Y:S04]  /*5b60*/  LDSM.16.MT88.4 R28, [R205+0xc800] ;  /* 0x00c80000cd1c783b */ /* 0x000f680000004200 */
[----:B------:R-:W5:Y:S04]  /*5b70*/  LDSM.16.MT88.4 R32, [R0+0x20800] ;  /* 0x020800000020783b */ /* 0x000f680000004200 */
[----:B------:R-:W5:Y:S04]  /*5b80*/  LDSM.16.MT88.4 R84, [R205+0xe800] ;  /* 0x00e80000cd54783b */ /* 0x000f680000004200 */
[----:B------:R-:W5:Y:S01]  /*5b90*/  LDSM.16.MT88.4 R88, [R205+0x10800] ;  /* 0x01080000cd58783b */ /* 0x000f620000004200 */
[-C--:B-1----:R-:W-:Y:S06]  /*5ba0*/  HMMA.16816.F32 R36, R4, R8.reuse, R36 ;  /* 0x000000080424723c */ /* 0x082fec0000001824 */
[C---:B--2---:R-:W-:Y:S06]  /*5bb0*/  HMMA.16816.F32 R40, R12.reuse, R8, R40 ;  /* 0x000000080c28723c */ /* 0x044fec0000001828 */
[-C--:B------:R-:W-:Y:S06]  /*5bc0*/  HMMA.16816.F32 R44, R12, R10.reuse, R44 ;  /* 0x0000000a0c2c723c */ /* 0x080fec000000182c */
[C---:B------:R-:W-:Y:S01]  /*5bd0*/  HMMA.16816.F32 R48, R4.reuse, R10, R48 ;  /* 0x0000000a0430723c */ /* 0x040fe20000001830 */
[----:B------:R-:W-:Y:S05]  /*5be0*/  LDSM.16.MT88.4 R8, [R205+0xd000] ;  /* 0x00d00000cd08783b */ /* 0x000fea0000004200 */
        /* <DEDUP_REMOVED lines=66> */
[----:B-1----:R-:W-:Y:S05]  /*6010*/  IMAD.U32 R7, R5, -0x40, RZ ;  /* 0xffffffc005077824 */ /* 0x002fea00078e00ff */
[-C--:B------:R-:W-:Y:S02]  /*6020*/  LEA R10, P0, R7, R248.reuse, 0x1 ;  /* 0x000000f8070a7211 */ /* 0x080fe400078008ff */
[----:B------:R-:W-:Y:S02]  /*6030*/  LEA R9, P5, R5, R7, 0x5 ;  /* 0x0000000705097211 */ /* 0x000fe400078a28ff */
[-C--:B------:R-:W-:Y:S02]  /*6040*/  LEA.HI.X.SX32 R11, R7, R249.reuse, 0x1, P0 ;  /* 0x000000f9070b7211 */ /* 0x080fe400000f0eff */
[CC--:B------:R-:W-:Y:S02]  /*6050*/  @!P2 LEA R12, P4, R9.reuse, R248.reuse, 0x1 ;  /* 0x000000f8090ca211 */ /* 0x0c0fe400078808ff */
[----:B------:R-:W-:Y:S01]  /*6060*/  @!P1 LEA R8, P0, R9, R248, 0x1 ;  /* 0x000000f809089211 */ /* 0x000fe200078008ff */
[----:B------:R-:W-:Y:S01]  /*6070*/  @!PT LDS RZ, [RZ] ;  /* 0x00000000fffff984 */ /* 0x000fe20000000800 */
[----:B------:R-:W-:Y:S01]  /*6080*/  @!PT LDS RZ, [RZ] ;  /* 0x00000000fffff984 */ /* 0x000fe20000000800 */
[----:B------:R-:W-:Y:S01]  /*6090*/  @!PT LDS RZ, [RZ] ;  /* 0x00000000fffff984 */ /* 0x000fe20000000800 */
[----:B------:R3:W-:Y:S01]  /*60a0*/  @!P3 LDGSTS.E.BYPASS.LTC128B.128 [R219+0xc000], desc[UR14][R10.64] ;  /* 0x0c0000000adbbfae */ /* 0x0007e2000b901d4e */
[----:B------:R-:W-:Y:S03]  /*60b0*/  SHF.R.S32.HI R6, RZ, 0x1f, R7 ;  /* 0x0000001fff067819 */ /* 0x000fe60000011407 */
[----:B------:R3:W-:Y:S01]  /*60c0*/  @P2 STS.128 [R219+0xe000], RZ ;  /* 0x00e000ffdb002388 */ /* 0x0007e20000000c00 */
[C---:B--2---:R-:W-:Y:S02]  /*60d0*/  LEA.HI.X R248, R5.reuse, R6, R4, 0x5, P5 ;  /* 0x0000000605f87211 */ /* 0x044fe400028f2c04 */
[----:B------:R-:W-:Y:S01]  /*60e0*/  @!P3 LEA R6, P5, R5, R10, 0x6 ;  /* 0x0000000a0506b211 */ /* 0x000fe200078a30ff */
[----:B------:R-:W-:Y:S01]  /*60f0*/  @!PT LDS RZ, [RZ] ;  /* 0x00000000fffff984 */ /* 0x000fe20000000800 */
[----:B------:R-:W-:Y:S01]  /*6100*/  @!PT LDS RZ, [RZ] ;  /* 0x00000000fffff984 */ /* 0x000fe20000000800 */
[----:B------:R-:W-:Y:S01]  /*6110*/  @!PT LDS RZ, [RZ] ;  /* 0x00000000fffff984 */ /* 0x000fe20000000800 */
[----:B------:R3:W-:Y:S01]  /*6120*/  @!P2 LDGSTS.E.BYPASS.LTC128B.128 [R219+0xe000], desc[UR14][R10.64+0x80] ;  /* 0x0e0000800adbafae */ /* 0x0007e2000b901d4e */
[----:B------:R-:W-:Y:S02]  /*6130*/  @!P2 LEA.HI.X R13, R9, R249, R248, 0x1, P4 ;  /* 0x000000f9090da211 */ /* 0x000fe400020f0cf8 */
[----:B------:R-:W-:Y:S01]  /*6140*/  @!P3 LEA.HI.X R7, R5, R11, R4, 0x6, P5 ;  /* 0x0000000b0507b211 */ /* 0x000fe200028f3404 */
[----:B------:R3:W-:Y:S01]  /*6150*/  @P1 STS.128 [R219+0x10000], RZ ;  /* 0x010000ffdb001388 */ /* 0x0007e20000000c00 */
[----:B------:R-:W-:Y:S01]  /*6160*/  @!P1 LEA.HI.X R9, R9, R249, R248, 0x1, P0 ;  /* 0x000000f909099211 */ /* 0x000fe200000f0cf8 */
[----:B------:R-:W-:Y:S02]  /*6170*/  IMAD.MOV.U32 R248, RZ, RZ, R10 ;  /* 0x000000fffff87224 */ /* 0x000fe400078e000a */
[----:B------:R-:W-:Y:S01]  /*6180*/  @!PT LDS RZ, [RZ] ;  /* 0x00000000fffff984 */ /* 0x000fe20000000800 */
[----:B------:R-:W-:Y:S01]  /*6190*/  @!PT LDS RZ, [RZ] ;  /* 0x00000000fffff984 */ /* 0x000fe20000000800 */
[----:B------:R-:W-:Y:S01]  /*61a0*/  @!PT LDS RZ, [RZ] ;  /* 0x00000000fffff984 */ /* 0x000fe20000000800 */
[----:B------:R3:W-:Y:S01]  /*61b0*/  @!P1 LDGSTS.E.BYPASS.LTC128B.128 [R219+0x10000], desc[UR14][R10.64+0x100] ;  /* 0x100001000adb9fae */ /* 0x0007e2000b901d4e */
[----:B------:R-:W-:Y:S03]  /*61c0*/  IMAD.MOV.U32 R249, RZ, RZ, R11 ;  /* 0x000000fffff97224 */ /* 0x000fe600078e000b */
        /* <DEDUP_REMOVED lines=16> */
.L_x_335:
        /* <DEDUP_REMOVED lines=56> */
[-C--:B--2---:R-:W-:Y:S06]  /*6650*/  HMMA.16816.F32 R4, R156, R160.reuse, R4 ;  /* 0x000000a09c04723c */ /* 0x084fec0000001804 */
[C---:B------:R-:W-:Y:S06]  /*6660*/  HMMA.16816.F32 R8, R164.reuse, R160, R8 ;  /* 0x000000a0a408723c */ /* 0x040fec0000001808 */
[-C--:B------:R-:W-:Y:S05]  /*6670*/  HMMA.16816.F32 R12, R164, R162.reuse, R12 ;  /* 0x000000a2a40c723c */ /* 0x080fea000000180c */
        /* <DEDUP_REMOVED lines=8> */
[CC--:B------:R-:W-:Y:S01]  /*6700*/  LEA R168, P1, R163.reuse, R246.reuse, 0x2 ;  /* 0x000000f6a3a87211 */ /* 0x0c0fe200078210ff */
[-C--:B------:R-:W-:Y:S01]  /*6710*/  HMMA.16816.F32 R28, R164, R190.reuse, R28 ;  /* 0x000000bea41c723c */ /* 0x080fe2000000181c */
[----:B------:R-:W-:Y:S04]  /*6720*/  REDG.E.ADD.F32.FTZ.RN.STRONG.GPU desc[UR14][R246.64], R4 ;  /* 0x00000004f60079a6 */ /* 0x000fe8000c10f38e */
[-C--:B------:R-:W-:Y:S01]  /*6730*/  LEA.HI.X.SX32 R169, R163, R247.reuse, 0x2, P1 ;  /* 0x000000f7a3a97211 */ /* 0x080fe200008f16ff */
[C---:B------:R-:W-:Y:S06]  /*6740*/  HMMA.16816.F32 R32, R156.reuse, R190, R32 ;  /* 0x000000be9c20723c */ /* 0x040fec0000001820 */
[-C--:B---3--:R-:W-:Y:S06]  /*6750*/  HMMA.16816.F32 R84, R156, R152.reuse, R84 ;  /* 0x000000989c54723c */ /* 0x088fec0000001854 */
[C---:B------:R-:W-:Y:S05]  /*6760*/  HMMA.16816.F32 R88, R164.reuse, R152, R88 ;  /* 0x00000098a458723c */ /* 0x040fea0000001858 */
[C---:B-1----:R-:W-:Y:S01]  /*6770*/  IMAD R161, R252.reuse, 0x38, RZ ;  /* 0x00000038fca17824 */ /* 0x042fe200078e02ff */
[-C--:B------:R-:W-:Y:S05]  /*6780*/  HMMA.16816.F32 R92, R164, R154.reuse, R92 ;  /* 0x0000009aa45c723c */ /* 0x080fea000000185c */
[C---:B------:R-:W-:Y:S01]  /*6790*/  IMAD.SHL.U32 R153, R252.reuse, 0x8, RZ ;  /* 0x00000008fc997824 */ /* 0x040fe200078e00ff */
[----:B------:R-:W-:Y:S05]  /*67a0*/  HMMA.16816.F32 R96, R156, R154, R96 ;  /* 0x0000009a9c60723c */ /* 0x000fea0000001860 */
[CC--:B------:R-:W-:Y:S02]  /*67b0*/  LEA R164, P0, R153.reuse, R246.reuse, 0x2 ;  /* 0x000000f699a47211 */ /* 0x0c0fe400078010ff */
[C---:B------:R-:W-:Y:S04]  /*67c0*/  IMAD R155, R252.reuse, 0x18, RZ ;  /* 0x00000018fc9b7824 */ /* 0x040fe800078e02ff */
[-C--:B------:R-:W-:Y:S01]  /*67d0*/  LEA.HI.X.SX32 R165, R153, R247.reuse, 0x2, P0 ;  /* 0x000000f799a57211 */ /* 0x080fe200000f16ff */
[C---:B------:R-:W-:Y:S01]  /*67e0*/  IMAD.SHL.U32 R157, R252.reuse, 0x20, RZ ;  /* 0x00000020fc9d7824 */ /* 0x040fe200078e00ff */
[-C--:B------:R-:W-:Y:S01]  /*67f0*/  LEA R166, P0, R155, R246.reuse, 0x2 ;  /* 0x000000f69ba67211 */ /* 0x080fe200078010ff */
[C---:B------:R-:W-:Y:S02]  /*6800*/  IMAD R159, R252.reuse, 0x28, RZ ;  /* 0x00000028fc9f7824 */ /* 0x040fe400078e02ff */
[----:B------:R1:W-:Y:S01]  /*6810*/  REDG.E.ADD.F32.FTZ.RN.STRONG.GPU desc[UR14][R164.64], R5 ;  /* 0x00000005a40079a6 */ /* 0x0003e2000c10f38e */
[-C--:B------:R-:W-:Y:S02]  /*6820*/  LEA R156, P1, R157, R246.reuse, 0x2 ;  /* 0x000000f69d9c7211 */ /* 0x080fe400078210ff */
[-C--:B------:R-:W-:Y:S01]  /*6830*/  LEA.HI.X.SX32 R167, R155, R247.reuse, 0x2, P0 ;  /* 0x000000f79ba77211 */ /* 0x080fe200000f16ff */
[----:B------:R-:W-:Y:S01]  /*6840*/  REDG.E.ADD.F32.FTZ.RN.STRONG.GPU desc[UR14][R168.64], R6 ;  /* 0x00000006a80079a6 */ /* 0x000fe2000c10f38e */
[----:B------:R-:W-:Y:S01]  /*6850*/  IMAD R155, R252, 0x30, RZ ;  /* 0x00000030fc9b7824 */ /* 0x000fe200078e02ff */
[-C--:B------:R-:W-:Y:S02]  /*6860*/  LEA R158, P0, R159, R246.reuse, 0x2 ;  /* 0x000000f69f9e7211 */ /* 0x080fe400078010ff */
[-C--:B------:R-:W-:Y:S01]  /*6870*/  LEA.HI.X.SX32 R157, R157, R247.reuse, 0x2, P1 ;  /* 0x000000f79d9d7211 */ /* 0x080fe200008f16ff */
[----:B------:R2:W-:Y:S01]  /*6880*/  REDG.E.ADD.F32.FTZ.RN.STRONG.GPU desc[UR14][R166.64], R7 ;  /* 0x00000007a60079a6 */ /* 0x0005e2000c10f38e */
[-C--:B------:R-:W-:Y:S02]  /*6890*/  LEA R154, P1, R155, R246.reuse, 0x2 ;  /* 0x000000f69b9a7211 */ /* 0x080fe400078210ff */
[-C--:B------:R-:W-:Y:S01]  /*68a0*/  LEA.HI.X.SX32 R159, R159, R247.reuse, 0x2, P0 ;  /* 0x000000f79f9f7211 */ /* 0x080fe200000f16ff */
[----:B------:R3:W-:Y:S01]  /*68b0*/  REDG.E.ADD.F32.FTZ.RN.STRONG.GPU desc[UR14][R156.64], R8 ;  /* 0x000000089c0079a6 */ /* 0x0007e2000c10f38e */
[-C--:B------:R-:W-:Y:S02]  /*68c0*/  LEA.HI.X.SX32 R155, R155, R247.reuse, 0x2, P1 ;  /* 0x000000f79b9b7211 */ /* 0x080fe400008f16ff */
[CC--:B------:R-:W-:Y:S01]  /*68d0*/  LEA R160, P0, R161.reuse, R246.reuse, 0x2 ;  /* 0x000000f6a1a07211 */ /* 0x0c0fe200078010ff */
[----:B------:R-:W-:Y:S03]  /*68e0*/  REDG.E.ADD.F32.FTZ.RN.STRONG.GPU desc[UR14][R158.64], R9 ;  /* 0x000000099e0079a6 */ /* 0x000fe6000c10f38e */
[-C--:B------:R-:W-:Y:S01]  /*68f0*/  LEA.HI.X.SX32 R161, R161, R247.reuse, 0x2, P0 ;  /* 0x000000f7a1a17211 */ /* 0x080fe200000f16ff */
[----:B------:R4:W-:Y:S04]  /*6900*/  REDG.E.ADD.F32.FTZ.RN.STRONG.GPU desc[UR14][R154.64], R10 ;  /* 0x0000000a9a0079a6 */ /* 0x0009e8000c10f38e */
[----:B------:R4:W-:Y:S01]  /*6910*/  REDG.E.ADD.F32.FTZ.RN.STRONG.GPU desc[UR14][R160.64], R11 ;  /* 0x0000000ba00079a6 */ /* 0x0009e2000c10f38e */
[----:B-1----:R-:W-:Y:S03]  /*6920*/  VIADD R5, R163, 0x20 ;  /* 0x00000020a3057836 */ /* 0x002fe60000000000 */
[----:B------:R1:W-:Y:S04]  /*6930*/  REDG.E.ADD.F32.FTZ.RN.STRONG.GPU desc[UR14][R246.64+0x80], R16 ;  /* 0x00008010f60079a6 */ /* 0x0003e8000c10f38e */
[----:B------:R1:W-:Y:S01]  /*6940*/  REDG.E.ADD.F32.FTZ.RN.STRONG.GPU desc[UR14][R164.64+0x80], R17 ;  /* 0x00008011a40079a6 */ /* 0x0003e2000c10f38e */
[-C--:B--2---:R-:W-:Y:S01]  /*6950*/  LEA R166, P0, R5, R246.reuse, 0x2 ;  /* 0x000000f605a67211 */ /* 0x084fe200078010ff */
[----:B------:R-:W-:Y:S03]  /*6960*/  IMAD.IADD R7, R153, 0x1, R5 ;  /* 0x0000000199077824 */ /* 0x000fe600078e0205 */
[-C--:B------:R-:W-:Y:S01]  /*6970*/  LEA.HI.X.SX32 R167, R5, R247.reuse, 0x2, P0 ;  /* 0x000000f705a77211 */ /* 0x080fe200000f16ff */
[----:B------:R-:W-:Y:S01]  /*6980*/  IMAD.IADD R5, R153, 0x1, R7 ;  /* 0x0000000199057824 */ /* 0x000fe200078e0207 */
[CC--:B---3--:R-:W-:Y:S03]  /*6990*/  LEA R156, P0, R7.reuse, R246.reuse, 0x2 ;  /* 0x000000f6079c7211 */ /* 0x0c8fe600078010ff */
[----:B------:R2:W-:Y:S01]  /*69a0*/  REDG.E.ADD.F32.FTZ.RN.STRONG.GPU desc[UR14][R166.64], R18 ;  /* 0x00000012a60079a6 */ /* 0x0005e2000c10f38e */
[-C--:B------:R-:W-:Y:S01]  /*69b0*/  LEA.HI.X.SX32 R157, R7, R247.reuse, 0x2, P0 ;  /* 0x000000f7079d7211 */ /* 0x080fe200000f16ff */
[----:B------:R-:W-:Y:S01]  /*69c0*/  IMAD.IADD R7, R153, 0x1, R5 ;  /* 0x0000000199077824 */ /* 0x000fe200078e0205 */
[-C--:B----4-:R-:W-:Y:S03]  /*69d0*/  LEA R154, P1, R5, R246.reuse, 0x2 ;  /* 0x000000f6059a7211 */ /* 0x090fe600078210ff */
[----:B------:R-:W-:Y:S01]  /*69e0*/  IMAD.IADD R9, R153, 0x1, R7 ;  /* 0x0000000199097824 */ /* 0x000fe200078e0207 */
[-C--:B------:R-:W-:Y:S01]  /*69f0*/  LEA R6, P0, R7, R246.reuse, 0x2 ;  /* 0x000000f607067211 */ /* 0x080fe200078010ff */
[----:B------:R3:W-:Y:S01]  /*6a00*/  REDG.E.ADD.F32.FTZ.RN.STRONG.GPU desc[UR14][R156.64], R19 ;  /* 0x000000139c0079a6 */ /* 0x0007e2000c10f38e */
[-C--:B------:R-:W-:Y:S01]  /*6a10*/  LEA.HI.X.SX32 R155, R5, R247.reuse, 0x2, P1 ;  /* 0x000000f7059b7211 */ /* 0x080fe200008f16ff */
[----:B------:R-:W-:Y:S01]  /*6a20*/  IMAD.IADD R5, R153, 0x1, R9 ;  /* 0x0000000199057824 */ /* 0x000fe200078e0209 */
[-C--:B------:R-:W-:Y:S02]  /*6a30*/  LEA.HI.X.SX32 R7, R7, R247.reuse, 0x2, P0 ;  /* 0x000000f707077211 */ /* 0x080fe400000f16ff */
[CC--:B------:R-:W-:Y:S01]  /*6a40*/  LEA R10, P0, R9.reuse, R246.reuse, 0x2 ;  /* 0x000000f6090a7211 */ /* 0x0c0fe200078010ff */
[----:B------:R4:W-:Y:S03]  /*6a50*/  REDG.E.ADD.F32.FTZ.RN.STRONG.GPU desc[UR14][R154.64], R12 ;  /* 0x0000000c9a0079a6 */ /* 0x0009e6000c10f38e */
[-C--:B------:R-:W-:Y:S01]  /*6a60*/  LEA.HI.X.SX32 R11, R9, R247.reuse, 0x2, P0 ;  /* 0x000000f7090b7211 */ /* 0x080fe200000f16ff */
[----:B------:R-:W-:Y:S01]  /*6a70*/  REDG.E.ADD.F32.FTZ.RN.STRONG.GPU desc[UR14][R6.64], R13 ;  /* 0x0000000d060079a6 */ /* 0x000fe2000c10f38e */
[-C--:B-1----:R-:W-:Y:S01]  /*6a80*/  LEA R16, P0, R5, R246.reuse, 0x2 ;  /* 0x000000f605107211 */ /* 0x082fe200078010ff */
[----:B------:R-:W-:Y:S02]  /*6a90*/  VIADD R9, R163, 0x40 ;  /* 0x00000040a3097836 */ /* 0x000fe40000000000 */
[----:B------:R1:W-:Y:S01]  /*6aa0*/  REDG.E.ADD.F32.FTZ.RN.STRONG.GPU desc[UR14][R10.64], R14 ;  /* 0x0000000e0a0079a6 */ /* 0x0003e2000c10f38e */
[-C--:B------:R-:W-:Y:S01]  /*6ab0*/  LEA.HI.X.SX32 R17, R5, R247.reuse, 0x2, P0 ;  /* 0x000000f705117211 */ /* 0x080fe200000f16ff */
[----:B------:R-:W-:Y:S01]  /*6ac0*/  IMAD.IADD R5, R153, 0x1, R9 ;  /* 0x0000000199057824 */ /* 0x000fe200078e0209 */
[CC--:B--2---:R-:W-:Y:S03]  /*6ad0*/  LEA R18, P0, R9.reuse, R246.reuse, 0x2 ;  /* 0x000000f609127211 */ /* 0x0c4fe600078010ff */
[----:B------:R2:W-:Y:S04]  /*6ae0*/  REDG.E.ADD.F32.FTZ.RN.STRONG.GPU desc[UR14][R16.64], R15 ;  /* 0x0000000f100079a6 */ /* 0x0005e8000c10f38e */
[----:B------:R-:W-:Y:S01]  /*6af0*/  REDG.E.ADD.F32.FTZ.RN.STRONG.GPU desc[UR14][R246.64+0x100], R20 ;  /* 0x00010014f60079a6 */ /* 0x000fe2000c10f38e */
[-C--:B---3--:R-:W-:Y:S01]  /*6b00*/  LEA.HI.X.SX32 R19, R9, R247.reuse, 0x2, P0 ;  /* 0x000000f709137211 */ /* 0x088fe200000f16ff */
[----:B------:R-:W-:Y:S02]  /*6b10*/  IMAD.IADD R9, R153, 0x1, R5 ;  /* 0x0000000199097824 */ /* 0x000fe400078e0205 */
[----:B------:R-:W-:Y:S01]  /*6b20*/  REDG.E.ADD.F32.FTZ.RN.STRONG.GPU desc[UR14][R164.64+0x100], R21 ;  /* 0x00010015a40079a6 */ /* 0x000fe2000c10f38e */
[CC--:B----4-:R-:W-:Y:S03]  /*6b30*/  LEA R154, P0, R5.reuse, R246.reuse, 0x2 ;  /* 0x000000f6059a7211 */ /* 0x0d0fe600078010ff */
[----:B------:R-:W-:Y:S01]  /*6b40*/  REDG.E.ADD.F32.FTZ.RN.STRONG.GPU desc[UR14][R18.64], R22 ;  /* 0x00000016120079a6 */ /* 0x000fe2000c10f38e */
[-C--:B------:R-:W-:Y:S01]  /*6b50*/  LEA.HI.X.SX32 R155, R5, R247.reuse, 0x2, P0 ;  /* 0x000000f7059b7211 */ /* 0x080fe200000f16ff */
[----:B------:R-:W-:Y:S01]  /*6b60*/  IMAD.IADD R5, R153, 0x1, R9 ;  /* 0x0000000199057824 */ /* 0x000fe200078e0209 */
[-C--:B-1----:R-:W-:Y:S03]  /*6b70*/  LEA R10, P1, R9, R246.reuse, 0x2 ;  /* 0x000000f6090a7211 */ /* 0x082fe600078210ff */
[----:B------:R-:W-:Y:S01]  /*6b80*/  IMAD.IADD R7, R153, 0x1, R5 ;  /* 0x0000000199077824 */ /* 0x000fe200078e0205 */
[-C--:B------:R-:W-:Y:S01]  /*6b90*/  LEA R8, P0, R5, R246.reuse, 0x2 ;  /* 0x000000f605087211 */ /* 0x080fe200078010ff */
[----:B------:R-:W-:Y:S01]  /*6ba0*/  REDG.E.ADD.F32.FTZ.RN.STRONG.GPU desc[UR14][R154.64], R23 ;  /* 0x000000179a0079a6 */ /* 0x000fe2000c10f38e */
[-C--:B------:R-:W-:Y:S02]  /*6bb0*/  LEA.HI.X.SX32 R11, R9, R247.reuse, 0x2, P1 ;  /* 0x000000f7090b7211 */ /* 0x080fe400008f16ff */
[-C--:B------:R-:W-:Y:S01]  /*6bc0*/  LEA.HI.X.SX32 R9, R5, R247.reuse, 0x2, P0 ;  /* 0x000000f705097211 */ /* 0x080fe200000f16ff */
[----:B------:R-:W-:Y:S01]  /*6bd0*/  IMAD.IADD R5, R153, 0x1, R7 ;  /* 0x0000000199057824 */ /* 0x000fe200078e0207 */
[CC--:B------:R-:W-:Y:S01]  /*6be0*/  LEA R12, P0, R7.reuse, R246.reuse, 0x2 ;  /* 0x000000f6070c7211 */ /* 0x0c0fe200078010ff */
[----:B------:R1:W-:Y:S03]  /*6bf0*/  REDG.E.ADD.F32.FTZ.RN.STRONG.GPU desc[UR14][R10.64], R24 ;  /* 0x000000180a0079a6 */ /* 0x0003e6000c10f38e */
[-C--:B------:R-:W-:Y:S01]  /*6c00*/  LEA.HI.X.SX32 R13, R7, R247.reuse, 0x2, P0 ;  /* 0x000000f7070d7211 */ /* 0x080fe200000f16ff */
[----:B------:R-:W-:Y:S01]  /*6c10*/  REDG.E.ADD.F32.FTZ.RN.STRONG.GPU desc[UR14][R8.64], R25 ;  /* 0x00000019080079a6 */ /* 0x000fe2000c10f38e */
[-C--:B------:R-:W-:Y:S01]  /*6c20*/  LEA R14, P0, R5, R246.reuse, 0x2 ;  /* 0x000000f6050e7211 */ /* 0x080fe200078010ff */
[----:B------:R-:W-:Y:S02]  /*6c30*/  VIADD R7, R163, 0x60 ;  /* 0x00000060a3077836 */ /* 0x000fe40000000000 */
[----:B------:R3:W-:Y:S01]  /*6c40*/  REDG.E.ADD.F32.FTZ.RN.STRONG.GPU desc[UR14][R12.64], R26 ;  /* 0x0000001a0c0079a6 */ /* 0x0007e2000c10f38e */
[-C--:B--2---:R-:W-:Y:S01]  /*6c50*/  LEA.HI.X.SX32 R15, R5, R247.reuse, 0x2, P0 ;  /* 0x000000f7050f7211 */ /* 0x084fe200000f16ff */
[----:B------:R-:W-:Y:S01]  /*6c60*/  IMAD.IADD R5, R153, 0x1, R7 ;  /* 0x0000000199057824 */ /* 0x000fe200078e0207 */
[CC--:B------:R-:W-:Y:S01]  /*6c70*/  LEA R16, P0, R7.reuse, R246.reuse, 0x2 ;  /* 0x000000f607107211 */ /* 0x0c0fe200078010ff */
[----:B------:R-:W-:Y:S03]  /*6c80*/  LDSM.16.MT88.4 R20, [R195+0x4000] ;  /* 0x00400000c314783b */ /* 0x000fe60000004200 */
[-C--:B------:R-:W-:Y:S01]  /*6c90*/  LEA.HI.X.SX32 R17, R7, R247.reuse, 0x2, P0 ;  /* 0x000000f707117211 */ /* 0x080fe200000f16ff */
[----:B------:R2:W-:Y:S01]  /*6ca0*/  REDG.E.ADD.F32.FTZ.RN.STRONG.GPU desc[UR14][R14.64], R27 ;  /* 0x0000001b0e0079a6 */ /* 0x0005e2000c10f38e */
[----:B------:R-:W-:Y:S03]  /*6cb0*/  IMAD.IADD R7, R153, 0x1, R5 ;  /* 0x0000000199077824 */ /* 0x000fe600078e0205 */
[----:B------:R-:W-:Y:S04]  /*6cc0*/  REDG.E.ADD.F32.FTZ.RN.STRONG.GPU desc[UR14][R246.64+0x180], R32 ;  /* 0x00018020f60079a6 */ /* 0x000fe8000c10f38e */
[----:B------:R-:W-:Y:S01]  /*6cd0*/  REDG.E.ADD.F32.FTZ.RN.STRONG.GPU desc[UR14][R164.64+0x180], R33 ;  /* 0x00018021a40079a6 */ /* 0x000fe2000c10f38e */
[CC--:B-1----:R-:W-:Y:S03]  /*6ce0*/  LEA R10, P0, R5.reuse, R246.reuse, 0x2 ;  /* 0x000000f6050a7211 */ /* 0x0c2fe600078010ff */
[----:B------:R1:W-:Y:S01]  /*6cf0*/  REDG.E.ADD.F32.FTZ.RN.STRONG.GPU desc[UR14][R16.64], R34 ;  /* 0x00000022100079a6 */ /* 0x0003e2000c10f38e */
[-C--:B------:R-:W-:Y:S01]  /*6d00*/  LEA.HI.X.SX32 R11, R5, R247.reuse, 0x2, P0 ;  /* 0x000000f7050b7211 */ /* 0x080fe200000f16ff */
[----:B------:R-:W-:Y:S02]  /*6d10*/  IMAD.IADD R5, R153, 0x1, R7 ;  /* 0x0000000199057824 */ /* 0x000fe400078e0207 */
[----:B------:R-:W-:Y:S01]  /*6d20*/  LDSM.16.MT88.4 R24, [R198+0x1e800] ;  /* 0x01e80000c618783b */ /* 0x000fe20000004200 */
[-C--:B---3--:R-:W-:Y:S01]  /*6d30*/  LEA R12, P1, R7, R246.reuse, 0x2 ;  /* 0x000000f6070c7211 */ /* 0x088fe200078210ff */
[----:B------:R-:W-:Y:S02]  /*6d40*/  IMAD.IADD R9, R153, 0x1, R5 ;  /* 0x0000000199097824 */ /* 0x000fe400078e0205 */
[----:B------:R3:W-:Y:S01]  /*6d50*/  REDG.E.ADD.F32.FTZ.RN.STRONG.GPU desc[UR14][R10.64], R35 ;  /* 0x000000230a0079a6 */ /* 0x0007e2000c10f38e */
[-C--:B------:R-:W-:Y:S02]  /*6d60*/  LEA R6, P0, R5, R246.reuse, 0x2 ;  /* 0x000000f605067211 */ /* 0x080fe400078010ff */
[-C--:B------:R-:W-:Y:S02]  /*6d70*/  LEA.HI.X.SX32 R13, R7, R247.reuse, 0x2, P1 ;  /* 0x000000f7070d7211 */ /* 0x080fe400008f16ff */
[-C--:B------:R-:W-:Y:S01]  /*6d80*/  LEA.HI.X.SX32 R7, R5, R247.reuse, 0x2, P0 ;  /* 0x000000f705077211 */ /* 0x080fe200000f16ff */
[----:B------:R-:W-:Y:S01]  /*6d90*/  IMAD.IADD R5, R153, 0x1, R9 ;  /* 0x0000000199057824 */ /* 0x000fe200078e0209 */
[CC--:B--2---:R-:W-:Y:S01]  /*6da0*/  LEA R14, P0, R9.reuse, R246.reuse, 0x2 ;  /* 0x000000f6090e7211 */ /* 0x0c4fe200078010ff */
[----:B------:R2:W-:Y:S03]  /*6db0*/  REDG.E.ADD.F32.FTZ.RN.STRONG.GPU desc[UR14][R12.64], R28 ;  /* 0x0000001c0c0079a6 */ /* 0x0005e6000c10f38e */
[-C--:B------:R-:W-:Y:S01]  /*6dc0*/  LEA.HI.X.SX32 R15, R9, R247.reuse, 0x2, P0 ;  /* 0x000000f7090f7211 */ /* 0x080fe200000f16ff */
[----:B------:R-:W-:Y:S01]  /*6dd0*/  REDG.E.ADD.F32.FTZ.RN.STRONG.GPU desc[UR14][R6.64], R29 ;  /* 0x0000001d060079a6 */ /* 0x000fe2000c10f38e */
[C---:B------:R-:W-:Y:S02]  /*6de0*/  VIADD R9, R163.reuse, 0x80 ;  /* 0x00000080a3097836 */ /* 0x040fe40000000000 */
[----:B------:R-:W-:Y:S01]  /*6df0*/  VIADD R163, R163, 0xa0 ;  /* 0x000000a0a3a37836 */ /* 0x000fe20000000000 */
[----:B------:R4:W-:Y:S01]  /*6e00*/  REDG.E.ADD.F32.FTZ.RN.STRONG.GPU desc[UR14][R14.64], R30 ;  /* 0x0000001e0e0079a6 */ /* 0x0009e2000c10f38e */
[CC--:B-1----:R-:W-:Y:S04]  /*6e10*/  LEA R16, P0, R5.reuse, R246.reuse, 0x2 ;  /* 0x000000f605107211 */ /* 0x0c2fe800078010ff */
[-C--:B------:R-:W-:Y:S01]  /*6e20*/  LEA.HI.X.SX32 R17, R5, R247.reuse, 0x2, P0 ;  /* 0x000000f705117211 */ /* 0x080fe200000f16ff */
[----:B------:R-:W-:Y:S04]  /*6e30*/  IMAD.IADD R5, R153, 0x1, R9 ;  /* 0x0000000199057824 */ /* 0x000fe800078e0209 */
[----:B------:R-:W-:Y:S01]  /*6e40*/  REDG.E.ADD.F32.FTZ.RN.STRONG.GPU desc[UR14][R16.64], R31 ;  /* 0x0000001f100079a6 */ /* 0x000fe2000c10f38e */
[CC--:B---3--:R-:W-:Y:S03]  /*6e50*/  LEA R10, P0, R9.reuse, R246.reuse, 0x2 ;  /* 0x000000f6090a7211 */ /* 0x0c8fe600078010ff */
[----:B------:R-:W-:Y:S01]  /*6e60*/  REDG.E.ADD.F32.FTZ.RN.STRONG.GPU desc[UR14][R246.64+0x200], R84 ;  /* 0x00020054f60079a6 */ /* 0x000fe2000c10f38e */
[-C--:B------:R-:W-:Y:S01]  /*6e70*/  LEA.HI.X.SX32 R11, R9, R247.reuse, 0x2, P0 ;  /* 0x000000f7090b7211 */ /* 0x080fe200000f16ff */
[----:B------:R-:W-:Y:S02]  /*6e80*/  IMAD.IADD R9, R153, 0x1, R5 ;  /* 0x0000000199097824 */ /* 0x000fe400078e0205 */
[----:B------:R-:W-:Y:S01]  /*6e90*/  REDG.E.ADD.F32.FTZ.RN.STRONG.GPU desc[UR14][R164.64+0x200], R85 ;  /* 0x00020055a40079a6 */ /* 0x000fe2000c10f38e */
[CC--:B--2---:R-:W-:Y:S03]  /*6ea0*/  LEA R12, P0, R5.reuse, R246.reuse, 0x2 ;  /* 0x000000f6050c7211 */ /* 0x0c4fe600078010ff */
[----:B------:R1:W-:Y:S01]  /*6eb0*/  REDG.E.ADD.F32.FTZ.RN.STRONG.GPU desc[UR14][R10.64], R86 ;  /* 0x000000560a0079a6 */ /* 0x0003e2000c10f38e */
[-C--:B------:R-:W-:Y:S01]  /*6ec0*/  LEA.HI.X.SX32 R13, R5, R247.reuse, 0x2, P0 ;  /* 0x000000f7050d7211 */ /* 0x080fe200000f16ff */
[----:B------:R-:W-:Y:S01]  /*6ed0*/  IMAD.IADD R5, R153, 0x1, R9 ;  /* 0x0000000199057824 */ /* 0x000fe200078e0209 */
[-C--:B----4-:R-:W-:Y:S01]  /*6ee0*/  LEA R14, P1, R9, R246.reuse, 0x2 ;  /* 0x000000f6090e7211 */ /* 0x090fe200078210ff */
[----:B------:R-:W-:Y:S02]  /*6ef0*/  LDSM.16.MT88.4 R28, [R195+0x800] ;  /* 0x00080000c31c783b */ /* 0x000fe40000004200 */
[----:B------:R-:W-:Y:S01]  /*6f00*/  IMAD.IADD R7, R153, 0x1, R5 ;  /* 0x0000000199077824 */ /* 0x000fe200078e0205 */
[-C--:B------:R-:W-:Y:S02]  /*6f10*/  LEA R8, P0, R5, R246.reuse, 0x2 ;  /* 0x000000f605087211 */ /* 0x080fe400078010ff */
[-C--:B------:R-:W-:Y:S01]  /*6f20*/  LEA.HI.X.SX32 R15, R9, R247.reuse, 0x2, P1 ;  /* 0x000000f7090f7211 */ /* 0x080fe200008f16ff */
[----:B------:R2:W-:Y:S01]  /*6f30*/  REDG.E.ADD.F32.FTZ.RN.STRONG.GPU desc[UR14][R12.64], R87 ;  /* 0x000000570c0079a6 */ /* 0x0005e2000c10f38e */
[-C--:B------:R-:W-:Y:S01]  /*6f40*/  LEA.HI.X.SX32 R9, R5, R247.reuse, 0x2, P0 ;  /* 0x000000f705097211 */ /* 0x080fe200000f16ff */
[----:B------:R-:W-:Y:S01]  /*6f50*/  IMAD.IADD R5, R153, 0x1, R7 ;  /* 0x0000000199057824 */ /* 0x000fe200078e0207 */
[CC--:B------:R-:W-:Y:S01]  /*6f60*/  LEA R6, P0, R7.reuse, R246.reuse, 0x2 ;  /* 0x000000f607067211 */ /* 0x0c0fe200078010ff */
[----:B------:R-:W-:Y:S03]  /*6f70*/  REDG.E.ADD.F32.FTZ.RN.STRONG.GPU desc[UR14][R14.64], R88 ;  /* 0x000000580e0079a6 */ /* 0x000fe6000c10f38e */
[-C--:B------:R-:W-:Y:S01]  /*6f80*/  LEA.HI.X.SX32 R7, R7, R247.reuse, 0x2, P0 ;  /* 0x000000f707077211 */ /* 0x080fe200000f16ff */
[----:B------:R3:W-:Y:S04]  /*6f90*/  REDG.E.ADD.F32.FTZ.RN.STRONG.GPU desc[UR14][R8.64], R89 ;  /* 0x00000059080079a6 */ /* 0x0007e8000c10f38e */
[----:B------:R4:W-:Y:S01]  /*6fa0*/  REDG.E.ADD.F32.FTZ.RN.STRONG.GPU desc[UR14][R6.64], R90 ;  /* 0x0000005a060079a6 */ /* 0x0009e2000c10f38e */
[CC--:B-1----:R-:W-:Y:S04]  /*6fb0*/  LEA R10, P0, R5.reuse, R246.reuse, 0x2 ;  /* 0x000000f6050a7211 */ /* 0x0c2fe800078010ff */
[-C--:B------:R-:W-:Y:S01]  /*6fc0*/  LEA.HI.X.SX32 R11, R5, R247.reuse, 0x2, P0 ;  /* 0x000000f7050b7211 */ /* 0x080fe200000f16ff */
[----:B------:R-:W-:Y:S01]  /*6fd0*/  IMAD.IADD R5, R153, 0x1, R163 ;  /* 0x0000000199057824 */ /* 0x000fe200078e02a3 */
[-C--:B------:R-:W-:Y:S03]  /*6fe0*/  LEA R16, P0, R163, R246.reuse, 0x2 ;  /* 0x000000f6a3107211 */ /* 0x080fe600078010ff */
[----:B------:R1:W-:Y:S01]  /*6ff0*/  REDG.E.ADD.F32.FTZ.RN.STRONG.GPU desc[UR14][R10.64], R91 ;  /* 0x0000005b0a0079a6 */ /* 0x0003e2000c10f38e */
[----:B--2---:R-:W-:Y:S01]  /*7000*/  IMAD.IADD R13, R153, 0x1, R5 ;  /* 0x00000001990d7824 */ /* 0x004fe200078e0205 */
[-C--:B------:R-:W-:Y:S02]  /*7010*/  LEA.HI.X.SX32 R17, R163, R247.reuse, 0x2, P0 ;  /* 0x000000f7a3117211 */ /* 0x080fe400000f16ff */
[CC--:B------:R-:W-:Y:S01]  /*7020*/  LEA R18, P0, R5.reuse, R246.reuse, 0x2 ;  /* 0x000000f605127211 */ /* 0x0c0fe200078010ff */
[----:B------:R-:W-:Y:S03]  /*7030*/  REDG.E.ADD.F32.FTZ.RN.STRONG.GPU desc[UR14][R246.64+0x280], R96 ;  /* 0x00028060f60079a6 */ /* 0x000fe6000c10f38e */
[-C--:B------:R-:W-:Y:S01]  /*7040*/  LEA.HI.X.SX32 R19, R5, R247.reuse, 0x2, P0 ;  /* 0x000000f705137211 */ /* 0x080fe200000f16ff */
[----:B---3--:R-:W-:Y:S01]  /*7050*/  IMAD.IADD R9, R153, 0x1, R13 ;  /* 0x0000000199097824 */ /* 0x008fe200078e020d */
[-C--:B------:R-:W-:Y:S01]  /*7060*/  LEA R32, P0, R13, R246.reuse, 0x2 ;  /* 0x000000f60d207211 */ /* 0x080fe200078010ff */
[----:B------:R-:W-:Y:S02]  /*7070*/  REDG.E.ADD.F32.FTZ.RN.STRONG.GPU desc[UR14][R164.64+0x280], R97 ;  /* 0x00028061a40079a6 */ /* 0x000fe4000c10f38e */
[----:B------:R-:W-:Y:S01]  /*7080*/  IMAD.IADD R5, R153, 0x1, R9 ;  /* 0x0000000199057824 */ /* 0x000fe200078e0209 */
[-C--:B------:R-:W-:Y:S01]  /*7090*/  LEA R84, P2, R9, R246.reuse, 0x2 ;  /* 0x000000f609547211 */ /* 0x080fe200078410ff */
[----:B------:R-:W-:Y:S01]  /*70a0*/  REDG.E.ADD.F32.FTZ.RN.STRONG.GPU desc[UR14][R16.64], R98 ;  /* 0x00000062100079a6 */ /* 0x000fe2000c10f38e */
[-C--:B------:R-:W-:Y:S01]  /*70b0*/  LEA.HI.X.SX32 R33, R13, R247.reuse, 0x2, P0 ;  /* 0x000000f70d217211 */ /* 0x080fe200000f16ff */
[----:B------:R-:W-:Y:S01]  /*70c0*/  IMAD.IADD R153, R153, 0x1, R5 ;  /* 0x0000000199997824 */ /* 0x000fe200078e0205 */
[-C--:B----4-:R-:W-:Y:S01]  /*70d0*/  LEA R90, P1, R5, R246.reuse, 0x2 ;  /* 0x000000f6055a7211 */ /* 0x090fe200078210ff */
[----:B------:R-:W-:Y:S01]  /*70e0*/  LDSM.16.MT88.4 R12, [R0+0x1e000] ;  /* 0x01e00000000c783b */ /* 0x000fe20000004200 */
[-C--:B------:R-:W-:Y:S02]  /*70f0*/  LEA.HI.X.SX32 R85, R9, R247.reuse, 0x2, P2 ;  /* 0x000000f709557211 */ /* 0x080fe400010f16ff */
[C---:B------:R-:W-:Y:S01]  /*7100*/  LEA R88, P0, R153.reuse, R246, 0x2 ;  /* 0x000000f699587211 */ /* 0x040fe200078010ff */
[----:B------:R-:W-:Y:S03]  /*7110*/  LDSM.16.MT88.4 R8, [R195] ;  /* 0x00000000c308783b */ /* 0x000fe60000004200 */
[-C--:B------:R-:W-:Y:S01]  /*7120*/  LEA.HI.X.SX32 R89, R153, R247.reuse, 0x2, P0 ;  /* 0x000000f799597211 */ /* 0x080fe200000f16ff */
[----:B------:R-:W-:Y:S01]  /*7130*/  REDG.E.ADD.F32.FTZ.RN.STRONG.GPU desc[UR14][R18.64], R99 ;  /* 0x00000063120079a6 */ /* 0x000fe2000c10f38e */
[----:B-1----:R-:W-:Y:S02]  /*7140*/  LEA.HI.X.SX32 R91, R5, R247, 0x2, P1 ;  /* 0x000000f7055b7211 */ /* 0x002fe400008f16ff */
[----:B------:R-:W-:Y:S01]  /*7150*/  @P6 IADD3 R230, P1, R230, -0x100, RZ ;  /* 0xffffff00e6e66810 */ /* 0x000fe20007f3e0ff */
[----:B------:R-:W1:Y:S03]  /*7160*/  LDSM.16.MT88.4 R4, [R198+0x1e000] ;  /* 0x01e00000c604783b */ /* 0x000e660000004200 */
[----:B------:R-:W-:Y:S01]  /*7170*/  @P6 IADD3.X R231, R231, -0x1, RZ, P1, !PT ;  /* 0xffffffffe7e76810 */ /* 0x000fe20000ffe4ff */
[----:B------:R-:W2:Y:S04]  /*7180*/  LDSM.16.MT88.4 R16, [R195+0x2000] ;  /* 0x00200000c310783b */ /* 0x000ea80000004200 */
[----:B------:R-:W-:Y:S04]  /*7190*/  REDG.E.ADD.F32.FTZ.RN.STRONG.GPU desc[UR14][R32.64], R92 ;  /* 0x0000005c200079a6 */ /* 0x000fe8000c10f38e */
[----:B------:R-:W-:Y:S04]  /*71a0*/  REDG.E.ADD.F32.FTZ.RN.STRONG.GPU desc[UR14][R84.64], R93 ;  /* 0x0000005d540079a6 */ /* 0x000fe8000c10f38e */
[----:B------:R-:W3:Y:S04]  /*71b0*/  LDSM.16.MT88.4 R32, [R0+0x1e800] ;  /* 0x01e800000020783b */ /* 0x000ee80000004200 */
[----:B------:R-:W4:Y:S04]  /*71c0*/  LDSM.16.MT88.4 R84, [R195+0x2800] ;  /* 0x00280000c354783b */ /* 0x000f280000004200 */
[----:B------:R-:W-:Y:S04]  /*71d0*/  REDG.E.ADD.F32.FTZ.RN.STRONG.GPU desc[UR14][R90.64], R94 ;  /* 0x0000005e5a0079a6 */ /* 0x000fe8000c10f38e */
[----:B------:R-:W-:Y:S04]  /*71e0*/  REDG.E.ADD.F32.FTZ.RN.STRONG.GPU desc[UR14][R88.64], R95 ;  /* 0x0000005f580079a6 */ /* 0x000fe8000c10f38e */
[----:B------:R-:W4:Y:S04]  /*71f0*/  LDSM.16.MT88.4 R88, [R195+0x4800] ;  /* 0x00480000c358783b */ /* 0x000f280000004200 */
[----:B------:R-:W-:Y:S01]  /*7200*/  LDSM.16.MT88.4 R92, [R195+0x3800] ;  /* 0x00380000c35c783b */ /* 0x000fe20000004200 */
[-C--:B-1----:R-:W-:Y:S06]  /*7210*/  HMMA.16816.F32 R100, R4, R8.reuse, R100 ;  /* 0x000000080464723c */ /* 0x082fec0000001864 */
[C---:B------:R-:W-:Y:S06]  /*7220*/  HMMA.16816.F32 R104, R12.reuse, R8, R104 ;  /* 0x000000080c68723c */ /* 0x040fec0000001868 */
[-C--:B------:R-:W-:Y:S06]  /*7230*/  HMMA.16816.F32 R108, R12, R10.reuse, R108 ;  /* 0x0000000a0c6c723c */ /* 0x080fec000000186c */
[C---:B------:R-:W-:Y:S01]  /*7240*/  HMMA.16816.F32 R112, R4.reuse, R10, R112 ;  /* 0x0000000a0470723c */ /* 0x040fe20000001870 */
[----:B------:R-:W-:Y:S05]  /*7250*/  LDSM.16.MT88.4 R8, [R195+0x1000] ;  /* 0x00100000c308783b */ /* 0x000fea0000004200 */
[-C--:B--2---:R-:W-:Y:S06]  /*7260*/  HMMA.16816.F32 R116, R4, R16.reuse, R116 ;  /* 0x000000100474723c */ /* 0x084fec0000001874 */
        /* <DEDUP_REMOVED lines=40> */
[----:B------:R-:W-:Y:S01]  /*74f0*/  VIADD R5, R195, 0xffffa000 ;  /* 0xffffa000c3057836 */ /* 0x000fe20000000000 */
[C---:B------:R-:W-:Y:S05]  /*7500*/  HMMA.16816.F32 R104, R84.reuse, R32, R104 ;  /* 0x000000205468723c */ /* 0x040fea0000001868 */
[----:B------:R-:W-:Y:S01]  /*7510*/  LOP3.LUT R4, R240, 0x1, RZ, 0xc0, !PT ;  /* 0x00000001f0047812 */ /* 0x000fe200078ec0ff */
[-C--:B------:R-:W-:Y:S03]  /*7520*/  HMMA.16816.F32 R108, R84, R34.reuse, R108 ;  /* 0x00000022546c723c */ /* 0x080fe6000000186c */
[----:B------:R-:W-:Y:S02]  /*7530*/  ISETP.NE.U32.AND P0, PT, R4, 0x1, PT ;  /* 0x000000010400780c */ /* 0x000fe40003f05070 */
[----:B------:R-:W-:Y:S01]  /*7540*/  @P6 IADD3 R4, P2, R232, -0x100, RZ ;  /* 0xffffff00e8046810 */ /* 0x000fe20007f5e0ff */
[C---:B------:R-:W-:Y:S05]  /*7550*/  HMMA.16816.F32 R112, R28.reuse, R34, R112 ;  /* 0x000000221c70723c */ /* 0x040fea0000001870 */
[----:B------:R-:W-:Y:S01]  /*7560*/  @P6 IMAD.MOV.U32 R232, RZ, RZ, R4 ;  /* 0x000000ffffe86224 */ /* 0x000fe200078e0004 */
[-C--:B------:R-:W-:Y:S05]  /*7570*/  HMMA.16816.F32 R116, R28, R92.reuse, R116 ;  /* 0x0000005c1c74723c */ /* 0x080fea0000001874 */
[----:B------:R-:W-:Y:S01]  /*7580*/  @P6 IADD3.X R4, R233, -0x1, RZ, P2, !PT ;  /* 0xffffffffe9046810 */ /* 0x000fe200017fe4ff */
[C---:B------:R-:W-:Y:S04]  /*7590*/  HMMA.16816.F32 R120, R84.reuse, R92, R120 ;  /* 0x0000005c5478723c */ /* 0x040fe80000001878 */
[C---:B------:R-:W-:Y:S01]  /*75a0*/  ISETP.GT.AND P2, PT, R240.reuse, R227, PT ;  /* 0x000000e3f000720c */ /* 0x040fe20003f44270 */
        /* <DEDUP_REMOVED lines=134> */
[----:B-1----:R-:W-:Y:S01]  /*7e10*/  @P0 IMAD R44, R46, R3, RZ ;  /* 0x000000032e2c0224 */ /* 0x002fe200078e02ff */
[----:B------:R-:W-:Y:S01]  /*7e20*/  F2FP.F16.F32.PACK_AB R79, R79, R78 ;  /* 0x0000004e4f4f723e */ /* 0x000fe200000000ff */
[----:B------:R-:W-:Y:S01]  /*7e30*/  STS [R222+0x4400], R147 ;  /* 0x00440093de007388 */ /* 0x000fe20000000800 */
[----:B--2---:R-:W-:Y:S01]  /*7e40*/  @P0 IMAD R6, R56, R5, RZ ;  /* 0x0000000538060224 */ /* 0x004fe200078e02ff */
[----:B------:R-:W-:-:S02]  /*7e50*/  SHF.R.S32.HI R11, RZ, 0x1f, R214 ;  /* 0x0000001fff0b7819 */ /* 0x000fc400000114d6 */
        /* <DEDUP_REMOVED lines=14> */
[----:B------:R-:W-:Y:S04]  /*7f40*/  STS [R222+0x8000], R65 ;  /* 0x00800041de007388 */ /* 0x000fe80000000800 */
[----:B------:R-:W-:Y:S04]  /*7f50*/  STS [R222+0x8400], R67 ;  /* 0x00840043de007388 */ /* 0x000fe80000000800 */
[----:B------:R2:W-:Y:S04]  /*7f60*/  STS [R220+0x9000], R57 ;  /* 0x00900039dc007388 */ /* 0x0005e80000000800 */
[----:B------:R3:W-:Y:S01]  /*7f70*/  STS [R220+0x9400], R59 ;  /* 0x0094003bdc007388 */ /* 0x0007e20000000800 */
[----:B-1----:R-:W-:-:S03]  /*7f80*/  @P0 IMAD.WIDE.U32 R46, R46, R2, RZ ;  /* 0x000000022e2e0225 */ /* 0x002fc600078e00ff */
[----:B------:R3:W-:Y:S02]  /*7f90*/  STS [R222+0x9000], R61 ;  /* 0x0090003dde007388 */ /* 0x0007e40000000800 */
[----:B------:R-:W-:Y:S02]  /*7fa0*/  @P0 IADD3 R44, R47, R44, RZ ;  /* 0x0000002c2f2c0210 */ /* 0x000fe40007ffe0ff */
[----:B------:R3:W-:Y:S04]  /*7fb0*/  STS [R222+0x9400], R63 ;  /* 0x0094003fde007388 */ /* 0x0007e80000000800 */
[----:B------:R3:W-:Y:S04]  /*7fc0*/  STS [R220+0xa000], R69 ;  /* 0x00a00045dc007388 */ /* 0x0007e80000000800 */
[----:B------:R3:W-:Y:S04]  /*7fd0*/  STS [R220+0xa400], R71 ;  /* 0x00a40047dc007388 */ /* 0x0007e80000000800 */
[----:B------:R3:W-:Y:S01]  /*7fe0*/  STS [R222+0xa000], R81 ;  /* 0x00a00051de007388 */ /* 0x0007e20000000800 */
[----:B--2---:R-:W-:-:S03]  /*7ff0*/  @P0 IMAD.WIDE.U32 R56, R56, R4, RZ ;  /* 0x0000000438380225 */ /* 0x004fc600078e00ff */
[----:B------:R3:W-:Y:S02]  /*8000*/  STS [R222+0xa400], R83 ;  /* 0x00a40053de007388 */ /* 0x0007e40000000800 */
[----:B------:R-:W-:Y:S02]  /*8010*/  @P0 IADD3 R6, R57, R6, RZ ;  /* 0x0000000639060210 */ /* 0x000fe40007ffe0ff */
[----:B------:R3:W-:Y:S04]  /*8020*/  STS [R220+0xb000], R73 ;  /* 0x00b00049dc007388 */ /* 0x0007e80000000800 */
[----:B------:R3:W-:Y:S01]  /*8030*/  STS [R220+0xb400], R75 ;  /* 0x00b4004bdc007388 */ /* 0x0007e20000000800 */
        /* <DEDUP_REMOVED lines=12> */
.L_x_337:
        /* <DEDUP_REMOVED lines=12> */
.L_x_338:
[----:B------:R1:W-:Y:S01]  /*81c0*/  STS [R222+0xb000], R77 ;  /* 0x00b0004dde007388 */ /* 0x0003e20000000800 */
[--C-:B---3--:R-:W-:Y:S01]  /*81d0*/  SHF.R.S32.HI R63, RZ, 0x1f, R212.reuse ;  /* 0x0000001fff3f7819 */ /* 0x108fe200000114d4 */
[----:B------:R-:W-:Y:S01]  /*81e0*/  IMAD.MOV.U32 R62, RZ, RZ, R212 ;  /* 0x000000ffff3e7224 */ /* 0x000fe200078e00d4 */
[----:B------:R-:W-:Y:S01]  /*81f0*/  SHF.R.S32.HI R7, RZ, 0x1f, R229 ;  /* 0x0000001fff077819 */ /* 0x000fe200000114e5 */
[----:B------:R1:W-:Y:S01]  /*8200*/  STS [R222+0xb400], R79 ;  /* 0x00b4004fde007388 */ /* 0x0003e20000000800 */
[----:B------:R-:W-:Y:S01]  /*8210*/  IMAD R47, R217, -0x40, R242 ;  /* 0xffffffc0d92f7824 */ /* 0x000fe200078e02f2 */
[----:B------:R-:W-:Y:S01]  /*8220*/  SHF.R.S32.HI R57, RZ, 0x1f, R211 ;  /* 0x0000001fff397819 */ /* 0x000fe200000114d3 */
[-C--:B------:R-:W-:Y:S01]  /*8230*/  IMAD.WIDE.U32 R50, R229, R2.reuse, R62 ;  /* 0x00000002e5327225 */ /* 0x080fe200078e003e */
[----:B------:R-:W-:Y:S01]  /*8240*/  BAR.SYNC.DEFER_BLOCKING 0x0 ;  /* 0x0000000000007b1d */ /* 0x000fe20000010000 */
[----:B------:R-:W-:Y:S02]  /*8250*/  SHF.R.S32.HI R59, RZ, 0x1f, R210 ;  /* 0x0000001fff3b7819 */ /* 0x000fe400000114d2 */
[----:B------:R-:W-:Y:S01]  /*8260*/  IMAD R48, R7, R2, RZ ;  /* 0x0000000207307224 */ /* 0x000fe200078e02ff */
[----:B------:R-:W-:-:S02]  /*8270*/  ISETP.GE.AND P4, PT, R210, R47, PT ;  /* 0x0000002fd200720c */ /* 0x000fc40003f86270 */
[----:B------:R-:W-:Y:S01]  /*8280*/  IADD3 R64, P0, R46, R50, RZ ;  /* 0x000000322e407210 */ /* 0x000fe20007f1e0ff */
[----:B------:R-:W-:Y:S01]  /*8290*/  IMAD R45, R229, R3, R48 ;  /* 0x00000003e52d7224 */ /* 0x000fe200078e0230 */
[----:B------:R-:W-:Y:S01]  /*82a0*/  ULDC.64 UR6, c[0x0][0x468] ;  /* 0x00011a0000067ab9 */ /* 0x000fe20000000a00 */
[----:B------:R-:W-:Y:S01]  /*82b0*/  IADD3 R46, R210, 0x20, RZ ;  /* 0x00000020d22e7810 */ /* 0x000fe20007ffe0ff */
[----:B------:R-:W-:Y:S02]  /*82c0*/  BSSY B0, `(.L_x_339) ;  /* 0x0000023000007945 */ /* 0x000fe40003800000 */
[----:B------:R-:W-:Y:S01]  /*82d0*/  IADD3.X R65, R44, R51, R45, P0, !PT ;  /* 0x000000332c417210 */ /* 0x000fe200007fe42d */
[----:B------:R-:W-:Y:S01]  /*82e0*/  IMAD R44, R57, UR6, RZ ;  /* 0x00000006392c7c24 */ /* 0x000fe2000f8e02ff */
[----:B------:R-:W-:-:S03]  /*82f0*/  ISETP.GE.AND P3, PT, R46, R47, PT ;  /* 0x0000002f2e00720c */ /* 0x000fc60003f66270 */
[C---:B------:R-:W-:Y:S02]  /*8300*/  IMAD R44, R211.reuse, UR7, R44 ;  /* 0x00000007d32c7c24 */ /* 0x040fe4000f8e022c */
[----:B------:R-:W-:-:S04]  /*8310*/  IMAD.WIDE.U32 R64, R211, UR6, R64 ;  /* 0x00000006d3407c25 */ /* 0x000fc8000f8e0040 */
[----:B------:R-:W-:Y:S01]  /*8320*/  IMAD.IADD R61, R44, 0x1, R65 ;  /* 0x000000012c3d7824 */ /* 0x000fe200078e0241 */
[----:B------:R1:W2:Y:S04]  /*8330*/  LDS.128 R40, [R219+0x13000] ;  /* 0x01300000db287984 */ /* 0x0002a80000000c00 */
[----:B------:R1:W3:Y:S04]  /*8340*/  LDS.128 R36, [R219+0x15000] ;  /* 0x01500000db247984 */ /* 0x0002e80000000c00 */
[----:B------:R1:W4:Y:S04]  /*8350*/  LDS.128 R32, [R219+0x17000] ;  /* 0x01700000db207984 */ /* 0x0003280000000c00 */
[----:B------:R1:W1:Y:S04]  /*8360*/  LDS.128 R28, [R219+0x18000] ;  /* 0x01800000db1c7984 */ /* 0x0002680000000c00 */
[----:B------:R1:W1:Y:S04]  /*8370*/  LDS.128 R24, [R219+0x19000] ;  /* 0x01900000db187984 */ /* 0x0002680000000c00 */
[----:B------:R1:W1:Y:S04]  /*8380*/  LDS.128 R20, [R219+0x1a000] ;  /* 0x01a00000db147984 */ /* 0x0002680000000c00 */
[----:B------:R1:W1:Y:S04]  /*8390*/  LDS.128 R16, [R219+0x1b000] ;  /* 0x01b00000db107984 */ /* 0x0002680000000c00 */
[----:B------:R1:W1:Y:S04]  /*83a0*/  LDS.128 R12, [R219+0x1c000] ;  /* 0x01c00000db0c7984 */ /* 0x0002680000000c00 */
[----:B------:R1:W1:Y:S01]  /*83b0*/  LDS.128 R8, [R219+0x1d000] ;  /* 0x01d00000db087984 */ /* 0x0002620000000c00 */
[----:B------:R-:W-:Y:S05]  /*83c0*/  @P4 BRA `(.L_x_340) ;  /* 0x0000000000484947 */ /* 0x000fea0003800000 */
[----:B------:R-:W-:Y:S01]  /*83d0*/  ULDC UR4, c[0x0][0x2d0] ;  /* 0x0000b40000047ab9 */ /* 0x000fe20000000800 */
[----:B------:R-:W2:Y:S01]  /*83e0*/  LDS.128 R52, [R219+0x14000] ;  /* 0x01400000db347984 */ /* 0x000ea20000000c00 */
[----:B------:R-:W-:Y:S01]  /*83f0*/  ISETP.GE.AND P2, PT, R212, UR4, PT ;  /* 0x00000004d4007c0c */ /* 0x000fe2000bf46270 */
[-C--:B------:R-:W-:Y:S01]  /*8400*/  IMAD R58, R59, R2.reuse, RZ ;  /* 0x000000023b3a7224 */ /* 0x080fe200078e02ff */
[----:B------:R-:W-:Y:S01]  /*8410*/  ISETP.GE.AND P1, PT, R216, UR4, PT ;  /* 0x00000004d8007c0c */ /* 0x000fe2000bf26270 */
[----:B------:R-:W3:Y:S01]  /*8420*/  LDS.128 R48, [R219+0x16000] ;  /* 0x01600000db307984 */ /* 0x000ee20000000c00 */
[----:B------:R-:W-:Y:S01]  /*8430*/  IMAD.MOV.U32 R60, RZ, RZ, R64 ;  /* 0x000000ffff3c7224 */ /* 0x000fe200078e0040 */
[----:B------:R-:W-:Y:S01]  /*8440*/  ISETP.GE.AND P0, PT, R215, UR4, PT ;  /* 0x00000004d7007c0c */ /* 0x000fe2000bf06270 */
[C---:B------:R-:W-:Y:S01]  /*8450*/  IMAD R58, R210.reuse, R3, R58 ;  /* 0x00000003d23a7224 */ /* 0x040fe200078e023a */
[----:B------:R-:W-:Y:S01]  /*8460*/  ULDC.64 UR6, c[0x0][0x3f0] ;  /* 0x0000fc0000067ab9 */ /* 0x000fe20000000a00 */
[----:B------:R-:W-:-:S04]  /*8470*/  IMAD.WIDE.U32 R66, R210, R2, R60 ;  /* 0x00000002d2427225 */ /* 0x000fc800078e003c */
[----:B------:R-:W-:Y:S01]  /*8480*/  IMAD.IADD R58, R58, 0x1, R67 ;  /* 0x000000013a3a7824 */ /* 0x000fe200078e0243 */
[----:B------:R-:W4:Y:S01]  /*8490*/  @!P2 LDS.128 R44, [R219+0x12000] ;  /* 0x01200000db2ca984 */ /* 0x000f220000000c00 */
[----:B------:R-:W-:-:S04]  /*84a0*/  LEA R68, P5, R66, UR6, 0x1 ;  /* 0x0000000642447c11 */ /* 0x000fc8000f8a08ff */
[----:B------:R-:W-:-:S05]  /*84b0*/  LEA.HI.X R69, R66, UR7, R58, 0x1, P5 ;  /* 0x0000000742457c11 */ /* 0x000fca000a8f0c3a */
[----:B--2---:R2:W-:Y:S04]  /*84c0*/  @!P1 STG.E.128 desc[UR14][R68.64+0x80], R52 ;  /* 0x0000803444009986 */ /* 0x0045e8000c101d0e */
[----:B---3--:R2:W-:Y:S04]  /*84d0*/  @!P0 STG.E.128 desc[UR14][R68.64+0x100], R48 ;  /* 0x0001003044008986 */ /* 0x0085e8000c101d0e */
[----:B----4-:R2:W-:Y:S02]  /*84e0*/  @!P2 STG.E.128 desc[UR14][R68.64], R44 ;  /* 0x0000002c4400a986 */ /* 0x0105e4000c101d0e */
.L_x_340:
[----:B------:R-:W-:Y:S05]  /*84f0*/  BSYNC B0 ;  /* 0x0000000000007941 */ /* 0x000fea0003800000 */
.L_x_339:
[----:B------:R-:W-:Y:S04]  /*8500*/  BSSY B0, `(.L_x_341) ;  /* 0x0000013000007945 */ /* 0x000fe80003800000 */
[----:B------:R-:W-:Y:S05]  /*8510*/  @P3 BRA `(.L_x_342) ;  /* 0x0000000000443947 */ /* 0x000fea0003800000 */
[----:B--2---:R-:W-:Y:S01]  /*8520*/  IADD3 R45, P0, R210, 0x20, RZ ;  /* 0x00000020d22d7810 */ /* 0x004fe20007f1e0ff */
[----:B------:R-:W-:Y:S01]  /*8530*/  IMAD.MOV.U32 R60, RZ, RZ, R64 ;  /* 0x000000ffff3c7224 */ /* 0x000fe200078e0040 */
[----:B------:R-:W-:Y:S01]  /*8540*/  ULDC UR4, c[0x0][0x2d0] ;  /* 0x0000b40000047ab9 */ /* 0x000fe20000000800 */
[----:B------:R-:W-:Y:S01]  /*8550*/  ULDC.64 UR6, c[0x0][0x3f0] ;  /* 0x0000fc0000067ab9 */ /* 0x000fe20000000a00 */
[----:B------:R-:W-:Y:S01]  /*8560*/  ISETP.GE.AND P2, PT, R212, UR4, PT ;  /* 0x00000004d4007c0c */ /* 0x000fe2000bf46270 */
[----:B------:R-:W-:Y:S01]  /*8570*/  IMAD.X R47, RZ, RZ, R59, P0 ;  /* 0x000000ffff2f7224 */ /* 0x000fe200000e063b */
[----:B------:R-:W-:Y:S02]  /*8580*/  ISETP.GE.AND P1, PT, R216, UR4, PT ;  /* 0x00000004d8007c0c */ /* 0x000fe4000bf26270 */
[----:B------:R-:W-:Y:S01]  /*8590*/  ISETP.GE.AND P0, PT, R215, UR4, PT ;  /* 0x00000004d7007c0c */ /* 0x000fe2000bf06270 */
[-C--:B------:R-:W-:Y:S02]  /*85a0*/  IMAD R44, R47, R2.reuse, RZ ;  /* 0x000000022f2c7224 */ /* 0x080fe400078e02ff */
[----:B------:R-:W-:-:S04]  /*85b0*/  IMAD.WIDE.U32 R46, R45, R2, R60 ;  /* 0x000000022d2e7225 */ /* 0x000fc800078e003c */
[----:B------:R-:W-:Y:S01]  /*85c0*/  IMAD R44, R45, R3, R44 ;  /* 0x000000032d2c7224 */ /* 0x000fe200078e022c */
[----:B------:R-:W-:-:S03]  /*85d0*/  LEA R2, P5, R46, UR6, 0x1 ;  /* 0x000000062e027c11 */ /* 0x000fc6000f8a08ff */
[----:B------:R-:W-:-:S05]  /*85e0*/  IMAD.IADD R44, R44, 0x1, R47 ;  /* 0x000000012c2c7824 */ /* 0x000fca00078e022f */
[----:B------:R-:W-:-:S05]  /*85f0*/  LEA.HI.X R3, R46, UR7, R44, 0x1, P5 ;  /* 0x000000072e037c11 */ /* 0x000fca000a8f0c2c */
[----:B------:R2:W-:Y:S04]  /*8600*/  @!P2 STG.E.128 desc[UR14][R2.64], R40 ;  /* 0x000000280200a986 */ /* 0x0005e8000c101d0e */
[----:B---3--:R2:W-:Y:S04]  /*8610*/  @!P1 STG.E.128 desc[UR14][R2.64+0x80], R36 ;  /* 0x0000802402009986 */ /* 0x0085e8000c101d0e */
[----:B----4-:R2:W-:Y:S02]  /*8620*/  @!P0 STG.E.128 desc[UR14][R2.64+0x100], R32 ;  /* 0x0001002002008986 */ /* 0x0105e4000c101d0e */
.L_x_342:
[----:B------:R-:W-:Y:S05]  /*8630*/  BSYNC B0 ;  /* 0x0000000000007941 */ /* 0x000fea0003800000 */
.L_x_341:
[-C--:B------:R-:W-:Y:S01]  /*8640*/  IMAD.WIDE.U32 R62, R229, R4.reuse, R62 ;  /* 0x00000004e53e7225 */ /* 0x080fe200078e003e */
[----:B------:R-:W-:Y:S01]  /*8650*/  ULDC.64 UR6, c[0x0][0x470] ;  /* 0x00011c0000067ab9 */ /* 0x000fe20000000a00 */
[----:B------:R-:W-:Y:S02]  /*8660*/  BSSY B0, `(.L_x_343) ;  /* 0x000001a000007945 */ /* 0x000fe40003800000 */
[----:B--2---:R-:W-:Y:S01]  /*8670*/  IMAD R2, R7, R4, RZ ;  /* 0x0000000407027224 */ /* 0x004fe200078e02ff */
[----:B----4-:R-:W-:-:S03]  /*8680*/  IADD3 R32, P0, R56, R62, RZ ;  /* 0x0000003e38207210 */ /* 0x010fc60007f1e0ff */
[----:B------:R-:W-:Y:S02]  /*8690*/  IMAD R229, R229, R5, R2 ;  /* 0x00000005e5e57224 */ /* 0x000fe400078e0202 */
[----:B------:R-:W-:-:S03]  /*86a0*/  IMAD R2, R57, UR6, RZ ;  /* 0x0000000639027c24 */ /* 0x000fc6000f8e02ff */
[----:B------:R-:W-:Y:S01]  /*86b0*/  IADD3.X R33, R6, R63, R229, P0, !PT ;  /* 0x0000003f06217210 */ /* 0x000fe200007fe4e5 */
        /* <DEDUP_REMOVED lines=20> */
.L_x_344:
[----:B------:R-:W-:Y:S05]  /*8800*/  BSYNC B0 ;  /* 0x0000000000007941 */ /* 0x000fea0003800000 */
.L_x_343:
[----:B------:R-:W-:Y:S05]  /*8810*/  @P3 BRA `(.L_x_313) ;  /* 0x0000000000483947 */ /* 0x000fea0003800000 */
[----:B------:R-:W-:Y:S01]  /*8820*/  IADD3 R2, P0, R210, 0x20, RZ ;  /* 0x00000020d2027810 */ /* 0x000fe20007f1e0ff */
[----:B-12---:R-:W-:Y:S01]  /*8830*/  IMAD.MOV.U32 R12, RZ, RZ, R6 ;  /* 0x000000ffff0c7224 */ /* 0x006fe200078e0006 */
        /* <DEDUP_REMOVED lines=8> */
[----:B------:R-:W-:-:S04]  /*88c0*/  IMAD R7, R7, R4, RZ ;  /* 0x0000000407077224 */ /* 0x000fc800078e02ff */
[----:B------:R-:W-:Y:S01]  /*88d0*/  IMAD R7, R2, R5, R7 ;  /* 0x0000000502077224 */ /* 0x000fe200078e0207 */
[----:B------:R-:W-:-:S03]  /*88e0*/  LEA R2, P3, R12, UR6, 0x1 ;  /* 0x000000060c027c11 */ /* 0x000fc6000f8608ff */
[----:B------:R-:W-:-:S05]  /*88f0*/  IMAD.IADD R7, R7, 0x1, R13 ;  /* 0x0000000107077824 */ /* 0x000fca00078e020d */
[----:B------:R-:W-:-:S05]  /*8900*/  LEA.HI.X R3, R12, UR7, R7, 0x1, P3 ;  /* 0x000000070c037c11 */ /* 0x000fca00098f0c07 */
[----:B------:R4:W-:Y:S04]  /*8910*/  @!P2 STG.E.128 desc[UR14][R2.64], R24 ;  /* 0x000000180200a986 */ /* 0x0009e8000c101d0e */
[----:B------:R4:W-:Y:S04]  /*8920*/  @!P1 STG.E.128 desc[UR14][R2.64+0x80], R16 ;  /* 0x0000801002009986 */ /* 0x0009e8000c101d0e */
[----:B------:R4:W-:Y:S02]  /*8930*/  @!P0 STG.E.128 desc[UR14][R2.64+0x100], R8 ;  /* 0x0001000802008986 */ /* 0x0009e4000c101d0e */
.L_x_313:
[----:B------:R-:W-:Y:S05]  /*8940*/  BSYNC B1 ;  /* 0x0000000000017941 */ /* 0x000fea0003800000 */
.L_x_299:
[----:B---34-:R-:W3:Y:S02]  /*8950*/  LDC R2, c[0x0][0xc] ;  /* 0x00000300ff027b82 */ /* 0x018ee40000000800 */
[----:B---3--:R-:W-:-:S04]  /*8960*/  IADD3 R217, R2, R217, RZ ;  /* 0x000000d902d97210 */ /* 0x008fc80007ffe0ff */
[----:B------:R-:W-:-:S13]  /*8970*/  ISETP.GE.AND P0, PT, R217, UR12, PT ;  /* 0x0000000cd9007c0c */ /* 0x000fda000bf06270 */
[----:B------:R-:W-:Y:S05]  /*8980*/  @P0 BRA `(.L_x_345) ;  /* 0x0000000000040947 */ /* 0x000fea0003800000 */
[----:B------:R-:W-:Y:S05]  /*8990*/  BRA `(.L_x_346) ;  /* 0xffffff7c00dc7947 */ /* 0x000fea000383ffff */
.L_x_345:
[----:B------:R-:W-:Y:S05]  /*89a0*/  EXIT ;  /* 0x000000000000794d */ /* 0x000fea0003800000 */
.L_x_347:
        /* <DEDUP_REMOVED lines=13> */
.L_x_1589:


//--------------------- .text._ZN5flash44flash_bwd_dq_dk_dv_loop_seqk_parallel_kernelI23Flash_bwd_kernel_traitsILi192ELi64ELi64ELi8ELi4ELi2ELi2ELb0ELb0EN7cutlass6half_tE19Flash_kernel_traitsILi192ELi64ELi64ELi8ES3_EELb0ELb0ELb0ELb0ELb0ELb1ELb0EEEvNS_16Flash_bwd_paramsE --------------------------
	.section	.text._ZN5flash44flash_bwd_dq_dk_dv_loop_seqk_parallel_kernelI23Flash_bwd_kernel_traitsILi192ELi64ELi64ELi8ELi4ELi2ELi2ELb0ELb0EN7cutlass6half_tE19Flash_kernel_traitsILi192ELi64ELi64ELi8ES3_EELb0ELb0ELb0ELb0ELb0ELb1ELb0EEEvNS_16Flash_bwd_paramsE,"ax",@progbits
	.align	128
        .global         _ZN5flash44flash_bwd_dq_dk_dv_loop_seqk_parallel_kernelI23Flash_bwd_kernel_traitsILi192ELi64ELi64ELi8ELi4ELi2ELi2ELb0ELb0EN7cutlass6half_tE19Flash_kernel_traitsILi192ELi64ELi64ELi8ES3_EELb0ELb0ELb0ELb0ELb0ELb1ELb0EEEvNS_16Flash_bwd_paramsE
        .type           _ZN5flash44flash_bwd_dq_dk_dv_loop_seqk_parallel_kernelI23Flash_bwd_kernel_traitsILi192ELi64ELi64ELi8ELi4ELi2ELi2ELb0ELb0EN7cutlass6half_tE19Flash_kernel_traitsILi192ELi64ELi64ELi8ES3_EELb0ELb0ELb0ELb0ELb0ELb1ELb0EEEvNS_16Flash_bwd_paramsE,@function
        .size           _ZN5flash44flash_bwd_dq_dk_dv_loop_seqk_parallel_kernelI23Flash_bwd_kernel_traitsILi192ELi64ELi64ELi8ELi4ELi2ELi2ELb0ELb0EN7cutlass6half_tE19Flash_kernel_traitsILi192ELi64ELi64ELi8ES3_EELb0ELb0ELb0ELb0ELb0ELb1ELb0EEEvNS_16Flash_bwd_paramsE,(.L_x_1590 - _ZN5flash44flash_bwd_dq_dk_dv_loop_seqk_parallel_kernelI23Flash_bwd_kernel_traitsILi192ELi64ELi64ELi8ELi4ELi2ELi2ELb0ELb0EN7cutlass6half_tE19Flash_kernel_traitsILi192ELi64ELi64ELi8ES3_EELb0ELb0ELb0ELb0ELb0ELb1ELb0EEEvNS_16Flash_bwd_paramsE)
        .other          _ZN5flash44flash_bwd_dq_dk_dv_loop_seqk_parallel_kernelI23Flash_bwd_kernel_traitsILi192ELi64ELi64ELi8ELi4ELi2ELi2ELb0ELb0EN7cutlass6half_tE19Flash_kernel_traitsILi192ELi64ELi64ELi8ES3_EELb0ELb0ELb0ELb0ELb0ELb1ELb0EEEvNS_16Flash_bwd_paramsE,@"STO_CUDA_ENTRY STV_DEFAULT"
_ZN5flash44flash_bwd_dq_dk_dv_loop_seqk_parallel_kernelI23Flash_bwd_kernel_traitsILi192ELi64ELi64ELi8ELi4ELi2ELi2ELb0ELb0EN7cutlass6half_tE19Flash_kernel_traitsILi192ELi64ELi64ELi8ES3_EELb0ELb0ELb0ELb0ELb0ELb1ELb0EEEvNS_16Flash_bwd_paramsE:
.text._ZN5flash44flash_bwd_dq_dk_dv_loop_seqk_parallel_kernelI23Flash_bwd_kernel_traitsILi192ELi64ELi64ELi8ELi4ELi2ELi2ELb0ELb0EN7cutlass6half_tE19Flash_kernel_traitsILi192ELi64ELi64ELi8ES3_EELb0ELb0ELb0ELb0ELb0ELb1ELb0EEEvNS_16Flash_bwd_paramsE:
        /* <DEDUP_REMOVED lines=16> */
[----:B------:R-:W-:Y:S01]  /*0100*/  ULDC.64 UR12, c[0x0][0x300] ;  /* 0x0000c000000c7ab9 */ /* 0x000fe20000000a00 */
[----:B------:R-:W4:Y:S01]  /*0110*/  S2R R221, SR_CTAID.Z ;  /* 0x0000000000dd7919 */ /* 0x000f220000002700 */
[----:B--2---:R-:W-:-:S04]  /*0120*/  ULEA UR5, UR5, UR4, 0x18 ;  /* 0x0000000405057291 */ /* 0x004fc8000f8ec03f */
[----:B------:R-:W-:Y:S02]  /*0130*/  UIADD3 UR6, UR5, 0x12000, URZ ;  /* 0x0001200005067890 */ /* 0x000fe4000fffe03f */
[----:B------:R-:W-:Y:S01]  /*0140*/  UIADD3 UR4, UR5, 0x1e000, URZ ;  /* 0x0001e00005047890 */ /* 0x000fe2000fffe03f */
[----:B-1----:R-:W-:Y:S01]  /*0150*/  SHF.R.S32.HI R10, RZ, 0x1f, R5 ;  /* 0x0000001fff0a7819 */ /* 0x002fe20000011405 */
[----:B------:R-:W-:-:S03]  /*0160*/  IMAD.SHL.U32 R207, R5, 0x2, RZ ;  /* 0x0000000205cf7824 */ /* 0x000fc600078e00ff */
[CC--:B------:R-:W-:Y:S02]  /*0170*/  LEA.HI R16, R10.reuse, R5.reuse, RZ, 0x4 ;  /* 0x000000050a107211 */ /* 0x0c0fe400078f20ff */
[-C--:B------:R-:W-:Y:S02]  /*0180*/  LEA.HI R14, R10, R5.reuse, RZ, 0x3 ;  /* 0x000000050a0e7211 */ /* 0x080fe400078f18ff */
[----:B------:R-:W-:Y:S02]  /*0190*/  SHF.R.S32.HI R9, RZ, 0x4, R16 ;  /* 0x00000004ff097819 */ /* 0x000fe40000011410 */
[----:B------:R-:W-:Y:S02]  /*01a0*/  LOP3.LUT R0, R14, 0xfffffff8, RZ, 0xc0, !PT ;  /* 0xfffffff80e007812 */ /* 0x000fe400078ec0ff */
[----:B------:R-:W-:Y:S02]  /*01b0*/  SHF.R.S32.HI R213, RZ, 0x3, R14 ;  /* 0x00000003ffd57819 */ /* 0x000fe4000001140e */
[----:B------:R-:W-:Y:S01]  /*01c0*/  LEA.HI R8, R10, R5, RZ, 0x5 ;  /* 0x000000050a087211 */ /* 0x000fe200078f28ff */
[----:B------:R-:W-:Y:S01]  /*01d0*/  IMAD.IADD R3, R5, 0x1, -R0 ;  /* 0x0000000105037824 */ /* 0x000fe200078e0a00 */
[----:B------:R-:W-:Y:S01]  /*01e0*/  LEA.HI R2, R16, R9, RZ, 0x1 ;  /* 0x0000000910027211 */ /* 0x000fe200078f08ff */
[----:B------:R-:W-:Y:S01]  /*01f0*/  IMAD.SHL.U32 R13, R213, 0x40, RZ ;  /* 0x00000040d50d7824 */ /* 0x000fe200078e00ff */
[----:B------:R-:W-:Y:S01]  /*0200*/  LEA.HI R7, R10, R5, RZ, 0x2 ;  /* 0x000000050a077211 */ /* 0x000fe200078f10ff */
[----:B------:R-:W-:Y:S01]  /*0210*/  IMAD.SHL.U32 R214, R3, 0x8, RZ ;  /* 0x0000000803d67824 */ /* 0x000fe200078e00ff */
[----:B------:R-:W-:-:S02]  /*0220*/  SHF.R.S32.HI R211, RZ, 0x5, R8 ;  /* 0x00000005ffd37819 */ /* 0x000fc40000011408 */
[----:B------:R-:W-:Y:S02]  /*0230*/  LOP3.LUT R2, R2, 0xfffffffe, RZ, 0xc0, !PT ;  /* 0xfffffffe02027812 */ /* 0x000fe400078ec0ff */
[--C-:B------:R-:W-:Y:S02]  /*0240*/  SHF.R.S32.HI R11, RZ, 0x2, R7.reuse ;  /* 0x00000002ff0b7819 */ /* 0x100fe40000011407 */
[----:B------:R-:W-:Y:S01]  /*0250*/  SHF.R.S32.HI R6, RZ, 0x1f, R7 ;  /* 0x0000001fff067819 */ /* 0x000fe20000011407 */
[----:B------:R-:W-:Y:S01]  /*0260*/  IMAD.IADD R2, R9, 0x1, -R2 ;  /* 0x0000000109027824 */ /* 0x000fe200078e0a02 */
[----:B------:R-:W-:Y:S02]  /*0270*/  LOP3.LUT R13, R13, 0x1c0, RZ, 0xc0, !PT ;  /* 0x000001c00d0d7812 */ /* 0x000fe400078ec0ff */
[----:B------:R-:W-:Y:S02]  /*0280*/  LEA.HI R0, R8, R211, RZ, 0x1 ;  /* 0x000000d308007211 */ /* 0x000fe400078f08ff */
[----:B------:R-:W-:-:S02]  /*0290*/  LEA.HI R6, R6, R11, RZ, 0x3 ;  /* 0x0000000b06067211 */ /* 0x000fc400078f18ff */
[----:B------:R-:W-:Y:S02]  /*02a0*/  LOP3.LUT R9, R13, 0x38, R214, 0xf8, !PT ;  /* 0x000000380d097812 */ /* 0x000fe400078ef8d6 */
[----:B------:R-:W-:Y:S02]  /*02b0*/  SHF.R.U32.HI R212, RZ, 0x3, R13 ;  /* 0x00000003ffd47819 */ /* 0x000fe4000001160d */
[----:B------:R-:W-:Y:S02]  /*02c0*/  LOP3.LUT R16, R16, 0xfffffff0, RZ, 0xc0, !PT ;  /* 0xfffffff010107812 */ /* 0x000fe400078ec0ff */
[----:B------:R-:W-:Y:S02]  /*02d0*/  LOP3.LUT R0, R0, 0xfffffffe, RZ, 0xc0, !PT ;  /* 0xfffffffe00007812 */ /* 0x000fe400078ec0ff */
[----:B------:R-:W-:Y:S01]  /*02e0*/  LOP3.LUT R6, R6, 0xfffffff8, RZ, 0xc0, !PT ;  /* 0xfffffff806067812 */ /* 0x000fe200078ec0ff */
[----:B------:R-:W-:Y:S01]  /*02f0*/  IMAD.IADD R16, R5, 0x1, -R16 ;  /* 0x0000000105107824 */ /* 0x000fe200078e0a10 */
[----:B------:R-:W-:Y:S01]  /*0300*/  LOP3.LUT R212, R9, R212, RZ, 0x3c, !PT ;  /* 0x000000d409d47212 */ /* 0x000fe200078e3cff */
[C---:B------:R-:W-:Y:S01]  /*0310*/  IMAD.SHL.U32 R9, R3.reuse, 0x40, RZ ;  /* 0x0000004003097824 */ /* 0x040fe200078e00ff */
[----:B------:R-:W-:Y:S01]  /*0320*/  LOP3.LUT P4, RZ, R3, 0x2, RZ, 0xc0, !PT ;  /* 0x0000000203ff7812 */ /* 0x000fe2000788c0ff */
[----:B------:R-:W-:Y:S01]  /*0330*/  IMAD.IADD R6, R11, 0x1, -R6 ;  /* 0x000000010b067824 */ /* 0x000fe200078e0a06 */
[----:B------:R-:W-:Y:S01]  /*0340*/  LOP3.LUT P3, RZ, R3, 0x4, RZ, 0xc0, !PT ;  /* 0x0000000403ff7812 */ /* 0x000fe2000786c0ff */
[----:B------:R-:W-:Y:S01]  /*0350*/  IMAD.IADD R3, R211, 0x1, -R0 ;  /* 0x00000001d3037824 */ /* 0x000fe200078e0a00 */
[----:B------:R-:W-:-:S02]  /*0360*/  SHF.R.S32.HI R11, RZ, 0x1f, R16 ;  /* 0x0000001fff0b7819 */ /* 0x000fc40000011410 */
[----:B------:R-:W-:Y:S01]  /*0370*/  LOP3.LUT R9, R9, 0x1c0, RZ, 0xc0, !PT ;  /* 0x000001c009097812 */ /* 0x000fe200078ec0ff */
[----:B------:R-:W-:Y:S01]  /*0380*/  IMAD.SHL.U32 R12, R3, 0x10, RZ ;  /* 0x00000010030c7824 */ /* 0x000fe200078e00ff */
[----:B------:R-:W-:Y:S02]  /*0390*/  LEA.HI R0, R11, R16, RZ, 0x3 ;  /* 0x000000100b007211 */ /* 0x000fe400078f18ff */
[-C--:B------:R-:W-:Y:S02]  /*03a0*/  LEA.HI R223, R10, R5.reuse, RZ, 0x6 ;  /* 0x000000050adf7211 */ /* 0x080fe400078f30ff */
[----:B------:R-:W-:Y:S02]  /*03b0*/  LOP3.LUT R11, R9, 0x10, R12, 0xf8, !PT ;  /* 0x00000010090b7812 */ /* 0x000fe400078ef80c */
[----:B------:R-:W-:Y:S02]  /*03c0*/  LOP3.LUT R12, R6, 0x1, RZ, 0xc0, !PT ;  /* 0x00000001060c7812 */ /* 0x000fe400078ec0ff */
[----:B------:R-:W-:-:S02]  /*03d0*/  LEA.HI R4, R10, R5, RZ, 0x7 ;  /* 0x000000050a047211 */ /* 0x000fc400078f38ff */
[----:B------:R-:W-:Y:S02]  /*03e0*/  ISETP.NE.U32.AND P0, PT, R12, 0x1, PT ;  /* 0x000000010c00780c */ /* 0x000fe40003f05070 */
[----:B------:R-:W-:Y:S02]  /*03f0*/  LOP3.LUT R13, R9, 0x8, R14, 0xf8, !PT ;  /* 0x00000008090d7812 */ /* 0x000fe400078ef80e */
[----:B------:R-:W-:Y:S01]  /*0400*/  SHF.R.U32.HI R198, RZ, 0x3, R9 ;  /* 0x00000003ffc67819 */ /* 0x000fe20000011609 */
[----:B------:R-:W-:Y:S01]  /*0410*/  IMAD.SHL.U32 R9, R2, 0x200, RZ ;  /* 0x0000020002097824 */ /* 0x000fe200078e00ff */
[----:B------:R-:W-:Y:S02]  /*0420*/  SHF.R.S32.HI R223, RZ, 0x6, R223 ;  /* 0x00000006ffdf7819 */ /* 0x000fe400000114df */
[----:B------:R-:W-:Y:S02]  /*0430*/  SHF.R.S32.HI R4, RZ, 0x7, R4 ;  /* 0x00000007ff047819 */ /* 0x000fe40000011404 */
[----:B------:R-:W-:Y:S01]  /*0440*/  LOP3.LUT R11, R11, 0x8, R14, 0xf8, !PT ;  /* 0x000000080b0b7812 */ /* 0x000fe200078ef80e */
[C---:B------:R-:W-:Y:S01]  /*0450*/  IMAD R212, R223.reuse, 0x200, R212 ;  /* 0x00000200dfd47824 */ /* 0x040fe200078e02d4 */
[C---:B------:R-:W-:Y:S01]  /*0460*/  R2P PR, R6.reuse, 0x6 ;  /* 0x0000000606007804 */ /* 0x040fe20000000000 */
[----:B------:R-:W-:Y:S01]  /*0470*/  IMAD.SHL.U32 R6, R6, 0x40, RZ ;  /* 0x0000004006067824 */ /* 0x000fe200078e00ff */
[----:B------:R-:W-:Y:S01]  /*0480*/  LOP3.LUT R210, R8, 0xffffffe0, RZ, 0xc0, !PT ;  /* 0xffffffe008d27812 */ /* 0x000fe200078ec0ff */
[----:B------:R-:W-:Y:S01]  /*0490*/  IMAD.SHL.U32 R223, R223, 0x8, RZ ;  /* 0x00000008dfdf7824 */ /* 0x000fe200078e00ff */
[----:B------:R-:W-:-:S02]  /*04a0*/  SHF.R.S32.HI R8, RZ, 0x1f, R8 ;  /* 0x0000001fff087819 */ /* 0x000fc40000011408 */
[----:B------:R-:W-:Y:S01]  /*04b0*/  LOP3.LUT R209, R0, 0xfffffff8, RZ, 0xc0, !PT ;  /* 0xfffffff800d17812 */ /* 0x000fe200078ec0ff */
[----:B------:R-:W-:Y:S01]  /*04c0*/  IMAD.IADD R210, R5, 0x1, -R210 ;  /* 0x0000000105d27824 */ /* 0x000fe200078e0ad2 */
[----:B------:R-:W-:Y:S01]  /*04d0*/  LOP3.LUT R202, R13, R198, RZ, 0x3c, !PT ;  /* 0x000000c60dca7212 */ /* 0x000fe200078e3cff */
[C---:B------:R-:W-:Y:S01]  /*04e0*/  IMAD R13, R4.reuse, 0x800, R9 ;  /* 0x00000800040d7824 */ /* 0x040fe200078e0209 */
[----:B------:R-:W-:Y:S01]  /*04f0*/  LOP3.LUT R198, R9, R11, R198, 0xf6, !PT ;  /* 0x0000000b09c67212 */ /* 0x000fe200078ef6c6 */
[----:B------:R-:W-:Y:S01]  /*0500*/  IMAD.SHL.U32 R9, R4, 0x20, RZ ;  /* 0x0000002004097824 */ /* 0x000fe200078e00ff */
[----:B------:R-:W-:Y:S01]  /*0510*/  LOP3.LUT R12, R7, 0x7ffffffc, RZ, 0xc0, !PT ;  /* 0x7ffffffc070c7812 */ /* 0x000fe200078ec0ff */
[----:B------:R-:W-:Y:S01]  /*0520*/  IMAD.IADD R209, R16, 0x1, -R209 ;  /* 0x0000000110d17824 */ /* 0x000fe200078e0ad1 */
[----:B------:R-:W-:Y:S01]  /*0530*/  LEA.HI R8, R8, R211, RZ, 0x2 ;  /* 0x000000d308087211 */ /* 0x000fe200078f10ff */
[----:B------:R-:W-:Y:S01]  /*0540*/  IMAD.SHL.U32 R0, R0, 0x40, RZ ;  /* 0x0000004000007824 */ /* 0x000fe200078e00ff */
[----:B------:R-:W-:Y:S01]  /*0550*/  LOP3.LUT R4, R6, 0x1c0, RZ, 0xc0, !PT ;  /* 0x000001c006047812 */ /* 0x000fe200078ec0ff */
[----:B------:R-:W-:Y:S01]  /*0560*/  IMAD.SHL.U32 R6, R2, 0x20, RZ ;  /* 0x0000002002067824 */ /* 0x000fe200078e00ff */
[----:B------:R-:W-:Y:S01]  /*0570*/  LOP3.LUT R223, R223, 0x18, RZ, 0xc0, !PT ;  /* 0x00000018dfdf7812 */ /* 0x000fe200078ec0ff */
[----:B------:R-:W-:Y:S01]  /*0580*/  IMAD.IADD R7, R5, 0x1, -R12 ;  /* 0x0000000105077824 */ /* 0x000fe200078e0a0c */
[----:B------:R-:W-:Y:S01]  /*0590*/  LOP3.LUT R8, R8, 0xfffffffc, RZ, 0xc0, !PT ;  /* 0xfffffffc08087812 */ /* 0x000fe200078ec0ff */
[----:B------:R-:W-:Y:S01]  /*05a0*/  IMAD.SHL.U32 R203, R209, 0x40, RZ ;  /* 0x00000040d1cb7824 */ /* 0x000fe200078e00ff */
[----:B------:R-:W-:Y:S01]  /*05b0*/  SHF.R.U32.HI R224, RZ, 0x3, R4 ;  /* 0x00000003ffe07819 */ /* 0x000fe20000011604 */
[----:B------:R-:W-:Y:S01]  /*05c0*/  IMAD.SHL.U32 R2, R2, 0x8, RZ ;  /* 0x0000000802027824 */ /* 0x000fe200078e00ff */
[----:B------:R-:W-:Y:S01]  /*05d0*/  LOP3.LUT R207, R9, 0x6, R207, 0xf8, !PT ;  /* 0x0000000609cf7812 */ /* 0x000fe200078ef8cf */
[----:B------:R-:W-:Y:S01]  /*05e0*/  IMAD.IADD R5, R211, 0x1, -R8 ;  /* 0x00000001d3057824 */ /* 0x000fe200078e0a08 */
[----:B------:R-:W-:Y:S01]  /*05f0*/  LOP3.LUT R6, R223, 0x20, R6, 0xf8, !PT ;  /* 0x00000020df067812 */ /* 0x000fe200078ef806 */
[----:B------:R-:W-:Y:S01]  /*0600*/  IMAD.IADD R202, R13, 0x1, R202 ;  /* 0x000000010dca7824 */ /* 0x000fe200078e02ca */
[----:B------:R-:W-:-:S02]  /*0610*/  LOP3.LUT R9, R4, 0x20, R9, 0xf8, !PT ;  /* 0x0000002004097812 */ /* 0x000fc400078ef809 */
[----:B------:R-:W-:Y:S01]  /*0620*/  LOP3.LUT R223, R224, R4, R223, 0x1e, !PT ;  /* 0x00000004e0df7212 */ /* 0x000fe200078e1edf */
[----:B------:R-:W-:Y:S01]  /*0630*/  IMAD.SHL.U32 R4, R7, 0x2, RZ ;  /* 0x0000000207047824 */ /* 0x000fe200078e00ff */
[----:B------:R-:W-:Y:S01]  /*0640*/  SHF.R.S32.HI R7, RZ, 0x1f, R210 ;  /* 0x0000001fff077819 */ /* 0x000fe200000114d2 */
[----:B------:R-:W-:Y:S01]  /*0650*/  IMAD.SHL.U32 R202, R202, 0x2, RZ ;  /* 0x00000002caca7824 */ /* 0x000fe200078e00ff */
[----:B------:R-:W-:Y:S02]  /*0660*/  LOP3.LUT R203, R203, 0x1c0, RZ, 0xc0, !PT ;  /* 0x000001c0cbcb7812 */ /* 0x000fe400078ec0ff */
[----:B------:R-:W-:Y:S01]  /*0670*/  LOP3.LUT R224, R9, R224, RZ, 0x3c, !PT ;  /* 0x000000e009e07212 */ /* 0x000fe200078e3cff */
[--C-:B------:R-:W-:Y:S01]  /*0680*/  IMAD R9, R5, 0x400, R4.reuse ;  /* 0x0000040005097824 */ /* 0x100fe200078e0204 */
[----:B------:R-:W-:Y:S01]  /*0690*/  LEA.HI R208, R7, R210, RZ, 0x2 ;  /* 0x000000d207d07211 */ /* 0x000fe200078f10ff */
[----:B------:R-:W-:Y:S01]  /*06a0*/  IMAD R4, R3, 0x400, R4 ;  /* 0x0000040003047824 */ /* 0x000fe200078e0204 */
[----:B------:R-:W-:Y:S01]  /*06b0*/  SHF.R.U32.HI R197, RZ, 0x3, R203 ;  /* 0x00000003ffc57819 */ /* 0x000fe200000116cb */
[----:B------:R-:W-:Y:S01]  /*06c0*/  IMAD.IADD R224, R9, 0x1, R224 ;  /* 0x0000000109e07824 */ /* 0x000fe200078e02e0 */
[----:B------:R-:W-:Y:S01]  /*06d0*/  LOP3.LUT R2, R203, 0x8, R2, 0xf8, !PT ;  /* 0x00000008cb027812 */ /* 0x000fe200078ef802 */
[----:B------:R-:W-:Y:S01]  /*06e0*/  IMAD.IADD R223, R4, 0x1, R223 ;  /* 0x0000000104df7824 */ /* 0x000fe200078e02df */
[----:B------:R-:W-:Y:S01]  /*06f0*/  LOP3.LUT R0, R0, 0xfffffe00, RZ, 0xc0, !PT ;  /* 0xfffffe0000007812 */ /* 0x000fe200078ec0ff */
[----:B------:R-:W-:Y:S01]  /*0700*/  VIADD R200, R202, UR6 ;  /* 0x00000006cac87c36 */ /* 0x000fe20008000000 */
[----:B------:R-:W-:-:S02]  /*0710*/  SHF.R.S32.HI R208, RZ, 0x2, R208 ;  /* 0x00000002ffd07819 */ /* 0x000fc400000114d0 */
[----:B------:R-:W-:Y:S01]  /*0720*/  LOP3.LUT R203, R197, R6, R203, 0x1e, !PT ;  /* 0x00000006c5cb7212 */ /* 0x000fe200078e1ecb */
[--C-:B------:R-:W-:Y:S01]  /*0730*/  IMAD R204, R5, 0x400, R0.reuse ;  /* 0x0000040005cc7824 */ /* 0x100fe200078e0200 */
[----:B------:R-:W-:Y:S01]  /*0740*/  LOP3.LUT R197, R2, R197, RZ, 0x3c, !PT ;  /* 0x000000c502c57212 */ /* 0x000fe200078e3cff */
[----:B------:R-:W-:Y:S01]  /*0750*/  IMAD R2, R3, 0x400, R0 ;  /* 0x0000040003027824 */ /* 0x000fe200078e0200 */
[----:B------:R-:W-:Y:S01]  /*0760*/  LEA R224, R224, UR5, 0x1 ;  /* 0x00000005e0e07c11 */ /* 0x000fe2000f8e08ff */
[----:B------:R-:W-:Y:S01]  /*0770*/  IMAD.MOV.U32 R3, RZ, RZ, -0x10 ;  /* 0xfffffff0ff037424 */ /* 0x000fe200078e00ff */
[----:B------:R-:W-:Y:S01]  /*0780*/  SEL R201, R201, 0xffffffe0, !P4 ;  /* 0xffffffe0c9c97807 */ /* 0x000fe20006000000 */
[----:B------:R-:W-:Y:S01]  /*0790*/  IMAD R208, R5, 0x10, R208 ;  /* 0x0000001005d07824 */ /* 0x000fe200078e02d0 */
[----:B------:R-:W-:Y:S01]  /*07a0*/  SEL R199, R199, 0xffffffc0, !P3 ;  /* 0xffffffc0c7c77807 */ /* 0x000fe20005800000 */
[----:B------:R-:W-:Y:S01]  /*07b0*/  IMAD.IADD R204, R204, 0x1, R197 ;  /* 0x00000001cccc7824 */ /* 0x000fe200078e02c5 */
[----:B------:R-:W-:Y:S01]  /*07c0*/  LEA R198, R198, UR5, 0x1 ;  /* 0x00000005c6c67c11 */ /* 0x000fe2000f8e08ff */
[----:B------:R-:W-:Y:S01]  /*07d0*/  IMAD.IADD R197, R197, 0x1, R2 ;  /* 0x00000001c5c57824 */ /* 0x000fe200078e0202 */
[----:B------:R-:W-:Y:S01]  /*07e0*/  LEA R223, R223, UR6, 0x1 ;  /* 0x00000006dfdf7c11 */ /* 0x000fe2000f8e08ff */
[----:B------:R-:W-:Y:S01]  /*07f0*/  VIADD R226, R224, 0x20 ;  /* 0x00000020e0e27836 */ /* 0x000fe20000000000 */
[----:B------:R-:W-:Y:S01]  /*0800*/  SEL R3, R3, 0x10, !P0 ;  /* 0x0000001003037807 */ /* 0x000fe20004000000 */
[----:B------:R-:W-:Y:S01]  /*0810*/  IMAD.IADD R201, R200, 0x1, R201 ;  /* 0x00000001c8c97824 */ /* 0x000fe200078e02c9 */
[----:B------:R-:W-:Y:S01]  /*0820*/  SHF.R.S32.HI R5, RZ, 0x1f, R208 ;  /* 0x0000001fff057819 */ /* 0x000fe200000114d0 */
[----:B------:R-:W-:Y:S01]  /*0830*/  @P1 VIADD R226, R224, 0xffffffe0 ;  /* 0xffffffe0e0e21836 */ /* 0x000fe20000000000 */
[----:B------:R-:W-:Y:S01]  /*0840*/  LOP3.LUT R203, R203, R0, RZ, 0xfc, !PT ;  /* 0x00000000cbcb7212 */ /* 0x000fe200078efcff */
[----:B------:R-:W-:Y:S01]  /*0850*/  IMAD.IADD R200, R200, 0x1, R199 ;  /* 0x00000001c8c87824 */ /* 0x000fe200078e02c7 */
[----:B---3--:R-:W-:Y:S01]  /*0860*/  SHF.R.S32.HI R219, RZ, 0x1f, R206 ;  /* 0x0000001fffdb7819 */ /* 0x008fe200000114ce */
[----:B------:R-:W-:Y:S01]  /*0870*/  IMAD.IADD R0, R199, 0x1, R198 ;  /* 0x00000001c7007824 */ /* 0x000fe200078e02c6 */
[----:B------:R-:W-:Y:S01]  /*0880*/  SHF.R.S32.HI R217, RZ, 0x1f, R213 ;  /* 0x0000001fffd97819 */ /* 0x000fe200000114d5 */
[----:B------:R-:W-:Y:S01]  /*0890*/  VIADD R225, R223, 0x40 ;  /* 0x00000040dfe17836 */ /* 0x000fe20000000000 */
[----:B------:R-:W-:Y:S01]  /*08a0*/  SHF.R.S32.HI R215, RZ, 0x1f, R214 ;  /* 0x0000001fffd77819 */ /* 0x000fe200000114d6 */
[----:B------:R-:W-:Y:S01]  /*08b0*/  VIADD R220, R208, 0x8 ;  /* 0x00000008d0dc7836 */ /* 0x000fe20000000000 */
[----:B------:R-:W-:Y:S01]  /*08c0*/  LEA R222, R212, UR5, 0x1 ;  /* 0x00000005d4de7c11 */ /* 0x000fe2000f8e08ff */
[----:B------:R-:W-:Y:S01]  /*08d0*/  IMAD.IADD R199, R201, 0x1, R199 ;  /* 0x00000001c9c77824 */ /* 0x000fe200078e02c7 */
[----:B------:R-:W-:Y:S01]  /*08e0*/  SHF.L.U64.HI R218, R208, 0x2, R5 ;  /* 0x00000002d0da7819 */ /* 0x000fe20000010205 */
[----:B------:R-:W-:Y:S01]  /*08f0*/  IMAD.IADD R227, R224, 0x1, R3 ;  /* 0x00000001e0e37824 */ /* 0x000fe200078e0203 */
[----:B------:R-:W-:Y:S01]  /*0900*/  LEA R197, R197, UR4, 0x1 ;  /* 0x00000004c5c57c11 */ /* 0x000fe2000f8e08ff */
[----:B------:R-:W-:-:S02]  /*0910*/  @P2 VIADD R225, R223, 0xffffffc0 ;  /* 0xffffffc0dfe12836 */ /* 0x000fc40000000000 */
[----:B----4-:R-:W-:-:S07]  /*0920*/  IMAD.IADD R230, R3, 0x1, R226 ;  /* 0x0000000103e67824 */ /* 0x010fce00078e02e2 */
.L_x_376:
        /* <DEDUP_REMOVED lines=21> */
[----:B----4-:R-:W4:Y:S04]  /*0a80*/  @P3 LDG.E R242, desc[UR16][R12.64] ;  /* 0x000000100cf23981 */ /* 0x010f28000c1e1900 */
[----:B------:R-:W-:Y:S02]  /*0a90*/  @P2 IMAD.X R19, R8, 0x1, R3, P0 ;  /* 0x0000000108132824 */ /* 0x000fe400000e0603 */
[----:B------:R-:W3:Y:S03]  /*0aa0*/  @!P2 LDC.64 R2, c[0x0][0x318] ;  /* 0x0000c600ff02ab82 */ /* 0x000ee60000000a00 */
[----:B------:R-:W4:Y:S01]  /*0ab0*/  @P2 LDG.E R243, desc[UR16][R18.64] ;  /* 0x0000001012f32981 */ /* 0x000f22000c1e1900 */
[----:B-1----:R-:W-:Y:S01]  /*0ac0*/  ISETP.NE.AND P3, PT, R7, RZ, PT ;  /* 0x000000ff0700720c */ /* 0x002fe20003f65270 */
[----:B------:R-:W-:-:S03]  /*0ad0*/  IMAD.MOV.U32 R245, RZ, RZ, -0x1 ;  /* 0xfffffffffff57424 */ /* 0x000fc600078e00ff */
[----:B------:R-:W1:Y:S01]  /*0ae0*/  @!P2 LDC R7, c[0x0][0x2cc] ;  /* 0x0000b300ff07ab82 */ /* 0x000e620000000800 */
[----:B---3--:R-:W-:-:S04]  /*0af0*/  ISETP.EQ.U32.AND P1, PT, R4, RZ, PT ;  /* 0x000000ff0400720c */ /* 0x008fc80003f22070 */
[----:B------:R-:W-:Y:S02]  /*0b00*/  ISETP.EQ.OR.EX P1, PT, R5, RZ, !P3, P1 ;  /* 0x000000ff0500720c */ /* 0x000fe40005f22710 */
[----:B------:R-:W-:-:S05]  /*0b10*/  IADD3 R10, P0, R11, R4, RZ ;  /* 0x000000040b0a7210 */ /* 0x000fca0007f1e0ff */
[----:B------:R-:W-:Y:S01]  /*0b20*/  IMAD.X R11, R8, 0x1, R5, P0 ;  /* 0x00000001080b7824 */ /* 0x000fe200000e0605 */
[----:B------:R-:W-:Y:S02]  /*0b30*/  @!P2 ISETP.NE.U32.AND P0, PT, R2, RZ, PT ;  /* 0x000000ff0200a20c */ /* 0x000fe40003f05070 */
[----:B------:R-:W3:Y:S03]  /*0b40*/  LDC R2, c[0x0][0x2c8] ;  /* 0x0000b200ff027b82 */ /* 0x000ee60000000800 */
[----:B-----5:R1:W5:Y:S01]  /*0b50*/  @!P1 LDG.E R245, desc[UR16][R10.64] ;  /* 0x000000100af59981 */ /* 0x020362000c1e1900 */
[----:B------:R-:W-:-:S04]  /*0b60*/  ISETP.NE.U32.AND P1, PT, R4, RZ, PT ;  /* 0x000000ff0400720c */ /* 0x000fc80003f25070 */
        /* <DEDUP_REMOVED lines=10> */
.L_x_348:
[----:B------:R-:W-:Y:S01]  /*0c10*/  IMAD.SHL.U32 R241, R216, 0x40, RZ ;  /* 0x00000040d8f17824 */ /* 0x000fe200078e00ff */
[----:B-----5:R-:W-:-:S04]  /*0c20*/  @!P2 IADD3 R243, R7, R2, -R242 ;  /* 0x0000000207f3a210 */ /* 0x020fc80007ffe8f2 */
[----:B------:R-:W-:-:S13]  /*0c30*/  ISETP.GT.AND P0, PT, R243, R241, PT ;  /* 0x000000f1f300720c */ /* 0x000fda0003f04270 */
[----:B------:R-:W-:Y:S05]  /*0c40*/  @!P0 BRA `(.L_x_349) ;  /* 0x0000006400208947 */ /* 0x000fea0003800000 */
[----:B------:R-:W3:Y:S01]  /*0c50*/  LDC R6, c[0x0][0x278] ;  /* 0x00009e00ff067b82 */ /* 0x000ee20000000800 */
[----:B------:R-:W-:Y:S01]  /*0c60*/  IMAD.MOV.U32 R8, RZ, RZ, RZ ;  /* 0x000000ffff087224 */ /* 0x000fe200078e00ff */
[----:B------:R-:W-:Y:S01]  /*0c70*/  ISETP.NE.AND P0, PT, R245, -0x1, PT ;  /* 0xfffffffff500780c */ /* 0x000fe20003f05270 */
[----:B-1----:R-:W-:Y:S01]  /*0c80*/  VIADD R12, R15, 0x3f ;  /* 0x0000003f0f0c7836 */ /* 0x002fe20000000000 */
[----:B------:R-:W-:Y:S01]  /*0c90*/  ISETP.NE.AND P1, PT, R17, -0x1, PT ;  /* 0xffffffff1100780c */ /* 0x000fe20003f25270 */
[----:B------:R-:W1:Y:S01]  /*0ca0*/  S2R R28, SR_CTAID.X ;  /* 0x00000000001c7919 */ /* 0x000e620000002500 */
[----:B------:R-:W-:Y:S02]  /*0cb0*/  SHF.R.S32.HI R229, RZ, 0x1f, R241 ;  /* 0x0000001fffe57819 */ /* 0x000fe400000114f1 */
[----:B------:R-:W4:Y:S01]  /*0cc0*/  LDC.64 R4, c[0x0][0x228] ;  /* 0x00008a00ff047b82 */ /* 0x000f220000000a00 */
[----:B------:R-:W-:Y:S02]  /*0cd0*/  SHF.R.S32.HI R19, RZ, 0x1f, R12 ;  /* 0x0000001fff137819 */ /* 0x000fe4000001140c */
[----:B------:R-:W-:-:S02]  /*0ce0*/  SHF.R.S32.HI R236, RZ, 0x1f, R221 ;  /* 0x0000001fffec7819 */ /* 0x000fc400000114dd */
[----:B------:R-:W-:-:S03]  /*0cf0*/  LEA.HI R19, R19, R12, RZ, 0x6 ;  /* 0x0000000c13137211 */ /* 0x000fc600078f30ff */
[----:B------:R-:W5:Y:S01]  /*0d00*/  LDC R27, c[0x0][0x2d4] ;  /* 0x0000b500ff1b7b82 */ /* 0x000f620000000800 */
[----:B------:R-:W-:-:S04]  /*0d10*/  LOP3.LUT R24, R19, 0xffffffc0, RZ, 0xc0, !PT ;  /* 0xffffffc013187812 */ /* 0x000fc800078ec0ff */
[----:B------:R-:W-:Y:S02]  /*0d20*/  IADD3 R24, R24, -0x40, RZ ;  /* 0xffffffc018187810 */ /* 0x000fe40007ffe0ff */
[----:B---3--:R-:W-:Y:S01]  /*0d30*/  IABS R7, R6 ;  /* 0x0000000600077213 */ /* 0x008fe20000000000 */
[----:B------:R-:W3:Y:S03]  /*0d40*/  LDC R21, c[0x0][0x2dc] ;  /* 0x0000b700ff157b82 */ /* 0x000ee60000000800 */
[----:B--2---:R-:W2:Y:S01]  /*0d50*/  I2F.RP R11, R7 ;  /* 0x00000007000b7306 */ /* 0x004ea20000209400 */
[----:B----4-:R-:W-:-:S04]  /*0d60*/  IMAD.WIDE.U32 R12, R206, R4, RZ ;  /* 0x00000004ce0c7225 */ /* 0x010fc800078e00ff */
[----:B------:R-:W3:Y:S01]  /*0d70*/  LDC R20, c[0x0][0x270] ;  /* 0x00009c00ff147b82 */ /* 0x000ee20000000800 */
[----:B-----5:R-:W-:-:S07]  /*0d80*/  IMAD.WIDE.U32 R34, R206, R27, RZ ;  /* 0x0000001bce227225 */ /* 0x020fce00078e00ff */
[----:B------:R-:W4:Y:S01]  /*0d90*/  LDC R33, c[0x0][0x2c4] ;  /* 0x0000b100ff217b82 */ /* 0x000f220000000800 */
[----:B--2---:R-:W2:Y:S07]  /*0da0*/  MUFU.RCP R10, R11 ;  /* 0x0000000b000a7308 */ /* 0x004eae0000001000 */
[----:B------:R-:W5:Y:S01]  /*0db0*/  LDC.U8 R32, c[0x0][0x480] ;  /* 0x00012000ff207b82 */ /* 0x000f620000000000 */
[----:B---3--:R-:W-:Y:S01]  /*0dc0*/  IMAD.WIDE R40, R21, R20, RZ ;  /* 0x0000001415287225 */ /* 0x008fe200078e02ff */
[----:B--2---:R-:W-:-:S03]  /*0dd0*/  IADD3 R10, R10, 0xffffffe, RZ ;  /* 0x0ffffffe0a0a7810 */ /* 0x004fc60007ffe0ff */
[----:B------:R-:W-:-:S03]  /*0de0*/  IMAD R11, R219, R4, RZ ;  /* 0x00000004db0b7224 */ /* 0x000fc600078e02ff */
[----:B------:R-:W2:Y:S01]  /*0df0*/  LDC.U8 R4, c[0x0][0x3d8] ;  /* 0x0000f600ff047b82 */ /* 0x000ea20000000000 */
[----:B------:R-:W3:Y:S01]  /*0e00*/  F2I.FTZ.U32.TRUNC.NTZ R9, R10 ;  /* 0x0000000a00097305 */ /* 0x000ee2000021f000 */
[----:B------:R-:W-:Y:S01]  /*0e10*/  IMAD R5, R206, R5, R11 ;  /* 0x00000005ce057224 */ /* 0x000fe200078e020b */
[----:B------:R-:W-:Y:S01]  /*0e20*/  SHF.R.S32.HI R11, RZ, 0x1f, R27 ;  /* 0x0000001fff0b7819 */ /* 0x000fe2000001141b */
[----:B------:R-:W-:-:S03]  /*0e30*/  IMAD.WIDE.U32 R30, R40, R17, RZ ;  /* 0x00000011281e7225 */ /* 0x000fc600078e00ff */
[----:B------:R-:W-:Y:S01]  /*0e40*/  IADD3 R25, R13, R5, RZ ;  /* 0x000000050d197210 */ /* 0x000fe20007ffe0ff */
[----:B------:R-:W-:Y:S01]  /*0e50*/  @P0 IMAD.IADD R5, R242, 0x1, R245 ;  /* 0x00000001f2050824 */ /* 0x000fe200078e02f5 */
[----:B-----5:R-:W-:Y:S02]  /*0e60*/  ISETP.NE.AND P6, PT, R32, RZ, PT ;  /* 0x000000ff2000720c */ /* 0x020fe40003fc5270 */
[----:B---3--:R-:W-:-:S05]  /*0e70*/  IADD3 R2, RZ, -R9, RZ ;  /* 0x80000009ff027210 */ /* 0x008fca0007ffe0ff */
[----:B------:R-:W-:Y:S01]  /*0e80*/  IMAD R3, R2, R7, RZ ;  /* 0x0000000702037224 */ /* 0x000fe200078e02ff */
[----:B------:R-:W-:-:S03]  /*0e90*/  IABS R2, R221 ;  /* 0x000000dd00027213 */ /* 0x000fc60000000000 */
[----:B------:R-:W-:Y:S02]  /*0ea0*/  IMAD.HI.U32 R3, R9, R3, R8 ;  /* 0x0000000309037227 */ /* 0x000fe400078e0008 */
[----:B------:R-:W3:Y:S04]  /*0eb0*/  LDC.64 R8, c[0x0][0x240] ;  /* 0x00009000ff087b82 */ /* 0x000ee80000000a00 */
[----:B------:R-:W-:-:S05]  /*0ec0*/  IMAD.HI.U32 R14, R3, R2, RZ ;  /* 0x00000002030e7227 */ /* 0x000fca00078e00ff */
[----:B------:R-:W-:-:S05]  /*0ed0*/  IADD3 R10, -R14, RZ, RZ ;  /* 0x000000ff0e0a7210 */ /* 0x000fca0007ffe1ff */
[C---:B------:R-:W-:Y:S02]  /*0ee0*/  IMAD R10, R7.reuse, R10, R2 ;  /* 0x0000000a070a7224 */ /* 0x040fe400078e0202 */
[----:B------:R-:W5:Y:S03]  /*0ef0*/  @P0 LDC.64 R2, c[0x0][0x250] ;  /* 0x00009400ff020b82 */ /* 0x000f660000000a00 */
[----:B------:R-:W-:Y:S01]  /*0f00*/  ISETP.GT.U32.AND P5, PT, R7, R10, PT ;  /* 0x0000000a0700720c */ /* 0x000fe20003fa4070 */
[----:B---3--:R-:W-:-:S03]  /*0f10*/  IMAD.WIDE.U32 R22, R17, R8, RZ ;  /* 0x0000000811167225 */ /* 0x008fc600078e00ff */
[----:B------:R-:W-:Y:S01]  /*0f20*/  SEL R26, R12, R22, !P1 ;  /* 0x000000160c1a7207 */ /* 0x000fe20004800000 */
[----:B------:R-:W-:Y:S01]  /*0f30*/  IMAD R12, R11, R206, RZ ;  /* 0x000000ce0b0c7224 */ /* 0x000fe200078e02ff */
[----:B------:R-:W-:-:S07]  /*0f40*/  LOP3.LUT R11, R221, R6, RZ, 0x3c, !PT ;  /* 0x00000006dd0b7212 */ /* 0x000fce00078e3cff */
[-C--:B------:R-:W-:Y:S02]  /*0f50*/  @!P5 IADD3 R10, R10, -R7.reuse, RZ ;  /* 0x800000070a0ad210 */ /* 0x080fe40007ffe0ff */
[----:B------:R-:W-:Y:S02]  /*0f60*/  @!P5 IADD3 R14, R14, 0x1, RZ ;  /* 0x000000010e0ed810 */ /* 0x000fe40007ffe0ff */
[----:B------:R-:W-:Y:S01]  /*0f70*/  ISETP.GE.U32.AND P2, PT, R10, R7, PT ;  /* 0x000000070a00720c */ /* 0x000fe20003f46070 */
[----:B------:R-:W-:Y:S01]  /*0f80*/  IMAD R10, R17, R9, RZ ;  /* 0x00000009110a7224 */ /* 0x000fe200078e02ff */
[----:B------:R-:W-:Y:S01]  /*0f90*/  ISETP.GE.AND P3, PT, R11, RZ, PT ;  /* 0x000000ff0b00720c */ /* 0x000fe20003f66270 */
[----:B------:R-:W-:Y:S01]  /*0fa0*/  IMAD R7, R219, R27, R12 ;  /* 0x0000001bdb077224 */ /* 0x000fe200078e020c */
[----:B------:R-:W-:Y:S01]  /*0fb0*/  ISETP.NE.AND P5, PT, R6, RZ, PT ;  /* 0x000000ff0600720c */ /* 0x000fe20003fa5270 */
[----:B-----5:R-:W-:Y:S01]  /*0fc0*/  @P0 IMAD.WIDE.U32 R12, R5, R2, RZ ;  /* 0x00000002050c0225 */ /* 0x020fe200078e00ff */
[----:B------:R-:W-:-:S02]  /*0fd0*/  @P1 IADD3 R25, R23, R10, RZ ;  /* 0x0000000a17191210 */ /* 0x000fc40007ffe0ff */
[----:B------:R-:W3:Y:S01]  /*0fe0*/  @!P1 LDC.64 R10, c[0x0][0x418] ;  /* 0x00010600ff0a9b82 */ /* 0x000ee20000000a00 */
[----:B------:R-:W-:Y:S01]  /*0ff0*/  @P0 IMAD R16, R5, R3, RZ ;  /* 0x0000000305100224 */ /* 0x000fe200078e02ff */
[----:B------:R-:W-:Y:S01]  /*1000*/  IADD3 R22, R35, R7, RZ ;  /* 0x0000000723167210 */ /* 0x000fe20007ffe0ff */
[----:B------:R-:W-:Y:S01]  /*1010*/  IMAD R5, R41, R34, RZ ;  /* 0x0000002229057224 */ /* 0x000fe200078e02ff */
[----:B------:R-:W-:Y:S01]  /*1020*/  @P0 MOV R18, R12 ;  /* 0x0000000c00120202 */ /* 0x000fe20000000f00 */
[----:B------:R-:W-:Y:S01]  /*1030*/  @P2 VIADD R14, R14, 0x1 ;  /* 0x000000010e0e2836 */ /* 0x000fe20000000000 */
[----:B--2---:R-:W-:Y:S01]  /*1040*/  ISETP.NE.AND P2, PT, R4, RZ, PT ;  /* 0x000000ff0400720c */ /* 0x004fe20003f45270 */
[----:B------:R-:W-:Y:S02]  /*1050*/  @P0 IMAD.IADD R16, R13, 0x1, R16 ;  /* 0x000000010d100824 */ /* 0x000fe400078e0210 */
[----:B------:R-:W2:Y:S01]  /*1060*/  @P1 LDC.64 R12, c[0x0][0x420] ;  /* 0x00010800ff0c1b82 */ /* 0x000ea20000000a00 */
[----:B------:R-:W-:Y:S01]  /*1070*/  IMAD.WIDE.U32 R34, R40, R34, RZ ;  /* 0x0000002228227225 */ /* 0x000fe200078e00ff */
[----:B------:R-:W-:-:S02]  /*1080*/  @!P3 IADD3 R14, -R14, RZ, RZ ;  /* 0x000000ff0e0eb210 */ /* 0x000fc40007ffe1ff */
[----:B------:R-:W-:Y:S01]  /*1090*/  @!P5 LOP3.LUT R14, RZ, R6, RZ, 0x33, !PT ;  /* 0x00000006ff0ed212 */ /* 0x000fe200078e33ff */
[----:B------:R-:W-:Y:S01]  /*10a0*/  IMAD R22, R40, R22, R5 ;  /* 0x0000001628167224 */ /* 0x000fe200078e0205 */
[----:B------:R-:W-:Y:S01]  /*10b0*/  SEL R23, R34, R30, !P1 ;  /* 0x0000001e22177207 */ /* 0x000fe20004800000 */
[----:B------:R-:W-:Y:S01]  /*10c0*/  IMAD R4, R41, R17, RZ ;  /* 0x0000001129047224 */ /* 0x000fe200078e02ff */
[----:B------:R-:W1:Y:S02]  /*10d0*/  LDC.64 R6, c[0x0][0x488] ;  /* 0x00012200ff067b82 */ /* 0x000e640000000a00 */
[----:B------:R-:W-:Y:S01]  /*10e0*/  IADD3 R22, R35, R22, RZ ;  /* 0x0000001623167210 */ /* 0x000fe20007ffe0ff */
[----:B------:R-:W-:Y:S01]  /*10f0*/  @P1 IMAD.IADD R22, R31, 0x1, R4 ;  /* 0x000000011f161824 */ /* 0x000fe200078e0204 */
[C---:B------:R-:W-:Y:S01]  /*1100*/  SHF.L.U32 R35, R206.reuse, 0x7, RZ ;  /* 0x00000007ce237819 */ /* 0x040fe200000006ff */
[C---:B----4-:R-:W-:Y:S01]  /*1110*/  @P2 IMAD R42, R206.reuse, R33, RZ ;  /* 0x00000021ce2a2224 */ /* 0x050fe200078e02ff */
[C---:B------:R-:W-:Y:S01]  /*1120*/  SHF.L.U64.HI R31, R206.reuse, 0x7, R219 ;  /* 0x00000007ce1f7819 */ /* 0x040fe200000102db */
[-C--:B---3--:R-:W-:Y:S01]  /*1130*/  @!P1 IMAD R29, R219, R10.reuse, RZ ;  /* 0x0000000adb1d9224 */ /* 0x088fe200078e02ff */
[----:B------:R-:W3:Y:S01]  /*1140*/  @P2 LDC R34, c[0x0][0x2e4] ;  /* 0x0000b900ff222b82 */ /* 0x000ee20000000800 */
[----:B------:R-:W-:Y:S01]  /*1150*/  @!P1 IMAD.WIDE.U32 R44, R206, R10, RZ ;  /* 0x0000000ace2c9225 */ /* 0x000fe200078e00ff */
[----:B------:R-:W-:-:S02]  /*1160*/  @P2 SEL R10, R42, R17, !P1 ;  /* 0x000000112a0a2207 */ /* 0x000fc40004800000 */
[----:B------:R-:W-:Y:S01]  /*1170*/  SEL R35, R35, RZ, P4 ;  /* 0x000000ff23237207 */ /* 0x000fe20002000000 */
[----:B------:R-:W-:Y:S01]  /*1180*/  @!P1 IMAD R29, R206, R11, R29 ;  /* 0x0000000bce1d9224 */ /* 0x000fe200078e021d */
[----:B------:R-:W-:Y:S02]  /*1190*/  SEL R31, R31, RZ, P4 ;  /* 0x000000ff1f1f7207 */ /* 0x000fe40002000000 */
[----:B------:R-:W4:Y:S01]  /*11a0*/  @P0 LDC.64 R4, c[0x0][0x248] ;  /* 0x00009200ff040b82 */ /* 0x000f220000000a00 */
[C---:B--2---:R-:W-:Y:S01]  /*11b0*/  @P1 IMAD.WIDE.U32 R36, R17.reuse, R12, RZ ;  /* 0x0000000c11241225 */ /* 0x044fe200078e00ff */
[----:B------:R-:W-:Y:S02]  /*11c0*/  IADD3 R30, P3, R24, R35, RZ ;  /* 0x00000023181e7210 */ /* 0x000fe40007f7e0ff */
[----:B------:R-:W-:Y:S01]  /*11d0*/  SHF.R.S32.HI R12, RZ, 0x1f, R24 ;  /* 0x0000001fff0c7819 */ /* 0x000fe20000011418 */
[----:B------:R-:W-:Y:S01]  /*11e0*/  @P1 IMAD R13, R17, R13, R37 ;  /* 0x0000000d110d1224 */ /* 0x000fe200078e0225 */
[----:B------:R-:W-:Y:S01]  /*11f0*/  @!P1 IADD3 R13, R45, R29, RZ ;  /* 0x0000001d2d0d9210 */ /* 0x000fe20007ffe0ff */
[----:B------:R-:W-:Y:S01]  /*1200*/  IMAD R37, R221, R21, RZ ;  /* 0x00000015dd257224 */ /* 0x000fe200078e02ff */
[----:B------:R-:W-:Y:S01]  /*1210*/  @P1 MOV R11, R36 ;  /* 0x00000024000b1202 */ /* 0x000fe20000000f00 */
[----:B------:R-:W-:-:S02]  /*1220*/  IMAD.X R38, R12, 0x1, R31, P3 ;  /* 0x000000010c267824 */ /* 0x000fc400018e061f */
[-C--:B------:R-:W-:Y:S02]  /*1230*/  IMAD R39, R41, R30.reuse, RZ ;  /* 0x0000001e29277224 */ /* 0x080fe400078e02ff */
[----:B------:R-:W-:-:S04]  /*1240*/  IMAD.WIDE.U32 R30, R40, R30, RZ ;  /* 0x0000001e281e7225 */ /* 0x000fc800078e00ff */
[----:B---3--:R-:W-:Y:S02]  /*1250*/  @P2 IMAD R29, R221, R34, R10 ;  /* 0x00000022dd1d2224 */ /* 0x008fe400078e020a */
[----:B-1----:R-:W-:Y:S01]  /*1260*/  IMAD.WIDE.U32 R34, R28, R6, RZ ;  /* 0x000000061c227225 */ /* 0x002fe200078e00ff */
[----:B------:R-:W-:-:S03]  /*1270*/  @P0 IADD3 R6, R242, R245, RZ ;  /* 0x000000f5f2060210 */ /* 0x000fc60007ffe0ff */
[----:B------:R-:W-:Y:S01]  /*1280*/  @!P2 IMAD R10, R206, R20, R221 ;  /* 0x00000014ce0aa224 */ /* 0x000fe200078e02dd */
[----:B------:R-:W-:Y:S01]  /*1290*/  SEL R34, R34, RZ, P6 ;  /* 0x000000ff22227207 */ /* 0x000fe20003000000 */
[----:B------:R-:W-:Y:S01]  /*12a0*/  IMAD R7, R28, R7, R35 ;  /* 0x000000071c077224 */ /* 0x000fe200078e0223 */
[----:B------:R-:W-:Y:S01]  /*12b0*/  SHF.R.S32.HI R35, RZ, 0x1f, R37 ;  /* 0x0000001fff237819 */ /* 0x000fe20000011425 */
[----:B------:R-:W-:Y:S02]  /*12c0*/  @!P2 IMAD R29, R10, R33, RZ ;  /* 0x000000210a1da224 */ /* 0x000fe400078e02ff */
[C---:B----4-:R-:W-:Y:S02]  /*12d0*/  @P0 IMAD R28, R6.reuse, R5, RZ ;  /* 0x00000005061c0224 */ /* 0x050fe400078e02ff */
[----:B------:R-:W-:-:S04]  /*12e0*/  @P0 IMAD.WIDE.U32 R32, R6, R4, RZ ;  /* 0x0000000406200225 */ /* 0x000fc800078e00ff */
[----:B------:R-:W-:Y:S01]  /*12f0*/  IMAD R39, R40, R38, R39 ;  /* 0x0000002628277224 */ /* 0x000fe200078e0227 */
[----:B------:R-:W-:Y:S01]  /*1300*/  @P0 IADD3 R28, R33, R28, RZ ;  /* 0x0000001c211c0210 */ /* 0x000fe20007ffe0ff */
[----:B------:R-:W-:Y:S01]  /*1310*/  @!P1 IMAD.MOV.U32 R11, RZ, RZ, R44 ;  /* 0x000000ffff0b9224 */ /* 0x000fe200078e002c */
[----:B------:R-:W-:Y:S01]  /*1320*/  SEL R33, R7, RZ, P6 ;  /* 0x000000ff07217207 */ /* 0x000fe20003000000 */
        /* <DEDUP_REMOVED lines=13> */
.L_x_350:
        /* <DEDUP_REMOVED lines=13> */
.L_x_351:
        /* <DEDUP_REMOVED lines=10> */
.L_x_352:
[----:B------:R-:W-:-:S04]  /*1570*/  IMAD R6, R206, R20, R221 ;  /* 0x00000014ce067224 */ /* 0x000fc800078e02dd */
[----:B------:R-:W-:-:S07]  /*1580*/  IMAD R27, R6, R27, RZ ;  /* 0x0000001b061b7224 */ /* 0x000fce00078e02ff */
.L_x_353:
[----:B------:R-:W1:Y:S01]  /*1590*/  LDC.64 R6, c[0x0][0x420] ;  /* 0x00010800ff067b82 */ /* 0x000e620000000a00 */
[----:B------:R-:W-:Y:S01]  /*15a0*/  IMAD R20, R21, R20, RZ ;  /* 0x0000001415147224 */ /* 0x000fe200078e02ff */
[----:B------:R-:W-:Y:S01]  /*15b0*/  IADD3 R38, P0, R214, R11, RZ ;  /* 0x0000000bd6267210 */ /* 0x000fe20007f1e0ff */
[----:B------:R-:W-:Y:S01]  /*15c0*/  ULDC.64 UR6, c[0x0][0x428] ;  /* 0x00010a0000067ab9 */ /* 0x000fe20000000a00 */
[----:B------:R-:W-:Y:S01]  /*15d0*/  IADD3 R29, R24, R29, RZ ;  /* 0x0000001d181d7210 */ /* 0x000fe20007ffe0ff */
[----:B------:R-:W-:Y:S01]  /*15e0*/  ULDC.64 UR10, c[0x0][0x210] ;  /* 0x00008400000a7ab9 */ /* 0x000fe20000000a00 */
[----:B------:R-:W-:Y:S01]  /*15f0*/  SHF.L.U32 R11, R20, 0x6, RZ ;  /* 0x00000006140b7819 */ /* 0x000fe200000006ff */
[----:B------:R-:W-:Y:S01]  /*1600*/  ULDC.64 UR8, c[0x0][0x3e0] ;  /* 0x0000f80000087ab9 */ /* 0x000fe20000000a00 */
[----:B------:R-:W-:Y:S01]  /*1610*/  IADD3.X R39, R215, R13, RZ, P0, !PT ;  /* 0x0000000dd7277210 */ /* 0x000fe200007fe4ff */
[----:B------:R-:W-:Y:S01]  /*1620*/  BSSY B1, `(.L_x_349) ;  /* 0x00005aa000017945 */ /* 0x000fe20003800000 */
[----:B------:R-:W-:-:S02]  /*1630*/  IADD3 R30, P1, P0, R30, R11, R37 ;  /* 0x0000000b1e1e7210 */ /* 0x000fc4000783e025 */
[----:B------:R-:W-:Y:S02]  /*1640*/  SHF.R.S32.HI R11, RZ, 0x1f, R11 ;  /* 0x0000001fff0b7819 */ /* 0x000fe4000001140b */
[----:B------:R-:W-:Y:S02]  /*1650*/  LEA.HI.SX32 R240, R19, 0xffffffff, 0x1a ;  /* 0xffffffff13f07811 */ /* 0x000fe400078fd2ff */
[----:B------:R-:W-:Y:S02]  /*1660*/  IADD3.X R35, R36, R11, R35, P1, P0 ;  /* 0x0000000b24237210 */ /* 0x000fe40000fe0423 */
[----:B------:R-:W-:Y:S02]  /*1670*/  IADD3 R11, P2, R213, R24, RZ ;  /* 0x00000018d50b7210 */ /* 0x000fe40007f5e0ff */
[----:B------:R-:W-:-:S03]  /*1680*/  IADD3 R23, P1, P0, R34, R30, R23 ;  /* 0x0000001e22177210 */ /* 0x000fc6000783e017 */
[----:B------:R-:W-:Y:S01]  /*1690*/  IMAD.WIDE.U32 R36, R11, R8, R214 ;  /* 0x000000080b247225 */ /* 0x000fe200078e00d6 */
[----:B------:R-:W-:Y:S02]  /*16a0*/  IADD3.X R22, R33, R35, R22, P1, P0 ;  /* 0x0000002321167210 */ /* 0x000fe40000fe0416 */
[----:B------:R-:W2:Y:S01]  /*16b0*/  LDC.64 R34, c[0x0][0x478] ;  /* 0x00011e00ff227b82 */ /* 0x000ea20000000a00 */
[----:B-1----:R-:W-:Y:S01]  /*16c0*/  IMAD R13, R12, R6, RZ ;  /* 0x000000060c0d7224 */ /* 0x002fe200078e02ff */
[----:B------:R-:W-:Y:S01]  /*16d0*/  IADD3 R26, P1, R26, R36, RZ ;  /* 0x000000241a1a7210 */ /* 0x000fe20007f3e0ff */
[----:B------:R-:W-:-:S04]  /*16e0*/  IMAD.WIDE.U32 R38, R24, R6, R38 ;  /* 0x0000000618267225 */ /* 0x000fc800078e0026 */
[----:B------:R-:W-:-:S04]  /*16f0*/  IMAD R13, R24, R7, R13 ;  /* 0x00000007180d7224 */ /* 0x000fc800078e020d */
[----:B------:R-:W-:Y:S02]  /*1700*/  IMAD.IADD R39, R39, 0x1, R13 ;  /* 0x0000000127277824 */ /* 0x000fe400078e020d */
[----:B------:R-:W-:Y:S01]  /*1710*/  IMAD.X R13, R217, 0x1, R12, P2 ;  /* 0x00000001d90d7824 */ /* 0x000fe200010e060c */
[----:B------:R-:W-:Y:S01]  /*1720*/  IADD3 R12, R24, R27, RZ ;  /* 0x0000001b180c7210 */ /* 0x000fe20007ffe0ff */
[----:B------:R-:W-:Y:S02]  /*1730*/  IMAD R24, R236, UR6, RZ ;  /* 0x00000006ec187c24 */ /* 0x000fe4000f8e02ff */
[----:B------:R-:W-:Y:S02]  /*1740*/  IMAD R30, R13, R8, RZ ;  /* 0x000000080d1e7224 */ /* 0x000fe400078e02ff */
[----:B------:R-:W-:Y:S02]  /*1750*/  IMAD R13, R211, R20, R210 ;  /* 0x00000014d30d7224 */ /* 0x000fe400078e02d2 */
[----:B------:R-:W-:-:S02]  /*1760*/  IMAD R20, R11, R9, R30 ;  /* 0x000000090b147224 */ /* 0x000fc400078e021e */
[----:B------:R-:W-:Y:S01]  /*1770*/  IMAD R11, R221, UR7, R24 ;  /* 0x00000007dd0b7c24 */ /* 0x000fe2000f8e0218 */
[----:B------:R-:W-:Y:S01]  /*1780*/  IADD3 R23, P0, R13, R23, RZ ;  /* 0x000000170d177210 */ /* 0x000fe20007f1e0ff */
[----:B------:R-:W-:Y:S01]  /*1790*/  IMAD.WIDE.U32 R38, R221, UR6, R38 ;  /* 0x00000006dd267c25 */ /* 0x000fe2000f8e0026 */
[----:B------:R-:W-:Y:S01]  /*17a0*/  ULDC.64 UR6, c[0x0][0x258] ;  /* 0x0000960000067ab9 */ /* 0x000fe20000000a00 */
[----:B------:R-:W-:Y:S01]  /*17b0*/  IADD3.X R27, R25, R37, R20, P1, !PT ;  /* 0x00000025191b7210 */ /* 0x000fe20000ffe414 */
[----:B------:R-:W1:Y:S01]  /*17c0*/  LDC.64 R30, c[0x0][0x2b0] ;  /* 0x0000ac00ff1e7b82 */ /* 0x000e620000000a00 */
[----:B------:R-:W-:Y:S01]  /*17d0*/  IMAD R20, R236, UR6, RZ ;  /* 0x00000006ec147c24 */ /* 0x000fe2000f8e02ff */
[----:B------:R-:W-:Y:S01]  /*17e0*/  LEA.HI.X.SX32 R22, R13, R22, 0x1, P0 ;  /* 0x000000160d167211 */ /* 0x000fe200000f0eff */
[----:B------:R-:W-:Y:S02]  /*17f0*/  IMAD.IADD R39, R39, 0x1, R11 ;  /* 0x0000000127277824 */ /* 0x000fe400078e020b */
[----:B------:R-:W-:-:S02]  /*1800*/  IMAD R20, R221, UR7, R20 ;  /* 0x00000007dd147c24 */ /* 0x000fc4000f8e0214 */
[----:B------:R-:W-:Y:S01]  /*1810*/  IMAD.WIDE.U32 R26, R221, UR6, R26 ;  /* 0x00000006dd1a7c25 */ /* 0x000fe2000f8e001a */
[----:B------:R-:W-:Y:S02]  /*1820*/  ULDC.64 UR6, c[0x0][0x400] ;  /* 0x0001000000067ab9 */ /* 0x000fe40000000a00 */
[----:B------:R-:W-:Y:S01]  /*1830*/  LEA R246, P0, R23, UR6, 0x2 ;  /* 0x0000000617f67c11 */ /* 0x000fe2000f8010ff */
[----:B------:R-:W-:Y:S01]  /*1840*/  IMAD R24, R217, R6, RZ ;  /* 0x00000006d9187224 */ /* 0x000fe200078e02ff */
[----:B------:R-:W-:Y:S01]  /*1850*/  IADD3 R20, R27, R20, RZ ;  /* 0x000000141b147210 */ /* 0x000fe20007ffe0ff */
[----:B------:R-:W-:Y:S01]  /*1860*/  IMAD.WIDE.U32 R38, R213, R6, R38 ;  /* 0x00000006d5267225 */ /* 0x000fe200078e0026 */
[----:B------:R-:W-:Y:S02]  /*1870*/  LEA.HI.X R247, R23, UR7, R22, 0x2, P0 ;  /* 0x0000000717f77c11 */ /* 0x000fe400080f1416 */
[----:B------:R-:W-:Y:S01]  /*1880*/  ISETP.GE.AND P0, PT, R15, 0x1, PT ;  /* 0x000000010f00780c */ /* 0x000fe20003f06270 */
[----:B------:R-:W-:Y:S01]  /*1890*/  IMAD R24, R213, R7, R24 ;  /* 0x00000007d5187224 */ /* 0x000fe200078e0218 */
[----:B------:R-:W-:Y:S01]  /*18a0*/  LEA R250, P2, R26, UR10, 0x1 ;  /* 0x0000000a1afa7c11 */ /* 0x000fe2000f8408ff */
[----:B--2---:R-:W-:Y:S01]  /*18b0*/  IMAD.WIDE R12, R12, 0x4, R34 ;  /* 0x000000040c0c7825 */ /* 0x004fe200078e0222 */
[----:B------:R-:W-:-:S02]  /*18c0*/  LEA R248, P1, R38, UR8, 0x1 ;  /* 0x0000000826f87c11 */ /* 0x000fc4000f8208ff */
[----:B------:R-:W-:Y:S01]  /*18d0*/  LEA.HI.X R251, R26, UR11, R20, 0x1, P2 ;  /* 0x0000000b1afb7c11 */ /* 0x000fe200090f0c14 */
[----:B------:R-:W-:Y:S02]  /*18e0*/  IMAD.IADD R24, R39, 0x1, R24 ;  /* 0x0000000127187824 */ /* 0x000fe400078e0218 */
[----:B-1----:R-:W-:-:S03]  /*18f0*/  IMAD.WIDE R232, R29, 0x4, R30 ;  /* 0x000000041de87825 */ /* 0x002fc600078e021e */
[----:B------:R-:W-:Y:S01]  /*1900*/  LEA.HI.X R249, R38, UR9, R24, 0x1, P1 ;  /* 0x0000000926f97c11 */ /* 0x000fe200088f0c18 */
[----:B------:R-:W-:Y:S06]  /*1910*/  @!P0 BRA `(.L_x_354) ;  /* 0x0000005000148947 */ /* 0x000fec0003800000 */
[----:B------:R-:W-:Y:S01]  /*1920*/  VIADD R11, R213, 0x20 ;  /* 0x00000020d50b7836 */ /* 0x000fe20000000000 */
[----:B------:R-:W-:Y:S01]  /*1930*/  @P6 BAR.SYNC.DEFER_BLOCKING 0x0 ;  /* 0x0000000000006b1d */ /* 0x000fe20000010000 */
[----:B------:R-:W-:Y:S02]  /*1940*/  IMAD R15, R240, -0x40, R15 ;  /* 0xffffffc0f00f7824 */ /* 0x000fe400078e020f */
[-C--:B------:R-:W-:Y:S02]  /*1950*/  IMAD R22, R229, R4.reuse, RZ ;  /* 0x00000004e5167224 */ /* 0x080fe400078e02ff */
[----:B------:R-:W-:Y:S01]  /*1960*/  IMAD.WIDE.U32 R24, R241, R4, R214 ;  /* 0x00000004f1187225 */ /* 0x000fe200078e00d6 */
[----:B------:R-:W-:Y:S01]  /*1970*/  ISETP.GE.AND P3, PT, R11, R15, PT ;  /* 0x0000000f0b00720c */ /* 0x000fe20003f66270 */
[----:B------:R-:W-:Y:S01]  /*1980*/  ULDC.64 UR8, c[0x0][0x260] ;  /* 0x0000980000087ab9 */ /* 0x000fe20000000a00 */
[----:B------:R-:W-:Y:S01]  /*1990*/  ULDC.64 UR6, c[0x0][0x268] ;  /* 0x00009a0000067ab9 */ /* 0x000fe20000000a00 */
[----:B------:R-:W-:Y:S01]  /*19a0*/  IMAD R17, R241, R5, R22 ;  /* 0x00000005f1117224 */ /* 0x000fe200078e0216 */
[----:B------:R-:W-:Y:S01]  /*19b0*/  IADD3 R32, P0, R32, R24, RZ ;  /* 0x0000001820207210 */ /* 0x000fe20007f1e0ff */
[----:B------:R-:W-:Y:S01]  /*19c0*/  IMAD R20, R216, -0x40, R243 ;  /* 0xffffffc0d8147824 */ /* 0x000fe200078e02f3 */
[----:B------:R-:W-:Y:S01]  /*19d0*/  ISETP.GE.AND P6, PT, R208, R15, PT ;  /* 0x0000000fd000720c */ /* 0x000fe20003fc6270 */
[----:B------:R-:W-:Y:S01]  /*19e0*/  IMAD.WIDE.U32 R26, R8, 0x40, RZ ;  /* 0x00000040081a7825 */ /* 0x000fe200078e00ff */
[----:B------:R-:W-:Y:S01]  /*19f0*/  IADD3.X R33, R28, R25, R17, P0, !PT ;  /* 0x000000191c217210 */ /* 0x000fe200007fe411 */
[----:B------:R-:W1:Y:S01]  /*1a00*/  LDC R228, c[0x0][0x270] ;  /* 0x00009c00ffe47b82 */ /* 0x000e620000000800 */
[----:B------:R-:W-:Y:S01]  /*1a10*/  ISETP.GE.AND P1, PT, R11, R20, PT ;  /* 0x000000140b00720c */ /* 0x000fe20003f26270 */
[----:B------:R-:W-:Y:S01]  /*1a20*/  IMAD.WIDE.U32 R24, R241, R2, R214 ;  /* 0x00000002f1187225 */ /* 0x000fe200078e00d6 */
[----:B------:R-:W-:-:S03]  /*1a30*/  ISETP.GE.AND P2, PT, R213, R20, PT ;  /* 0x00000014d500720c */ /* 0x000fc60003f46270 */
[----:B------:R-:W-:Y:S01]  /*1a40*/  IMAD.SHL.U32 R9, R9, 0x40, RZ ;  /* 0x0000004009097824 */ /* 0x000fe200078e00ff */
[----:B------:R-:W-:Y:S01]  /*1a50*/  IADD3 R24, P0, R18, R24, RZ ;  /* 0x0000001812187210 */ /* 0x000fe20007f1e0ff */
[----:B------:R-:W-:Y:S01]  /*1a60*/  IMAD.WIDE.U32 R22, R6, 0x40, RZ ;  /* 0x0000004006167825 */ /* 0x000fe200078e00ff */
[----:B------:R-:W-:-:S03]  /*1a70*/  @!P3 IADD3 R18, P4, R250, R26, RZ ;  /* 0x0000001afa12b210 */ /* 0x000fc60007f9e0ff */
[----:B------:R-:W-:Y:S01]  /*1a80*/  IMAD.SHL.U32 R7, R7, 0x40, RZ ;  /* 0x0000004007077824 */ /* 0x000fe200078e00ff */
[----:B------:R-:W-:Y:S01]  /*1a90*/  @!P3 IADD3.X R19, R251, R27, R9, P4, !PT ;  /* 0x0000001bfb13b210 */ /* 0x000fe200027fe409 */
[----:B------:R-:W-:Y:S01]  /*1aa0*/  IMAD R6, R229, R2, RZ ;  /* 0x00000002e5067224 */ /* 0x000fe200078e02ff */
[----:B------:R-:W-:Y:S01]  /*1ab0*/  LEA.HI R9, R240, R240, RZ, 0x1 ;  /* 0x000000f0f0097211 */ /* 0x000fe200078f08ff */
[----:B------:R-:W-:Y:S01]  /*1ac0*/  IMAD R17, R10, UR8, RZ ;  /* 0x000000080a117c24 */ /* 0x000fe2000f8e02ff */
[----:B------:R-:W-:Y:S01]  /*1ad0*/  @!P3 IADD3 R22, P5, R248, R22, RZ ;  /* 0x00000016f816b210 */ /* 0x000fe20007fbe0ff */
[----:B------:R-:W-:Y:S01]  /*1ae0*/  IMAD R11, R241, R3, R6 ;  /* 0x00000003f10b7224 */ /* 0x000fe200078e0206 */
[----:B------:R-:W-:Y:S01]  /*1af0*/  LOP3.LUT R9, R9, 0xfffffffe, RZ, 0xc0, !PT ;  /* 0xfffffffe09097812 */ /* 0x000fe200078ec0ff */
[----:B------:R-:W-:Y:S01]  /*1b00*/  IMAD.WIDE.U32 R32, R14, UR8, R32 ;  /* 0x000000080e207c25 */ /* 0x000fe2000f8e0020 */
[----:B------:R-:W-:-:S03]  /*1b10*/  @!P3 IADD3.X R23, R249, R23, R7, P5, !PT ;  /* 0x00000017f917b210 */ /* 0x000fc60002ffe407 */
[----:B------:R-:W-:Y:S01]  /*1b20*/  VIADD R239, R212, 0x3000 ;  /* 0x00003000d4ef7836 */ /* 0x000fe20000000000 */
[----:B------:R-:W-:Y:S01]  /*1b30*/  IADD3.X R25, R16, R25, R11, P0, !PT ;  /* 0x0000001910197210 */ /* 0x000fe200007fe40b */
[----:B------:R-:W-:Y:S01]  /*1b40*/  IMAD.IADD R8, R240, 0x1, -R9 ;  /* 0x00000001f0087824 */ /* 0x000fe200078e0a09 */
[C---:B------:R-:W-:Y:S01]  /*1b50*/  @!P1 IADD3 R6, P0, R213.reuse, 0x20, RZ ;  /* 0x00000020d5069810 */ /* 0x040fe20007f1e0ff */
[----:B------:R-:W-:Y:S01]  /*1b60*/  IMAD.SHL.U32 R235, R208, 0x4, RZ ;  /* 0x00000004d0eb7824 */ /* 0x000fe200078e00ff */
[-C--:B------:R-:W-:Y:S01]  /*1b70*/  ISETP.GE.AND P4, PT, R213, R15.reuse, PT ;  /* 0x0000000fd500720c */ /* 0x080fe20003f86270 */
[----:B------:R-:W-:Y:S01]  /*1b80*/  IMAD.WIDE.U32 R24, R14, UR6, R24 ;  /* 0x000000060e187c25 */ /* 0x000fe2000f8e0018 */
[----:B------:R-:W-:-:S03]  /*1b90*/  ISETP.GE.AND P5, PT, R220, R15, PT ;  /* 0x0000000fdc00720c */ /* 0x000fc60003fa6270 */
[----:B------:R-:W-:Y:S02]  /*1ba0*/  IMAD.MOV.U32 R231, RZ, RZ, R233 ;  /* 0x000000ffffe77224 */ /* 0x000fe400078e00e9 */
[----:B------:R-:W-:Y:S02]  /*1bb0*/  IMAD.MOV.U32 R237, RZ, RZ, 0x7f800000 ;  /* 0x7f800000ffed7424 */ /* 0x000fe400078e00ff */
[----:B------:R-:W-:Y:S02]  /*1bc0*/  IMAD.MOV.U32 R238, RZ, RZ, 0x7f800000 ;  /* 0x7f800000ffee7424 */ /* 0x000fe400078e00ff */
[----:B------:R-:W-:Y:S02]  /*1bd0*/  IMAD.MOV.U32 R194, RZ, RZ, 0x20 ;  /* 0x00000020ffc27424 */ /* 0x000fe400078e00ff */
[----:B------:R-:W-:Y:S01]  /*1be0*/  IMAD.MOV.U32 R193, RZ, RZ, 0x40 ;  /* 0x00000040ffc17424 */ /* 0x000fe200078e00ff */
[----:B------:R2:W-:Y:S01]  /*1bf0*/  @P4 STS.128 [R222+0xc000], RZ ;  /* 0x00c000ffde004388 */ /* 0x0005e20000000c00 */
[--C-:B------:R-:W-:Y:S01]  /*1c00*/  @!P1 IMAD.X R11, RZ, RZ, R217.reuse, P0 ;  /* 0x000000ffff0b9224 */ /* 0x100fe200000e06d9 */
[----:B------:R-:W-:Y:S01]  /*1c10*/  @!P1 IADD3 R7, P0, R213, 0x20, RZ ;  /* 0x00000020d5079810 */ /* 0x000fe20007f1e0ff */
[----:B------:R-:W-:Y:S01]  /*1c20*/  IMAD R15, R10, UR6, RZ ;  /* 0x000000060a0f7c24 */ /* 0x000fe2000f8e02ff */
[----:B------:R2:W-:Y:S01]  /*1c30*/  @P4 STS.128 [R222+0xe000], RZ ;  /* 0x00e000ffde004388 */ /* 0x0005e20000000c00 */
[----:B------:R-:W-:Y:S01]  /*1c40*/  @!P1 IMAD R11, R11, R4, RZ ;  /* 0x000000040b0b9224 */ /* 0x000fe200078e02ff */
[----:B------:R-:W-:Y:S01]  /*1c50*/  CS2R R142, SRZ ;  /* 0x00000000008e7805 */ /* 0x000fe2000001ff00 */
[----:B------:R-:W-:Y:S01]  /*1c60*/  @!P1 IMAD.X R9, RZ, RZ, R217, P0 ;  /* 0x000000ffff099224 */ /* 0x000fe200000e06d9 */
[----:B------:R-:W-:Y:S01]  /*1c70*/  ISETP.NE.AND P0, PT, R8, 0x1, PT ;  /* 0x000000010800780c */ /* 0x000fe20003f05270 */
[C---:B------:R-:W-:Y:S01]  /*1c80*/  IMAD R8, R14.reuse, UR9, R17 ;  /* 0x000000090e087c24 */ /* 0x040fe2000f8e0211 */
[----:B------:R2:W-:Y:S01]  /*1c90*/  @P4 STS.128 [R222+0x10000], RZ ;  /* 0x010000ffde004388 */ /* 0x0005e20000000c00 */
[----:B------:R-:W-:Y:S01]  /*1ca0*/  IMAD R16, R14, UR7, R15 ;  /* 0x000000070e107c24 */ /* 0x000fe2000f8e020f */
[----:B------:R-:W-:Y:S01]  /*1cb0*/  SEL R239, R239, R212, !P0 ;  /* 0x000000d4efef7207 */ /* 0x000fe20004000000 */
[----:B------:R-:W-:Y:S01]  /*1cc0*/  @!P1 IMAD R20, R9, R2, RZ ;  /* 0x0000000209149224 */ /* 0x000fe200078e02ff */
[----:B------:R-:W-:Y:S01]  /*1cd0*/  @!PT LDS RZ, [RZ] ;  /* 0x00000000fffff984 */ /* 0x000fe20000000800 */
[----:B------:R-:W-:Y:S01]  /*1ce0*/  @!PT LDS RZ, [RZ] ;  /* 0x00000000fffff984 */ /* 0x000fe20000000800 */
[----:B------:R-:W-:Y:S01]  /*1cf0*/  @!PT LDS RZ, [RZ] ;  /* 0x00000000fffff984 */ /* 0x000fe20000000800 */
[----:B------:R-:W-:Y:S01]  /*1d00*/  @!P4 LDGSTS.E.BYPASS.LTC128B.128 [R222+0xc000], desc[UR16][R248.64] ;  /* 0x0c000000f8decfae */ /* 0x000fe2000b901d50 */
[----:B------:R-:W-:Y:S01]  /*1d10*/  IMAD.IADD R33, R33, 0x1, R8 ;  /* 0x0000000121217824 */ /* 0x000fe200078e0208 */
[----:B------:R-:W-:Y:S01]  /*1d20*/  LEA R239, R239, UR5, 0x1 ;  /* 0x00000005efef7c11 */ /* 0x000fe2000f8e08ff */
[----:B------:R-:W-:Y:S01]  /*1d30*/  IMAD.IADD R27, R25, 0x1, R16 ;  /* 0x00000001191b7824 */ /* 0x000fe200078e0210 */
[----:B------:R-:W3:Y:S01]  /*1d40*/  @!P2 LDC.64 R8, c[0x0][0x218] ;  /* 0x00008600ff08ab82 */ /* 0x000ee20000000a00 */
[C---:B------:R-:W-:Y:S01]  /*1d50*/  @!P1 IMAD R15, R6.reuse, R5, R11 ;  /* 0x00000005060f9224 */ /* 0x040fe200078e020b */
[----:B------:R-:W-:Y:S01]  /*1d60*/  @!P4 LDGSTS.E.BYPASS.LTC128B.128 [R222+0xe000], desc[UR16][R248.64+0x80] ;  /* 0x0e000080f8decfae */ /* 0x000fe2000b901d50 */
[----:B------:R-:W-:Y:S01]  /*1d70*/  @!P1 IMAD R11, R7, R3, R20 ;  /* 0x00000003070b9224 */ /* 0x000fe200078e0214 */
[----:B------:R-:W-:Y:S01]  /*1d80*/  CS2R R140, SRZ ;  /* 0x00000000008c7805 */ /* 0x000fe2000001ff00 */
[----:B------:R-:W-:Y:S01]  /*1d90*/  @!P1 IMAD.MOV.U32 R16, RZ, RZ, R32 ;  /* 0x000000ffff109224 */ /* 0x000fe200078e0020 */
[----:B------:R-:W-:Y:S01]  /*1da0*/  @!P4 LDGSTS.E.BYPASS.LTC128B.128 [R222+0x10000], desc[UR16][R248.64+0x100] ;  /* 0x10000100f8decfae */ /* 0x000fe2000b901d50 */
[----:B------:R-:W-:Y:S01]  /*1db0*/  @!P1 IMAD.MOV.U32 R17, RZ, RZ, R33 ;  /* 0x000000ffff119224 */ /* 0x000fe200078e0021 */
[----:B------:R-:W-:Y:S01]  /*1dc0*/  CS2R R146, SRZ ;  /* 0x0000000000927805 */ /* 0x000fe2000001ff00 */
[----:B------:R-:W-:Y:S01]  /*1dd0*/  @!P1 IMAD.MOV.U32 R20, RZ, RZ, R24 ;  /* 0x000000ffff149224 */ /* 0x000fe200078e0018 */
[----:B------:R2:W-:Y:S01]  /*1de0*/  @P3 STS.128 [R222+0xd000], RZ ;  /* 0x00d000ffde003388 */ /* 0x0005e20000000c00 */
[----:B------:R-:W-:Y:S01]  /*1df0*/  @!P1 IMAD.MOV.U32 R21, RZ, RZ, R27 ;  /* 0x000000ffff159224 */ /* 0x000fe200078e001b */
[----:B------:R-:W-:Y:S01]  /*1e00*/  CS2R R144, SRZ ;  /* 0x0000000000907805 */ /* 0x000fe2000001ff00 */
[----:B------:R-:W-:Y:S01]  /*1e10*/  @!P1 IMAD.WIDE.U32 R16, R6, R4, R16 ;  /* 0x0000000406109225 */ /* 0x000fe200078e0010 */
[----:B------:R2:W-:Y:S01]  /*1e20*/  @P3 STS.128 [R222+0xf000], RZ ;  /* 0x00f000ffde003388 */ /* 0x0005e20000000c00 */
[----:B------:R-:W-:-:S02]  /*1e30*/  CS2R R138, SRZ ;  /* 0x00000000008a7805 */ /* 0x000fc4000001ff00 */
[----:B------:R-:W-:Y:S01]  /*1e40*/  CS2R R136, SRZ ;  /* 0x0000000000887805 */ /* 0x000fe2000001ff00 */
[-C--:B------:R-:W-:Y:S01]  /*1e50*/  @!P1 IMAD.WIDE.U32 R20, R7, R2.reuse, R20 ;  /* 0x0000000207149225 */ /* 0x080fe200078e0014 */
[----:B------:R2:W-:Y:S01]  /*1e60*/  @P3 STS.128 [R222+0x11000], RZ ;  /* 0x011000ffde003388 */ /* 0x0005e20000000c00 */
[----:B------:R-:W4:Y:S01]  /*1e70*/  @!P2 LDC.64 R6, c[0x0][0x220] ;  /* 0x00008800ff06ab82 */ /* 0x000f220000000a00 */
[----:B------:R-:W-:Y:S01]  /*1e80*/  CS2R R134, SRZ ;  /* 0x0000000000867805 */ /* 0x000fe2000001ff00 */
[-C--:B------:R-:W-:Y:S01]  /*1e90*/  @!P2 IMAD R14, R217, R2.reuse, RZ ;  /* 0x00000002d90ea224 */ /* 0x080fe200078e02ff */
[----:B------:R-:W-:Y:S01]  /*1ea0*/  @!PT LDS RZ, [RZ] ;  /* 0x00000000fffff984 */ /* 0x000fe20000000800 */
[----:B------:R-:W-:Y:S01]  /*1eb0*/  @!PT LDS RZ, [RZ] ;  /* 0x00000000fffff984 */ /* 0x000fe20000000800 */
[----:B------:R-:W-:Y:S01]  /*1ec0*/  @!PT LDS RZ, [RZ] ;  /* 0x00000000fffff984 */ /* 0x000fe20000000800 */
[----:B------:R-:W-:Y:S01]  /*1ed0*/  @!P3 LDGSTS.E.BYPASS.LTC128B.128 [R222+0xd000], desc[UR16][R22.64] ;  /* 0x0d00000016debfae */ /* 0x000fe2000b901d50 */
[----:B------:R-:W-:Y:S01]  /*1ee0*/  @!P2 IMAD.MOV.U32 R26, RZ, RZ, R24 ;  /* 0x000000ffff1aa224 */ /* 0x000fe200078e0018 */
[----:B------:R-:W-:Y:S01]  /*1ef0*/  CS2R R132, SRZ ;  /* 0x0000000000847805 */ /* 0x000fe2000001ff00 */
[C---:B------:R-:W-:Y:S01]  /*1f00*/  @!P2 IMAD R14, R213.reuse, R3, R14 ;  /* 0x00000003d50ea224 */ /* 0x040fe200078e020e */
[----:B------:R-:W-:Y:S01]  /*1f10*/  @!P3 LDGSTS.E.BYPASS.LTC128B.128 [R222+0xf000], desc[UR16][R22.64+0x80] ;  /* 0x0f00008016debfae */ /* 0x000fe2000b901d50 */
[----:B------:R-:W-:Y:S01]  /*1f20*/  @!P2 IMAD.WIDE.U32 R26, R213, R2, R26 ;  /* 0x00000002d51aa225 */ /* 0x000fe200078e001a */
[----:B------:R-:W-:Y:S01]  /*1f30*/  CS2R R126, SRZ ;  /* 0x00000000007e7805 */ /* 0x000fe2000001ff00 */
[----:B------:R-:W1:Y:S01]  /*1f40*/  @!P1 LDC.64 R2, c[0x0][0x220] ;  /* 0x00008800ff029b82 */ /* 0x000e620000000a00 */
[----:B------:R-:W-:Y:S01]  /*1f50*/  @!P3 LDGSTS.E.BYPASS.LTC128B.128 [R222+0x11000], desc[UR16][R22.64+0x100] ;  /* 0x1100010016debfae */ /* 0x000fe2000b901d50 */
[-C--:B------:R-:W-:Y:S01]  /*1f60*/  @!P2 IMAD R10, R217, R4.reuse, RZ ;  /* 0x00000004d90aa224 */ /* 0x080fe200078e02ff */
[----:B------:R-:W-:Y:S01]  /*1f70*/  CS2R R124, SRZ ;  /* 0x00000000007c7805 */ /* 0x000fe2000001ff00 */
[----:B------:R-:W-:Y:S01]  /*1f80*/  @!P2 IMAD.WIDE.U32 R24, R213, R4, R32 ;  /* 0x00000004d518a225 */ /* 0x000fe200078e0020 */
[----:B------:R2:W-:Y:S01]  /*1f90*/  @P4 STS [R239], RZ ;  /* 0x000000ffef004388 */ /* 0x0005e20000000800 */
[----:B------:R-:W-:-:S02]  /*1fa0*/  CS2R R130, SRZ ;  /* 0x0000000000827805 */ /* 0x000fc4000001ff00 */
[----:B------:R-:W-:Y:S01]  /*1fb0*/  CS2R R128, SRZ ;  /* 0x0000000000807805 */ /* 0x000fe2000001ff00 */
[----:B------:R-:W-:Y:S01]  /*1fc0*/  @!P2 IMAD R10, R213, R5, R10 ;  /* 0x00000005d50aa224 */ /* 0x000fe200078e020a */
[----:B------:R2:W-:Y:S01]  /*1fd0*/  @P4 STS [R239+0x4], RZ ;  /* 0x000004ffef004388 */ /* 0x0005e20000000800 */
[----:B------:R-:W-:Y:S01]  /*1fe0*/  @!P2 IMAD.IADD R14, R27, 0x1, R14 ;  /* 0x000000011b0ea824 */ /* 0x000fe200078e020e */
[----:B------:R-:W2:Y:S01]  /*1ff0*/  @!P1 LDC.64 R4, c[0x0][0x218] ;  /* 0x00008600ff049b82 */ /* 0x000ea20000000a00 */
[----:B------:R-:W-:Y:S01]  /*2000*/  @!P2 IMAD.IADD R10, R25, 0x1, R10 ;  /* 0x00000001190aa824 */ /* 0x000fe200078e020a */
[----:B------:R1:W-:Y:S01]  /*2010*/  @P4 STS [R239+0x8], RZ ;  /* 0x000008ffef004388 */ /* 0x0003e20000000800 */
[----:B------:R-:W-:Y:S01]  /*2020*/  @!P1 IMAD.IADD R11, R21, 0x1, R11 ;  /* 0x00000001150b9824 */ /* 0x000fe200078e020b */
[----:B------:R-:W-:Y:S01]  /*2030*/  CS2R R122, SRZ ;  /* 0x00000000007a7805 */ /* 0x000fe2000001ff00 */
[----:B------:R-:W-:Y:S01]  /*2040*/  @!P1 IMAD.IADD R15, R17, 0x1, R15 ;  /* 0x00000001110f9824 */ /* 0x000fe200078e020f */
[----:B------:R1:W-:Y:S01]  /*2050*/  @P4 STS [R239+0xc], RZ ;  /* 0x00000cffef004388 */ /* 0x0003e20000000800 */
[----:B------:R-:W-:Y:S01]  /*2060*/  IMAD.MOV.U32 R234, RZ, RZ, R12 ;  /* 0x000000ffffea7224 */ /* 0x000fe200078e000c */
[----:B------:R-:W-:Y:S01]  /*2070*/  CS2R R120, SRZ ;  /* 0x0000000000787805 */ /* 0x000fe2000001ff00 */
[----:B------:R-:W-:Y:S01]  /*2080*/  IMAD.MOV.U32 R233, RZ, RZ, R13 ;  /* 0x000000ffffe97224 */ /* 0x000fe200078e000d */
[----:B------:R1:W-:Y:S01]  /*2090*/  @P4 STS [R239+0x2000], RZ ;  /* 0x002000ffef004388 */ /* 0x0003e20000000800 */
[----:B------:R-:W-:-:S02]  /*20a0*/  CS2R R118, SRZ ;  /* 0x0000000000767805 */ /* 0x000fc4000001ff00 */
[----:B------:R-:W-:Y:S02]  /*20b0*/  CS2R R116, SRZ ;  /* 0x0000000000747805 */ /* 0x000fe4000001ff00 */
[----:B------:R-:W-:Y:S01]  /*20c0*/  CS2R R110, SRZ ;  /* 0x00000000006e7805 */ /* 0x000fe2000001ff00 */
[----:B------:R1:W-:Y:S01]  /*20d0*/  @P4 STS [R239+0x2004], RZ ;  /* 0x002004ffef004388 */ /* 0x0003e20000000800 */
[----:B------:R-:W-:Y:S02]  /*20e0*/  CS2R R108, SRZ ;  /* 0x00000000006c7805 */ /* 0x000fe4000001ff00 */
[----:B------:R-:W-:Y:S02]  /*20f0*/  CS2R R114, SRZ ;  /* 0x0000000000727805 */ /* 0x000fe4000001ff00 */
[----:B------:R-:W-:Y:S01]  /*2100*/  CS2R R112, SRZ ;  /* 0x0000000000707805 */ /* 0x000fe2000001ff00 */
        /* <DEDUP_REMOVED lines=24> */
[----:B------:R-:W-:Y:S01]  /*2290*/  @!PT LDS RZ, [RZ] ;  /* 0x00000000fffff984 */ /* 0x000fe20000000800 */
[----:B------:R-:W-:Y:S01]  /*22a0*/  @!PT LDS RZ, [RZ] ;  /* 0x00000000fffff984 */ /* 0x000fe20000000800 */
[----:B------:R-:W-:Y:S01]  /*22b0*/  @!PT LDS RZ, [RZ] ;  /* 0x00000000fffff984 */ /* 0x000fe20000000800 */
[----:B------:R-:W-:Y:S01]  /*22c0*/  @!P4 LDGSTS.E.BYPASS.LTC128B.128 [R239], desc[UR16][R250.64] ;  /* 0x00000000faefcfae */ /* 0x000fe2000b901d50 */
[----:B------:R-:W-:-:S02]  /*22d0*/  CS2R R38, SRZ ;  /* 0x0000000000267805 */ /* 0x000fc4000001ff00 */
[----:B------:R-:W-:Y:S02]  /*22e0*/  CS2R R36, SRZ ;  /* 0x0000000000247805 */ /* 0x000fe4000001ff00 */
[----:B------:R-:W-:Y:S01]  /*22f0*/  CS2R R30, SRZ ;  /* 0x00000000001e7805 */ /* 0x000fe2000001ff00 */
[----:B------:R-:W-:Y:S01]  /*2300*/  @!P4 LDGSTS.E.BYPASS.LTC128B.128 [R239+0x2000], desc[UR16][R250.64+0x80] ;  /* 0x02000080faefcfae */ /* 0x000fe2000b901d50 */
[----:B------:R-:W-:Y:S02]  /*2310*/  CS2R R28, SRZ ;  /* 0x00000000001c7805 */ /* 0x000fe4000001ff00 */
[----:B------:R-:W-:Y:S01]  /*2320*/  CS2R R34, SRZ ;  /* 0x0000000000227805 */ /* 0x000fe2000001ff00 */
[----:B------:R-:W-:Y:S01]  /*2330*/  ULDC UR4, c[0x0][0x2dc] ;  /* 0x0000b70000047ab9 */ /* 0x000fe20000000800 */
[----:B------:R-:W-:Y:S01]  /*2340*/  @!P4 LDGSTS.E.BYPASS.LTC128B.128 [R239+0x4000], desc[UR16][R250.64+0x100] ;  /* 0x04000100faefcfae */ /* 0x000fe2000b901d50 */
[----:B---3--:R-:W-:Y:S01]  /*2350*/  @!P2 LEA R8, P4, R24, R8, 0x1 ;  /* 0x000000081808a211 */ /* 0x008fe200078808ff */
[----:B------:R-:W-:-:S02]  /*2360*/  ULDC UR6, c[0x0][0x2ec] ;  /* 0x0000bb0000067ab9 */ /* 0x000fc40000000800 */
[----:B------:R3:W-:Y:S01]  /*2370*/  @P3 STS [R239+0x1000], RZ ;  /* 0x001000ffef003388 */ /* 0x0007e20000000800 */
[----:B------:R-:W-:Y:S02]  /*2380*/  @!P2 LEA.HI.X R9, R24, R9, R10, 0x1, P4 ;  /* 0x000000091809a211 */ /* 0x000fe400020f0c0a */
[C---:B--2---:R-:W-:Y:S01]  /*2390*/  @!P1 LEA R4, P4, R16.reuse, R4, 0x1 ;  /* 0x0000000410049211 */ /* 0x044fe200078808ff */
[----:B------:R3:W-:Y:S03]  /*23a0*/  @P3 STS [R239+0x1004], RZ ;  /* 0x001004ffef003388 */ /* 0x0007e60000000800 */
[----:B------:R-:W-:Y:S01]  /*23b0*/  @!P1 LEA.HI.X R5, R16, R5, R15, 0x1, P4 ;  /* 0x0000000510059211 */ /* 0x000fe200020f0c0f */
[----:B------:R3:W-:Y:S04]  /*23c0*/  @P3 STS [R239+0x1008], RZ ;  /* 0x001008ffef003388 */ /* 0x0007e80000000800 */
        /* <DEDUP_REMOVED lines=9> */
[----:B------:R-:W-:Y:S01]  /*2460*/  @!PT LDS RZ, [RZ] ;  /* 0x00000000fffff984 */ /* 0x000fe20000000800 */
[----:B------:R-:W-:Y:S01]  /*2470*/  @!PT LDS RZ, [RZ] ;  /* 0x00000000fffff984 */ /* 0x000fe20000000800 */
[----:B------:R-:W-:Y:S01]  /*2480*/  @!PT LDS RZ, [RZ] ;  /* 0x00000000fffff984 */ /* 0x000fe20000000800 */
[----:B------:R-:W-:Y:S04]  /*2490*/  @!P3 LDGSTS.E.BYPASS.LTC128B.128 [R239+0x1000], desc[UR16][R18.64] ;  /* 0x0100000012efbfae */ /* 0x000fe8000b901d50 */
[----:B------:R-:W-:Y:S04]  /*24a0*/  @!P3 LDGSTS.E.BYPASS.LTC128B.128 [R239+0x3000], desc[UR16][R18.64+0x80] ;  /* 0x0300008012efbfae */ /* 0x000fe8000b901d50 */
[----:B------:R-:W-:Y:S01]  /*24b0*/  @!P3 LDGSTS.E.BYPASS.LTC128B.128 [R239+0x5000], desc[UR16][R18.64+0x100] ;  /* 0x0500010012efbfae */ /* 0x000fe2000b901d50 */
[----:B----4-:R-:W-:-:S03]  /*24c0*/  @!P2 LEA R6, P3, R26, R6, 0x1 ;  /* 0x000000061a06a211 */ /* 0x010fc600078608ff */
[----:B------:R3:W-:Y:S01]  /*24d0*/  @P2 STS.128 [R222+0x12000], RZ ;  /* 0x012000ffde002388 */ /* 0x0007e20000000c00 */
[----:B------:R-:W-:Y:S02]  /*24e0*/  @!P2 LEA.HI.X R7, R26, R7, R14, 0x1, P3 ;  /* 0x000000071a07a211 */ /* 0x000fe400018f0c0e */
[C---:B-1----:R-:W-:Y:S01]  /*24f0*/  @!P1 LEA R10, P3, R20.reuse, R2, 0x1 ;  /* 0x00000002140a9211 */ /* 0x042fe200078608ff */
[----:B------:R3:W-:Y:S03]  /*2500*/  @P2 STS.128 [R222+0x14000], RZ ;  /* 0x014000ffde002388 */ /* 0x0007e60000000c00 */
[----:B------:R-:W-:Y:S01]  /*2510*/  @!P1 LEA.HI.X R11, R20, R3, R11, 0x1, P3 ;  /* 0x00000003140b9211 */ /* 0x000fe200018f0c0b */
[----:B------:R3:W-:Y:S04]  /*2520*/  @P2 STS.128 [R222+0x16000], RZ ;  /* 0x016000ffde002388 */ /* 0x0007e80000000c00 */
[----:B------:R-:W-:Y:S01]  /*2530*/  @!PT LDS RZ, [RZ] ;  /* 0x00000000fffff984 */ /* 0x000fe20000000800 */
[----:B------:R-:W-:Y:S01]  /*2540*/  @!PT LDS RZ, [RZ] ;  /* 0x00000000fffff984 */ /* 0x000fe20000000800 */
[----:B------:R-:W-:Y:S01]  /*2550*/  @!PT LDS RZ, [RZ] ;  /* 0x00000000fffff984 */ /* 0x000fe20000000800 */
[----:B------:R-:W-:Y:S04]  /*2560*/  @!P2 LDGSTS.E.BYPASS.LTC128B.128 [R222+0x12000], desc[UR16][R8.64] ;  /* 0x1200000008deafae */ /* 0x000fe8000b901d50 */
[----:B------:R-:W-:Y:S04]  /*2570*/  @!P2 LDGSTS.E.BYPASS.LTC128B.128 [R222+0x14000], desc[UR16][R8.64+0x80] ;  /* 0x1400008008deafae */ /* 0x000fe8000b901d50 */
[----:B------:R1:W-:Y:S04]  /*2580*/  @!P2 LDGSTS.E.BYPASS.LTC128B.128 [R222+0x16000], desc[UR16][R8.64+0x100] ;  /* 0x1600010008deafae */ /* 0x0003e8000b901d50 */
[----:B------:R3:W-:Y:S04]  /*2590*/  @P1 STS.128 [R222+0x13000], RZ ;  /* 0x013000ffde001388 */ /* 0x0007e80000000c00 */
[----:B------:R3:W-:Y:S04]  /*25a0*/  @P1 STS.128 [R222+0x15000], RZ ;  /* 0x015000ffde001388 */ /* 0x0007e80000000c00 */
[----:B------:R3:W-:Y:S04]  /*25b0*/  @P1 STS.128 [R222+0x17000], RZ ;  /* 0x017000ffde001388 */ /* 0x0007e80000000c00 */
[----:B------:R-:W-:Y:S01]  /*25c0*/  @!PT LDS RZ, [RZ] ;  /* 0x00000000fffff984 */ /* 0x000fe20000000800 */
[----:B------:R-:W-:Y:S01]  /*25d0*/  @!PT LDS RZ, [RZ] ;  /* 0x00000000fffff984 */ /* 0x000fe20000000800 */
[----:B------:R-:W-:Y:S01]  /*25e0*/  @!PT LDS RZ, [RZ] ;  /* 0x00000000fffff984 */ /* 0x000fe20000000800 */
[----:B------:R-:W-:Y:S04]  /*25f0*/  @!P1 LDGSTS.E.BYPASS.LTC128B.128 [R222+0x13000], desc[UR16][R4.64] ;  /* 0x1300000004de9fae */ /* 0x000fe8000b901d50 */
[----:B------:R-:W-:Y:S04]  /*2600*/  @!P1 LDGSTS.E.BYPASS.LTC128B.128 [R222+0x15000], desc[UR16][R4.64+0x80] ;  /* 0x1500008004de9fae */ /* 0x000fe8000b901d50 */
[----:B------:R2:W-:Y:S01]  /*2610*/  @!P1 LDGSTS.E.BYPASS.LTC128B.128 [R222+0x17000], desc[UR16][R4.64+0x100] ;  /* 0x1700010004de9fae */ /* 0x0005e2000b901d50 */
[----:B-1----:R-:W-:-:S03]  /*2620*/  IADD3 R8, P3, R235, R232, RZ ;  /* 0x000000e8eb087210 */ /* 0x002fc60007f7e0ff */
[----:B------:R3:W-:Y:S02]  /*2630*/  @P2 STS.128 [R222+0x18000], RZ ;  /* 0x018000ffde002388 */ /* 0x0007e40000000c00 */
[----:B------:R-:W-:Y:S02]  /*2640*/  IMAD.X R9, R218, 0x1, R231, P3 ;  /* 0x00000001da097824 */ /* 0x000fe400018e06e7 */
[----:B------:R3:W-:Y:S04]  /*2650*/  @P2 STS.128 [R222+0x1a000], RZ ;  /* 0x01a000ffde002388 */ /* 0x0007e80000000c00 */
[----:B------:R3:W5:Y:S04]  /*2660*/  @!P6 LDG.E R237, desc[UR16][R8.64] ;  /* 0x0000001008ede981 */ /* 0x000768000c1e1900 */
[----:B------:R3:W5:Y:S04]  /*2670*/  @!P5 LDG.E R238, desc[UR16][R8.64+0x20] ;  /* 0x0000201008eed981 */ /* 0x000768000c1e1900 */
[----:B------:R3:W-:Y:S04]  /*2680*/  @P2 STS.128 [R222+0x1c000], RZ ;  /* 0x01c000ffde002388 */ /* 0x0007e80000000c00 */
[----:B------:R-:W-:Y:S01]  /*2690*/  @!PT LDS RZ, [RZ] ;  /* 0x00000000fffff984 */ /* 0x000fe20000000800 */
[----:B------:R-:W-:Y:S01]  /*26a0*/  @!PT LDS RZ, [RZ] ;  /* 0x00000000fffff984 */ /* 0x000fe20000000800 */
[----:B------:R-:W-:Y:S01]  /*26b0*/  @!PT LDS RZ, [RZ] ;  /* 0x00000000fffff984 */ /* 0x000fe20000000800 */
[----:B------:R3:W-:Y:S01]  /*26c0*/  @!P2 LDGSTS.E.BYPASS.LTC128B.128 [R222+0x18000], desc[UR16][R6.64] ;  /* 0x1800000006deafae */ /* 0x0007e2000b901d50 */
[----:B------:R-:W-:-:S03]  /*26d0*/  VIADD R2, R241, 0x40 ;  /* 0x00000040f1027836 */ /* 0x000fc60000000000 */
[----:B------:R3:W-:Y:S04]  /*26e0*/  @!P2 LDGSTS.E.BYPASS.LTC128B.128 [R222+0x1a000], desc[UR16][R6.64+0x80] ;  /* 0x1a00008006deafae */ /* 0x0007e8000b901d50 */
[----:B------:R3:W-:Y:S04]  /*26f0*/  @!P2 LDGSTS.E.BYPASS.LTC128B.128 [R222+0x1c000], desc[UR16][R6.64+0x100] ;  /* 0x1c00010006deafae */ /* 0x0007e8000b901d50 */
[----:B------:R3:W-:Y:S04]  /*2700*/  @P1 STS.128 [R222+0x19000], RZ ;  /* 0x019000ffde001388 */ /* 0x0007e80000000c00 */
[----:B------:R3:W-:Y:S04]  /*2710*/  @P1 STS.128 [R222+0x1b000], RZ ;  /* 0x01b000ffde001388 */ /* 0x0007e80000000c00 */
[----:B------:R3:W-:Y:S04]  /*2720*/  @P1 STS.128 [R222+0x1d000], RZ ;  /* 0x01d000ffde001388 */ /* 0x0007e80000000c00 */
[----:B------:R-:W-:Y:S01]  /*2730*/  @!PT LDS RZ, [RZ] ;  /* 0x00000000fffff984 */ /* 0x000fe20000000800 */
[----:B------:R-:W-:Y:S01]  /*2740*/  @!PT LDS RZ, [RZ] ;  /* 0x00000000fffff984 */ /* 0x000fe20000000800 */
[----:B------:R-:W-:Y:S01]  /*2750*/  @!PT LDS RZ, [RZ] ;  /* 0x00000000fffff984 */ /* 0x000fe20000000800 */
[----:B------:R3:W-:Y:S04]  /*2760*/  @!P1 LDGSTS.E.BYPASS.LTC128B.128 [R222+0x19000], desc[UR16][R10.64] ;  /* 0x190000000ade9fae */ /* 0x0007e8000b901d50 */
[----:B------:R3:W-:Y:S01]  /*2770*/  @!P1 LDGSTS.E.BYPASS.LTC128B.128 [R222+0x1b000], desc[UR16][R10.64+0x80] ;  /* 0x1b0000800ade9fae */ /* 0x0007e2000b901d50 */
[----:B------:R-:W-:-:S03]  /*2780*/  ISETP.GE.AND P3, PT, R2, R243, PT ;  /* 0x000000f30200720c */ /* 0x000fc60003f66270 */
[----:B------:R3:W-:Y:S04]  /*2790*/  @!P1 LDGSTS.E.BYPASS.LTC128B.128 [R222+0x1d000], desc[UR16][R10.64+0x100] ;  /* 0x1d0001000ade9fae */ /* 0x0007e8000b901d50 */
[----:B------:R-:W0:Y:S01]  /*27a0*/  LDGDEPBAR ;  /* 0x00000000000079af */ /* 0x000e220000000000 */
[----:B------:R-:W-:Y:S01]  /*27b0*/  R2P PR, R209, 0x6 ;  /* 0x00000006d1007804 */ /* 0x000fe20000000000 */
[----:B------:R-:W-:Y:S02]  /*27c0*/  VIADD R3, R204, 0x3000 ;  /* 0x00003000cc037836 */ /* 0x000fe40000000000 */
[----:B--2---:R-:W-:Y:S02]  /*27d0*/  VIADD R4, R203, 0x3000 ;  /* 0x00003000cb047836 */ /* 0x004fe40000000000 */
[----:B------:R-:W-:-:S02]  /*27e0*/  SEL R194, R194, 0xffffffe0, !P1 ;  /* 0xffffffe0c2c27807 */ /* 0x000fc40004800000 */
[----:B------:R-:W-:Y:S02]  /*27f0*/  SEL R193, R193, 0xffffffc0, !P2 ;  /* 0xffffffc0c1c17807 */ /* 0x000fe40005000000 */
[----:B------:R-:W-:Y:S01]  /*2800*/  SEL R196, R3, R204, !P0 ;  /* 0x000000cc03c47207 */ /* 0x000fe20004000000 */
[----:B------:R-:W-:Y:S01]  /*2810*/  IMAD.IADD R192, R197, 0x1, R194 ;  /* 0x00000001c5c07824 */ /* 0x000fe200078e02c2 */
[----:B------:R-:W-:Y:S02]  /*2820*/  SEL R4, R4, R203, !P0 ;  /* 0x000000cb04047207 */ /* 0x000fe40004000000 */
[----:B------:R-:W-:Y:S02]  /*2830*/  CS2R R32, SRZ ;  /* 0x0000000000207805 */ /* 0x000fe4000001ff00 */
[----:B------:R-:W-:Y:S02]  /*2840*/  CS2R R26, SRZ ;  /* 0x00000000001a7805 */ /* 0x000fe4000001ff00 */
[----:B------:R-:W-:-:S02]  /*2850*/  CS2R R24, SRZ ;  /* 0x0000000000187805 */ /* 0x000fc4000001ff00 */
[----:B------:R-:W-:Y:S02]  /*2860*/  CS2R R22, SRZ ;  /* 0x0000000000167805 */ /* 0x000fe4000001ff00 */
[----:B------:R-:W-:Y:S01]  /*2870*/  CS2R R20, SRZ ;  /* 0x0000000000147805 */ /* 0x000fe2000001ff00 */
[----:B------:R-:W-:Y:S01]  /*2880*/  IMAD.IADD R2, R197, 0x1, R193 ;  /* 0x00000001c5027824 */ /* 0x000fe200078e02c1 */
[----:B------:R-:W-:Y:S01]  /*2890*/  LEA R196, R196, UR5, 0x1 ;  /* 0x00000005c4c47c11 */ /* 0x000fe2000f8e08ff */
[----:B------:R-:W-:Y:S01]  /*28a0*/  IMAD.IADD R3, R193, 0x1, R192 ;  /* 0x00000001c1037824 */ /* 0x000fe200078e02c0 */
[----:B---3--:R-:W-:-:S07]  /*28b0*/  LEA R195, R4, UR5, 0x1 ;  /* 0x0000000504c37c11 */ /* 0x008fce000f8e08ff */
.L_x_357:
[----:B------:R-:W0:Y:S01]  /*28c0*/  LDGDEPBAR ;  /* 0x00000000000079af */ /* 0x000e220000000000 */
[----:B------:R-:W-:Y:S01]  /*28d0*/  IADD3 R150, R196, R194, RZ ;  /* 0x000000c2c4967210 */ /* 0x000fe20007ffe0ff */
[----:B-----5:R-:W-:Y:S01]  /*28e0*/  FMUL.FTZ R166, R238, 1.4426950216293334961 ;  /* 0x3fb8aa3beea67820 */ /* 0x020fe20000410000 */
[----:B------:R-:W-:Y:S01]  /*28f0*/  IADD3 R149, R196, R193, RZ ;  /* 0x000000c1c4957210 */ /* 0x000fe20007ffe0ff */
[C---:B------:R-:W-:Y:S01]  /*2900*/  FMUL.FTZ R164, R237.reuse, 1.4426950216293334961 ;  /* 0x3fb8aa3beda47820 */ /* 0x040fe20000410000 */
[----:B------:R-:W-:Y:S01]  /*2910*/  @P3 LEA R162, R216, R207, 0x6 ;  /* 0x000000cfd8a23211 */ /* 0x000fe200078e30ff */
[----:B------:R-:W-:Y:S01]  /*2920*/  IMAD.IADD R148, R150, 0x1, R193 ;  /* 0x0000000196947824 */ /* 0x000fe200078e02c1 */
[----:B------:R-:W-:Y:S02]  /*2930*/  FSETP.NEU.FTZ.AND P0, PT, R237, -INF , PT ;  /* 0xff800000ed00780b */ /* 0x000fe40003f1d000 */
[C---:B------:R-:W-:Y:S01]  /*2940*/  @P3 IADD3 R168, R162.reuse, 0x18, RZ ;  /* 0x00000018a2a83810 */ /* 0x040fe20007ffe0ff */
[----:B------:R-:W-:Y:S01]  /*2950*/  @P3 VIADD R156, R162, 0x8 ;  /* 0x00000008a29c3836 */ /* 0x000fe20000000000 */
[----:B------:R-:W-:Y:S02]  /*2960*/  FSEL R164, R164, RZ, P0 ;  /* 0x000000ffa4a47208 */ /* 0x000fe40000000000 */
[----:B------:R-:W-:Y:S02]  /*2970*/  FSETP.NEU.FTZ.AND P0, PT, R238, -INF , PT ;  /* 0xff800000ee00780b */ /* 0x000fe40003f1d000 */
[-C--:B------:R-:W-:Y:S02]  /*2980*/  @P3 ISETP.GE.AND P1, PT, R162, R243.reuse, PT ;  /* 0x000000f3a200320c */ /* 0x080fe40003f26270 */
[----:B------:R-:W-:Y:S02]  /*2990*/  FSEL R166, R166, RZ, P0 ;  /* 0x000000ffa6a67208 */ /* 0x000fe40000000000 */
[-C--:B------:R-:W-:Y:S02]  /*29a0*/  @P3 ISETP.GE.AND P0, PT, R156, R243.reuse, PT ;  /* 0x000000f39c00320c */ /* 0x080fe40003f06270 */
[C---:B------:R-:W-:Y:S02]  /*29b0*/  @P3 IADD3 R158, R162.reuse, 0x9, RZ ;  /* 0x00000009a29e3810 */ /* 0x040fe40007ffe0ff */
[----:B------:R-:W-:Y:S01]  /*29c0*/  @P3 IADD3 R152, R162, 0x1, RZ ;  /* 0x00000001a2983810 */ /* 0x000fe20007ffe0ff */
[----:B------:R-:W-:Y:S04]  /*29d0*/  DEPBAR.LE SB0, 0x0 ;  /* 0x000080000000791a */ /* 0x000fe80000000000 */
[----:B------:R-:W-:Y:S01]  /*29e0*/  BAR.SYNC.DEFER_BLOCKING 0x0 ;  /* 0x0000000000007b1d */ /* 0x000fe20000010000 */
[----:B------:R-:W-:Y:S02]  /*29f0*/  @P3 ISETP.GE.AND P2, PT, R152, R243, PT ;  /* 0x000000f39800320c */ /* 0x000fe40003f46270 */
[----:B------:R-:W-:Y:S02]  /*2a00*/  @P3 IADD3 R160, R162, 0x10, RZ ;  /* 0x00000010a2a03810 */ /* 0x000fe40007ffe0ff */
[----:B------:R-:W-:Y:S01]  /*2a10*/  ISETP.GE.AND P4, PT, R240, 0x1, PT ;  /* 0x00000001f000780c */ /* 0x000fe20003f86270 */
[----:B------:R-:W-:Y:S04]  /*2a20*/  LDSM.16.M88.4 R68, [R196] ;  /* 0x00000000c444783b */ /* 0x000fe80000000200 */
[----:B------:R-:W1:Y:S04]  /*2a30*/  LDSM.16.M88.4 R72, [R202+UR5+0x12000] ;  /* 0x01200005ca48783b */ /* 0x000e680008000200 */
[----:B------:R-:W2:Y:S04]  /*2a40*/  LDSM.16.M88.4 R76, [R202+UR5+0x12800] ;  /* 0x01280005ca4c783b */ /* 0x000ea80008000200 */
[----:B------:R-:W-:Y:S04]  /*2a50*/  LDSM.16.M88.4 R80, [R150] ;  /* 0x000000009650783b */ /* 0x000fe80000000200 */
[----:B------:R-:W3:Y:S04]  /*2a60*/  LDSM.16.M88.4 R84, [R201] ;  /* 0x00000000c954783b */ /* 0x000ee80000000200 */
[----:B------:R-:W4:Y:S04]  /*2a70*/  LDSM.16.M88.4 R88, [R201+0x800] ;  /* 0x00080000c958783b */ /* 0x000f280000000200 */
[----:B------:R-:W-:Y:S04]  /*2a80*/  LDSM.16.M88.4 R92, [R149] ;  /* 0x00000000955c783b */ /* 0x000fe80000000200 */
[----:B------:R-:W4:Y:S01]  /*2a90*/  LDSM.16.M88.4 R96, [R200] ;  /* 0x00000000c860783b */ /* 0x000f220000000200 */
[C---:B-1----:R-:W-:Y:S06]  /*2aa0*/  HMMA.16816.F32 R4, R68.reuse, R72, RZ ;  /* 0x000000484404723c */ /* 0x042fec00000018ff */
[C---:B------:R-:W-:Y:S01]  /*2ab0*/  HMMA.16816.F32 R8, R68.reuse, R74, RZ ;  /* 0x0000004a4408723c */ /* 0x040fe200000018ff */
[----:B------:R-:W-:Y:S05]  /*2ac0*/  LDSM.16.M88.4 R72, [R148] ;  /* 0x000000009448783b */ /* 0x000fea0000000200 */
[C---:B--2---:R-:W-:Y:S06]  /*2ad0*/  HMMA.16816.F32 R12, R68.reuse, R76, RZ ;  /* 0x0000004c440c723c */ /* 0x044fec00000018ff */
[----:B------:R-:W-:Y:S01]  /*2ae0*/  HMMA.16816.F32 R16, R68, R78, RZ ;  /* 0x0000004e4410723c */ /* 0x000fe200000018ff */
[----:B------:R-:W1:Y:S04]  /*2af0*/  LDSM.16.M88.4 R68, [R200+0x800] ;  /* 0x00080000c844783b */ /* 0x000e680000000200 */
[----:B------:R-:W2:Y:S01]  /*2b00*/  LDSM.16.M88.4 R76, [R199] ;  /* 0x00000000c74c783b */ /* 0x000ea20000000200 */
[C---:B---3--:R-:W-:Y:S06]  /*2b10*/  HMMA.16816.F32 R4, R80.reuse, R84, R4 ;  /* 0x000000545004723c */ /* 0x048fec0000001804 */
[C---:B------:R-:W-:Y:S01]  /*2b20*/  HMMA.16816.F32 R8, R80.reuse, R86, R8 ;  /* 0x000000565008723c */ /* 0x040fe20000001808 */
[----:B------:R-:W-:Y:S05]  /*2b30*/  LDSM.16.M88.4 R84, [R196+0x2000] ;  /* 0x00200000c454783b */ /* 0x000fea0000000200 */
[C---:B----4-:R-:W-:Y:S06]  /*2b40*/  HMMA.16816.F32 R12, R80.reuse, R88, R12 ;  /* 0x00000058500c723c */ /* 0x050fec000000180c */
[----:B------:R-:W-:Y:S01]  /*2b50*/  HMMA.16816.F32 R16, R80, R90, R16 ;  /* 0x0000005a5010723c */ /* 0x000fe20000001810 */
[----:B------:R-:W3:Y:S04]  /*2b60*/  LDSM.16.M88.4 R80, [R199+0x800] ;  /* 0x00080000c750783b */ /* 0x000ee80000000200 */
[----:B------:R-:W4:Y:S01]  /*2b70*/  LDSM.16.M88.4 R88, [R202+UR5+0x14000] ;  /* 0x01400005ca58783b */ /* 0x000f220008000200 */
[C---:B------:R-:W-:Y:S06]  /*2b80*/  HMMA.16816.F32 R4, R92.reuse, R96, R4 ;  /* 0x000000605c04723c */ /* 0x040fec0000001804 */
[C---:B------:R-:W-:Y:S01]  /*2b90*/  HMMA.16816.F32 R8, R92.reuse, R98, R8 ;  /* 0x000000625c08723c */ /* 0x040fe20000001808 */
[----:B------:R-:W-:Y:S05]  /*2ba0*/  LDSM.16.M88.4 R96, [R201+0x2000] ;  /* 0x00200000c960783b */ /* 0x000fea0000000200 */
[C---:B-1----:R-:W-:Y:S06]  /*2bb0*/  HMMA.16816.F32 R12, R92.reuse, R68, R12 ;  /* 0x000000445c0c723c */ /* 0x042fec000000180c */
[----:B------:R-:W-:Y:S01]  /*2bc0*/  HMMA.16816.F32 R16, R92, R70, R16 ;  /* 0x000000465c10723c */ /* 0x000fe20000001810 */
[----:B------:R-:W1:Y:S04]  /*2bd0*/  LDSM.16.M88.4 R68, [R202+UR5+0x14800] ;  /* 0x01480005ca44783b */ /* 0x000e680008000200 */
[----:B------:R-:W1:Y:S01]  /*2be0*/  LDSM.16.M88.4 R92, [R150+0x2000] ;  /* 0x00200000965c783b */ /* 0x000e620000000200 */
[C---:B--2---:R-:W-:Y:S06]  /*2bf0*/  HMMA.16816.F32 R4, R72.reuse, R76, R4 ;  /* 0x0000004c4804723c */ /* 0x044fec0000001804 */
[C---:B------:R-:W-:Y:S01]  /*2c00*/  HMMA.16816.F32 R8, R72.reuse, R78, R8 ;  /* 0x0000004e4808723c */ /* 0x040fe20000001808 */
[----:B------:R-:W-:Y:S05]  /*2c10*/  LDSM.16.M88.4 R76, [R149+0x2000] ;  /* 0x00200000954c783b */ /* 0x000fea0000000200 */
[C---:B---3--:R-:W-:Y:S06]  /*2c20*/  HMMA.16816.F32 R12, R72.reuse, R80, R12 ;  /* 0x00000050480c723c */ /* 0x048fec000000180c */
        /* <DEDUP_REMOVED lines=11> */
[C---:B------:R-:W-:Y:S01]  /*2ce0*/  HMMA.16816.F32 R8, R92.reuse, R98, R8 ;  /* 0x000000625c08723c */ /* 0x040fe20000001808 */
[----:B------:R-:W-:Y:S05]  /*2cf0*/  LDSM.16.M88.4 R96, [R202+UR5+0x16000] ;  /* 0x01600005ca60783b */ /* 0x000fea0008000200 */
        /* <DEDUP_REMOVED lines=9> */
[----:B------:R-:W1:Y:S04]  /*2d90*/  LDSM.16.M88.4 R68, [R202+UR5+0x16800] ;  /* 0x01680005ca44783b */ /* 0x000e680008000200 */
        /* <DEDUP_REMOVED lines=13> */
[----:B------:R-:W1:Y:S04]  /*2e70*/  LDSM.16.M88.4 R68, [R200+0x4800] ;  /* 0x00480000c844783b */ /* 0x000e680000000200 */
[----:B------:R-:W1:Y:S01]  /*2e80*/  LDSM.16.M88.4 R92, [R148+0x4000] ;  /* 0x00400000945c783b */ /* 0x000e620000000200 */
[C---:B---3--:R-:W-:Y:S06]  /*2e90*/  HMMA.16816.F32 R4, R76.reuse, R80, R4 ;  /* 0x000000504c04723c */ /* 0x048fec0000001804 */
[C---:B------:R-:W-:Y:S06]  /*2ea0*/  HMMA.16816.F32 R8, R76.reuse, R82, R8 ;  /* 0x000000524c08723c */ /* 0x040fec0000001808 */
[C---:B--2---:R-:W-:Y:S06]  /*2eb0*/  HMMA.16816.F32 R12, R76.reuse, R72, R12 ;  /* 0x000000484c0c723c */ /* 0x044fec000000180c */
[----:B------:R-:W-:Y:S06]  /*2ec0*/  HMMA.16816.F32 R16, R76, R74, R16 ;  /* 0x0000004a4c10723c */ /* 0x000fec0000001810 */
[C---:B----4-:R-:W-:Y:S06]  /*2ed0*/  HMMA.16816.F32 R4, R84.reuse, R88, R4 ;  /* 0x000000585404723c */ /* 0x050fec0000001804 */
[C---:B------:R-:W-:Y:S06]  /*2ee0*/  HMMA.16816.F32 R8, R84.reuse, R90, R8 ;  /* 0x0000005a5408723c */ /* 0x040fec0000001808 */
[C---:B-1----:R-:W-:Y:S06]  /*2ef0*/  HMMA.16816.F32 R12, R84.reuse, R68, R12 ;  /* 0x00000044540c723c */ /* 0x042fec000000180c */
[----:B------:R-:W-:Y:S01]  /*2f00*/  HMMA.16816.F32 R16, R84, R70, R16 ;  /* 0x000000465410723c */ /* 0x000fe20000001810 */
[----:B------:R-:W1:Y:S05]  /*2f10*/  LDSM.16.M88.4 R68, [R199+0x4800] ;  /* 0x00480000c744783b */ /* 0x000e6a0000000200 */
[C---:B------:R-:W-:Y:S06]  /*2f20*/  HMMA.16816.F32 R4, R92.reuse, R96, R4 ;  /* 0x000000605c04723c */ /* 0x040fec0000001804 */
[C---:B------:R-:W-:Y:S07]  /*2f30*/  HMMA.16816.F32 R8, R92.reuse, R98, R8 ;  /* 0x000000625c08723c */ /* 0x040fee0000001808 */
[----:B------:R-:W-:Y:S04]  /*2f40*/  LEA R99, R204, UR5, 0x1 ;  /* 0x00000005cc637c11 */ /* 0x000fe8000f8e08ff */
[C---:B------:R-:W-:Y:S01]  /*2f50*/  IADD3 R97, R193.reuse, R99, RZ ;  /* 0x00000063c1617210 */ /* 0x040fe20007ffe0ff */
[----:B------:R-:W-:Y:S05]  /*2f60*/  IMAD.IADD R98, R194, 0x1, R99 ;  /* 0x00000001c2627824 */ /* 0x000fea00078e0263 */
[----:B------:R-:W-:Y:S02]  /*2f70*/  IADD3 R96, R193, R98, RZ ;  /* 0x00000062c1607210 */ /* 0x000fe40007ffe0ff */
[----:B------:R-:W-:Y:S02]  /*2f80*/  @P3 FSEL R4, R4, -INF , !P1 ;  /* 0xff80000004043808 */ /* 0x000fe40004800000 */
[----:B------:R-:W-:Y:S02]  /*2f90*/  @P3 FSEL R6, R6, -INF , !P1 ;  /* 0xff80000006063808 */ /* 0x000fe40004800000 */
[----:B------:R-:W-:Y:S01]  /*2fa0*/  @P3 FSEL R5, R5, -INF , !P2 ;  /* 0xff80000005053808 */ /* 0x000fe20005000000 */
[----:B------:R-:W-:Y:S01]  /*2fb0*/  FFMA.FTZ R151, R4, UR6, -R164 ;  /* 0x0000000604977c23 */ /* 0x000fe200080108a4 */
[----:B------:R-:W-:Y:S01]  /*2fc0*/  @P3 FSEL R8, R8, -INF , !P0 ;  /* 0xff80000008083808 */ /* 0x000fe20004000000 */
[----:B------:R-:W-:Y:S01]  /*2fd0*/  FFMA.FTZ R153, R6, UR6, -R166 ;  /* 0x0000000606997c23 */ /* 0x000fe200080108a6 */
[----:B------:R-:W-:Y:S01]  /*2fe0*/  @P3 FSEL R10, R10, -INF , !P0 ;  /* 0xff8000000a0a3808 */ /* 0x000fe20004000000 */
[----:B------:R-:W-:Y:S01]  /*2ff0*/  FFMA.FTZ R152, R5, UR6, -R164 ;  /* 0x0000000605987c23 */ /* 0x000fe200080108a4 */
[C---:B-1----:R-:W-:Y:S01]  /*3000*/  HMMA.16816.F32 R12, R92.reuse, R68, R12 ;  /* 0x000000445c0c723c */ /* 0x042fe2000000180c */
[----:B------:R-:W-:Y:S02]  /*3010*/  MUFU.EX2 R151, R151 ;  /* 0x0000009700977308 */ /* 0x000fe40000000800 */
[-C--:B------:R-:W-:Y:S01]  /*3020*/  @P3 ISETP.GE.AND P0, PT, R160, R243.reuse, PT ;  /* 0x000000f3a000320c */ /* 0x080fe20003f06270 */
[----:B------:R-:W-:Y:S01]  /*3030*/  @P3 VIADD R160, R162, 0x11 ;  /* 0x00000011a2a03836 */ /* 0x000fe20000000000 */
[-C--:B------:R-:W-:Y:S01]  /*3040*/  @P3 ISETP.GE.AND P1, PT, R158, R243.reuse, PT ;  /* 0x000000f39e00320c */ /* 0x080fe20003f26270 */
[----:B------:R-:W-:Y:S05]  /*3050*/  HMMA.16816.F32 R16, R92, R70, R16 ;  /* 0x000000465c10723c */ /* 0x000fea0000001810 */
[----:B------:R-:W-:Y:S01]  /*3060*/  MUFU.EX2 R153, R153 ;  /* 0x0000009900997308 */ /* 0x000fe20000000800 */
[----:B------:R-:W-:Y:S01]  /*3070*/  @P3 FSEL R9, R9, -INF , !P1 ;  /* 0xff80000009093808 */ /* 0x000fe20004800000 */
[----:B------:R-:W-:Y:S01]  /*3080*/  FFMA.FTZ R157, R10, UR6, -R166 ;  /* 0x000000060a9d7c23 */ /* 0x000fe200080108a6 */
[----:B------:R-:W-:Y:S03]  /*3090*/  @P3 FSEL R11, R11, -INF , !P1 ;  /* 0xff8000000b0b3808 */ /* 0x000fe60004800000 */
[----:B------:R-:W-:Y:S01]  /*30a0*/  FFMA.FTZ R155, R8, UR6, -R164 ;  /* 0x00000006089b7c23 */ /* 0x000fe200080108a4 */
[-C--:B------:R-:W-:Y:S02]  /*30b0*/  @P3 ISETP.GE.AND P1, PT, R160, R243.reuse, PT ;  /* 0x000000f3a000320c */ /* 0x080fe40003f26270 */
[----:B------:R-:W-:Y:S01]  /*30c0*/  @P3 FSEL R7, R7, -INF , !P2 ;  /* 0xff80000007073808 */ /* 0x000fe20005000000 */
[----:B------:R-:W-:Y:S01]  /*30d0*/  FFMA.FTZ R158, R11, UR6, -R166 ;  /* 0x000000060b9e7c23 */ /* 0x000fe200080108a6 */
[----:B------:R-:W-:Y:S01]  /*30e0*/  @P3 IADD3 R162, R162, 0x19, RZ ;  /* 0x00000019a2a23810 */ /* 0x000fe20007ffe0ff */
[----:B------:R-:W-:Y:S01]  /*30f0*/  FFMA.FTZ R156, R9, UR6, -R164 ;  /* 0x00000006099c7c23 */ /* 0x000fe200080108a4 */
[----:B------:R-:W1:Y:S01]  /*3100*/  MUFU.EX2 R152, R152 ;  /* 0x0000009800987308 */ /* 0x000e620000000800 */
[----:B------:R-:W-:Y:S01]  /*3110*/  FFMA.FTZ R154, R7, UR6, -R166 ;  /* 0x00000006079a7c23 */ /* 0x000fe200080108a6 */
[----:B------:R-:W-:Y:S02]  /*3120*/  @P3 FSEL R13, R13, -INF , !P1 ;  /* 0xff8000000d0d3808 */ /* 0x000fe40004800000 */
[----:B------:R-:W-:Y:S02]  /*3130*/  @P3 FSEL R12, R12, -INF , !P0 ;  /* 0xff8000000c0c3808 */ /* 0x000fe40004000000 */
[----:B------:R-:W-:Y:S01]  /*3140*/  @P3 FSEL R14, R14, -INF , !P0 ;  /* 0xff8000000e0e3808 */ /* 0x000fe20004000000 */
[----:B------:R-:W-:Y:S01]  /*3150*/  FFMA.FTZ R163, R13, UR6, -R164 ;  /* 0x000000060da37c23 */ /* 0x000fe200080108a4 */
[-C--:B------:R-:W-:Y:S02]  /*3160*/  @P3 ISETP.GE.AND P0, PT, R168, R243.reuse, PT ;  /* 0x000000f3a800320c */ /* 0x080fe40003f06270 */
[----:B------:R-:W2:Y:S01]  /*3170*/  MUFU.EX2 R154, R154 ;  /* 0x0000009a009a7308 */ /* 0x000ea20000000800 */
[----:B------:R-:W-:Y:S01]  /*3180*/  @P3 FSEL R15, R15, -INF , !P1 ;  /* 0xff8000000f0f3808 */ /* 0x000fe20004800000 */
[----:B------:R-:W-:Y:S01]  /*3190*/  FFMA.FTZ R161, R14, UR6, -R166 ;  /* 0x000000060ea17c23 */ /* 0x000fe200080108a6 */
[----:B------:R-:W-:Y:S01]  /*31a0*/  @P3 ISETP.GE.AND P1, PT, R162, R243, PT ;  /* 0x000000f3a200320c */ /* 0x000fe20003f26270 */
[----:B------:R-:W-:Y:S01]  /*31b0*/  FFMA.FTZ R159, R12, UR6, -R164 ;  /* 0x000000060c9f7c23 */ /* 0x000fe200080108a4 */
[----:B------:R-:W-:Y:S01]  /*31c0*/  @P3 FSEL R16, R16, -INF , !P0 ;  /* 0xff80000010103808 */ /* 0x000fe20004000000 */
[--C-:B------:R-:W-:Y:S01]  /*31d0*/  FFMA.FTZ R167, R15, UR6, -R166.reuse ;  /* 0x000000060fa77c23 */ /* 0x100fe200080108a6 */
[----:B------:R-:W-:Y:S03]  /*31e0*/  @P3 FSEL R17, R17, -INF , !P1 ;  /* 0xff80000011113808 */ /* 0x000fe60004800000 */
[----:B------:R3:W-:Y:S01]  /*31f0*/  MUFU.EX2 R160, R163 ;  /* 0x000000a300a07308 */ /* 0x0007e20000000800 */
[----:B------:R-:W-:Y:S02]  /*3200*/  @P3 FSEL R18, R18, -INF , !P0 ;  /* 0xff80000012123808 */ /* 0x000fe40004000000 */
[----:B------:R-:W-:Y:S02]  /*3210*/  @P3 FSEL R19, R19, -INF , !P1 ;  /* 0xff80000013133808 */ /* 0x000fe40004800000 */
[----:B-1----:R-:W-:Y:S01]  /*3220*/  F2FP.F16.F32.PACK_AB R177, R152, R151 ;  /* 0x0000009798b1723e */ /* 0x002fe200000000ff */
[--C-:B------:R-:W-:Y:S04]  /*3230*/  FFMA.FTZ R165, R18, UR6, -R166.reuse ;  /* 0x0000000612a57c23 */ /* 0x100fe800080108a6 */
[----:B------:R-:W-:Y:S01]  /*3240*/  MUFU.EX2 R157, R157 ;  /* 0x0000009d009d7308 */ /* 0x000fe20000000800 */
[----:B------:R-:W-:Y:S01]  /*3250*/  FFMA.FTZ R166, R19, UR6, -R166 ;  /* 0x0000000613a67c23 */ /* 0x000fe200080108a6 */
[----:B--2---:R-:W-:Y:S01]  /*3260*/  F2FP.F16.F32.PACK_AB R171, R154, R153 ;  /* 0x000000999aab723e */ /* 0x004fe200000000ff */
[----:B------:R-:W-:Y:S04]  /*3270*/  STS [R224+0x20000], R177 ;  /* 0x020000b1e0007388 */ /* 0x000fe80000000800 */
[----:B------:R-:W-:Y:S03]  /*3280*/  STS [R224+0x20400], R171 ;  /* 0x020400abe0007388 */ /* 0x000fe60000000800 */
[----:B------:R-:W1:Y:S01]  /*3290*/  MUFU.EX2 R158, R158 ;  /* 0x0000009e009e7308 */ /* 0x000e620000000800 */
[--C-:B---3--:R-:W-:Y:S01]  /*32a0*/  FFMA.FTZ R163, R16, UR6, -R164.reuse ;  /* 0x0000000610a37c23 */ /* 0x108fe200080108a4 */
[----:B------:R-:W-:Y:S08]  /*32b0*/  FFMA.FTZ R164, R17, UR6, -R164 ;  /* 0x0000000611a47c23 */ /* 0x000ff000080108a4 */
[----:B------:R-:W-:Y:S10]  /*32c0*/  MUFU.EX2 R155, R155 ;  /* 0x0000009b009b7308 */ /* 0x000ff40000000800 */
[----:B------:R-:W2:Y:S01]  /*32d0*/  MUFU.EX2 R156, R156 ;  /* 0x0000009c009c7308 */ /* 0x000ea20000000800 */
[----:B-1----:R-:W-:Y:S05]  /*32e0*/  F2FP.F16.F32.PACK_AB R170, R158, R157 ;  /* 0x0000009d9eaa723e */ /* 0x002fea00000000ff */
[----:B------:R1:W-:Y:S04]  /*32f0*/  STS [R227+0x20400], R170 ;  /* 0x020400aae3007388 */ /* 0x0003e80000000800 */
[----:B------:R-:W-:Y:S10]  /*3300*/  MUFU.EX2 R162, R167 ;  /* 0x000000a700a27308 */ /* 0x000ff40000000800 */
[----:B------:R-:W3:Y:S01]  /*3310*/  MUFU.EX2 R159, R159 ;  /* 0x0000009f009f7308 */ /* 0x000ee20000000800 */
[----:B--2---:R-:W-:Y:S05]  /*3320*/  F2FP.F16.F32.PACK_AB R172, R156, R155 ;  /* 0x0000009b9cac723e */ /* 0x004fea00000000ff */
[----:B------:R-:W-:Y:S04]  /*3330*/  STS [R227+0x20000], R172 ;  /* 0x020000ace3007388 */ /* 0x000fe80000000800 */
[----:B------:R-:W2:Y:S01]  /*3340*/  MUFU.EX2 R161, R161 ;  /* 0x000000a100a17308 */ /* 0x000ea20000000800 */
[----:B-1----:R-:W-:Y:S09]  /*3350*/  IADD3 R170, P0, R235, R234, RZ ;  /* 0x000000eaebaa7210 */ /* 0x002ff20007f1e0ff */
[----:B------:R1:W-:Y:S01]  /*3360*/  MUFU.EX2 R168, R166 ;  /* 0x000000a600a87308 */ /* 0x0003e20000000800 */
[----:B---3--:R-:W-:Y:S02]  /*3370*/  F2FP.F16.F32.PACK_AB R175, R160, R159 ;  /* 0x0000009fa0af723e */ /* 0x008fe400000000ff */
[----:B------:R-:W-:Y:S03]  /*3380*/  IADD3.X R171, R218, R233, RZ, P0, !PT ;  /* 0x000000e9daab7210 */ /* 0x000fe600007fe4ff */
[----:B------:R-:W-:Y:S04]  /*3390*/  STS [R226+0x20000], R175 ;  /* 0x020000afe2007388 */ /* 0x000fe80000000800 */
[----:B------:R-:W3:Y:S01]  /*33a0*/  MUFU.EX2 R165, R165 ;  /* 0x000000a500a57308 */ /* 0x000ee20000000800 */
[----:B--2---:R-:W-:Y:S05]  /*33b0*/  F2FP.F16.F32.PACK_AB R173, R162, R161 ;  /* 0x000000a1a2ad723e */ /* 0x004fea00000000ff */
[----:B------:R-:W-:Y:S04]  /*33c0*/  STS [R226+0x20400], R173 ;  /* 0x020400ade2007388 */ /* 0x000fe80000000800 */
[----:B------:R-:W-:Y:S01]  /*33d0*/  MUFU.EX2 R163, R163 ;  /* 0x000000a300a37308 */ /* 0x000fe20000000800 */
[----:B-1----:R-:W2:Y:S09]  /*33e0*/  LDG.E R166, desc[UR16][R170.64] ;  /* 0x00000010aaa67981 */ /* 0x002eb2000c1e1900 */
[----:B------:R-:W1:Y:S01]  /*33f0*/  MUFU.EX2 R164, R164 ;  /* 0x000000a400a47308 */ /* 0x000e620000000800 */
[----:B---3--:R-:W-:Y:S05]  /*3400*/  F2FP.F16.F32.PACK_AB R167, R168, R165 ;  /* 0x000000a5a8a7723e */ /* 0x008fea00000000ff */
[----:B------:R3:W-:Y:S01]  /*3410*/  STS [R230+0x20400], R167 ;  /* 0x020400a7e6007388 */ /* 0x0007e20000000800 */
[----:B-1----:R-:W-:Y:S05]  /*3420*/  F2FP.F16.F32.PACK_AB R169, R164, R163 ;  /* 0x000000a3a4a9723e */ /* 0x002fea00000000ff */
[----:B------:R-:W-:Y:S04]  /*3430*/  STS [R230+0x20000], R169 ;  /* 0x020000a9e6007388 */ /* 0x000fe80000000800 */
[----:B------:R-:W-:Y:S04]  /*3440*/  LDSM.16.M88.4 R68, [R99+0xc000] ;  /* 0x00c000006344783b */ /* 0x000fe80000000200 */
[----:B------:R-:W1:Y:S04]  /*3450*/  LDSM.16.M88.4 R72, [R202+UR5+0x18000] ;  /* 0x01800005ca48783b */ /* 0x000e680008000200 */
[----:B------:R-:W4:Y:S04]  /*3460*/  LDSM.16.M88.4 R76, [R202+UR5+0x18800] ;  /* 0x01880005ca4c783b */ /* 0x000f280008000200 */
[----:B------:R-:W-:Y:S04]  /*3470*/  LDSM.16.M88.4 R80, [R98+0xc000] ;  /* 0x00c000006250783b */ /* 0x000fe80000000200 */
[----:B------:R-:W4:Y:S04]  /*3480*/  LDSM.16.M88.4 R84, [R201+0x6000] ;  /* 0x00600000c954783b */ /* 0x000f280000000200 */
[----:B------:R-:W4:Y:S04]  /*3490*/  LDSM.16.M88.4 R88, [R201+0x6800] ;  /* 0x00680000c958783b */ /* 0x000f280000000200 */
[----:B---3--:R2:W3:Y:S04]  /*34a0*/  LDG.E R167, desc[UR16][R170.64+0x20] ;  /* 0x00002010aaa77981 */ /* 0x0084e8000c1e1900 */
[----:B------:R-:W-:Y:S01]  /*34b0*/  LDSM.16.M88.4 R92, [R200+0x6000] ;  /* 0x00600000c85c783b */ /* 0x000fe20000000200 */
[C---:B-1----:R-:W-:Y:S06]  /*34c0*/  HMMA.16816.F32 R4, R68.reuse, R72, RZ ;  /* 0x000000484404723c */ /* 0x042fec00000018ff */
[C---:B------:R-:W-:Y:S01]  /*34d0*/  HMMA.16816.F32 R8, R68.reuse, R74, RZ ;  /* 0x0000004a4408723c */ /* 0x040fe200000018ff */
[----:B------:R-:W1:Y:S05]  /*34e0*/  LDSM.16.M88.4 R72, [R97+0xc000] ;  /* 0x00c000006148783b */ /* 0x000e6a0000000200 */
[C---:B----4-:R-:W-:Y:S06]  /*34f0*/  HMMA.16816.F32 R12, R68.reuse, R76, RZ ;  /* 0x0000004c440c723c */ /* 0x050fec00000018ff */
[----:B------:R-:W-:Y:S01]  /*3500*/  HMMA.16816.F32 R16, R68, R78, RZ ;  /* 0x0000004e4410723c */ /* 0x000fe200000018ff */
[----:B------:R-:W4:Y:S04]  /*3510*/  LDSM.16.M88.4 R68, [R200+0x6800] ;  /* 0x00680000c844783b */ /* 0x000f280000000200 */
[----:B------:R-:W-:Y:S01]  /*3520*/  LDSM.16.M88.4 R76, [R96+0xc000] ;  /* 0x00c00000604c783b */ /* 0x000fe20000000200 */
[C---:B------:R-:W-:Y:S06]  /*3530*/  HMMA.16816.F32 R4, R80.reuse, R84, R4 ;  /* 0x000000545004723c */ /* 0x040fec0000001804 */
[C---:B------:R-:W-:Y:S01]  /*3540*/  HMMA.16816.F32 R8, R80.reuse, R86, R8 ;  /* 0x000000565008723c */ /* 0x040fe20000001808 */
[----:B------:R-:W4:Y:S05]  /*3550*/  LDSM.16.M88.4 R84, [R199+0x6000] ;  /* 0x00600000c754783b */ /* 0x000f2a0000000200 */
[C---:B------:R-:W-:Y:S06]  /*3560*/  HMMA.16816.F32 R12, R80.reuse, R88, R12 ;  /* 0x00000058500c723c */ /* 0x040fec000000180c */
[----:B------:R-:W-:Y:S01]  /*3570*/  HMMA.16816.F32 R16, R80, R90, R16 ;  /* 0x0000005a5010723c */ /* 0x000fe20000001810 */
[----:B------:R-:W4:Y:S04]  /*3580*/  LDSM.16.M88.4 R80, [R199+0x6800] ;  /* 0x00680000c750783b */ /* 0x000f280000000200 */
[----:B------:R-:W-:Y:S01]  /*3590*/  LDSM.16.M88.4 R88, [R99+0xe000] ;  /* 0x00e000006358783b */ /* 0x000fe20000000200 */
[C---:B-1----:R-:W-:Y:S06]  /*35a0*/  HMMA.16816.F32 R4, R72.reuse, R92, R4 ;  /* 0x0000005c4804723c */ /* 0x042fec0000001804 */
[C---:B------:R-:W-:Y:S01]  /*35b0*/  HMMA.16816.F32 R8, R72.reuse, R94, R8 ;  /* 0x0000005e4808723c */ /* 0x040fe20000001808 */
[----:B------:R-:W1:Y:S05]  /*35c0*/  LDSM.16.M88.4 R92, [R202+UR5+0x1a000] ;  /* 0x01a00005ca5c783b */ /* 0x000e6a0008000200 */
[C---:B----4-:R-:W-:Y:S06]  /*35d0*/  HMMA.16816.F32 R12, R72.reuse, R68, R12 ;  /* 0x00000044480c723c */ /* 0x050fec000000180c */
[----:B------:R-:W-:Y:S01]  /*35e0*/  HMMA.16816.F32 R16, R72, R70, R16 ;  /* 0x000000464810723c */ /* 0x000fe20000001810 */
[----:B------:R-:W4:Y:S04]  /*35f0*/  LDSM.16.M88.4 R68, [R202+UR5+0x1a800] ;  /* 0x01a80005ca44783b */ /* 0x000f280008000200 */
        /* <DEDUP_REMOVED lines=10> */
[----:B------:R-:W1:Y:S05]  /*36a0*/  LDSM.16.M88.4 R92, [R200+0x8000] ;  /* 0x00800000c85c783b */ /* 0x000e6a0000000200 */
[C---:B----4-:R-:W-:Y:S06]  /*36b0*/  HMMA.16816.F32 R12, R88.reuse, R68, R12 ;  /* 0x00000044580c723c */ /* 0x050fec000000180c */
[----:B------:R-:W-:Y:S01]  /*36c0*/  HMMA.16816.F32 R16, R88, R70, R16 ;  /* 0x000000465810723c */ /* 0x000fe20000001810 */
        /* <DEDUP_REMOVED lines=18> */
[----:B------:R-:W2:Y:S05]  /*37f0*/  LDSM.16.M88.4 R88, [R201+0xa000] ;  /* 0x00a00000c958783b */ /* 0x000eaa0000000200 */
[C---:B------:R-:W-:Y:S06]  /*3800*/  HMMA.16816.F32 R12, R84.reuse, R72, R12 ;  /* 0x00000048540c723c */ /* 0x040fec000000180c */
[----:B------:R-:W-:Y:S01]  /*3810*/  HMMA.16816.F32 R16, R84, R74, R16 ;  /* 0x0000004a5410723c */ /* 0x000fe20000001810 */
[----:B------:R-:W2:Y:S04]  /*3820*/  LDSM.16.M88.4 R72, [R201+0xa800] ;  /* 0x00a80000c948783b */ /* 0x000ea80000000200 */
        /* <DEDUP_REMOVED lines=8> */
[C---:B--2---:R-:W-:Y:S06]  /*38b0*/  HMMA.16816.F32 R4, R80.reuse, R88, R4 ;  /* 0x000000585004723c */ /* 0x044fec0000001804 */
[C---:B------:R-:W-:Y:S01]  /*38c0*/  HMMA.16816.F32 R8, R80.reuse, R90, R8 ;  /* 0x0000005a5008723c */ /* 0x040fe20000001808 */
[----:B------:R-:W2:Y:S05]  /*38d0*/  LDSM.16.M88.4 R88, [R199+0xa000] ;  /* 0x00a00000c758783b */ /* 0x000eaa0000000200 */
[C---:B------:R-:W-:Y:S06]  /*38e0*/  HMMA.16816.F32 R12, R80.reuse, R72, R12 ;  /* 0x00000048500c723c */ /* 0x040fec000000180c */
[----:B------:R-:W-:Y:S01]  /*38f0*/  HMMA.16816.F32 R16, R80, R74, R16 ;  /* 0x0000004a5010723c */ /* 0x000fe20000001810 */
[----:B------:R-:W3:Y:S05]  /*3900*/  LDSM.16.M88.4 R72, [R199+0xa800] ;  /* 0x00a80000c748783b */ /* 0x000eea0000000200 */
[C---:B-1----:R-:W-:Y:S06]  /*3910*/  HMMA.16816.F32 R4, R84.reuse, R92, R4 ;  /* 0x0000005c5404723c */ /* 0x042fec0000001804 */
[C---:B------:R-:W-:Y:S06]  /*3920*/  HMMA.16816.F32 R8, R84.reuse, R94, R8 ;  /* 0x0000005e5408723c */ /* 0x040fec0000001808 */
[C---:B----4-:R-:W-:Y:S06]  /*3930*/  HMMA.16816.F32 R12, R84.reuse, R68, R12 ;  /* 0x00000044540c723c */ /* 0x050fec000000180c */
[----:B------:R-:W-:Y:S06]  /*3940*/  HMMA.16816.F32 R16, R84, R70, R16 ;  /* 0x000000465410723c */ /* 0x000fec0000001810 */
[C---:B--2---:R-:W-:Y:S06]  /*3950*/  HMMA.16816.F32 R4, R76.reuse, R88, R4 ;  /* 0x000000584c04723c */ /* 0x044fec0000001804 */
[C---:B------:R-:W-:Y:S06]  /*3960*/  HMMA.16816.F32 R8, R76.reuse, R90, R8 ;  /* 0x0000005a4c08723c */ /* 0x040fec0000001808 */
[C---:B---3--:R-:W-:Y:S06]  /*3970*/  HMMA.16816.F32 R12, R76.reuse, R72, R12 ;  /* 0x000000484c0c723c */ /* 0x048fec000000180c */
[----:B------:R-:W-:Y:S06]  /*3980*/  HMMA.16816.F32 R16, R76, R74, R16 ;  /* 0x0000004a4c10723c */ /* 0x000fec0000001810 */
[C---:B------:R-:W-:Y:S01]  /*3990*/  FADD.FTZ R170, -R166.reuse, R4 ;  /* 0x00000004a6aa7221 */ /* 0x040fe20000010100 */
[----:B------:R-:W-:Y:S04]  /*39a0*/  FADD.FTZ R169, -R166, R5 ;  /* 0x00000005a6a97221 */ /* 0x000fe80000010100 */
[----:B------:R-:W-:Y:S01]  /*39b0*/  FMUL.FTZ R170, R151, R170 ;  /* 0x000000aa97aa7220 */ /* 0x000fe20000410000 */
[----:B------:R-:W-:Y:S01]  /*39c0*/  FMUL.FTZ R169, R152, R169 ;  /* 0x000000a998a97220 */ /* 0x000fe20000410000 */
[C---:B------:R-:W-:Y:S01]  /*39d0*/  FADD.FTZ R152, -R166.reuse, R8 ;  /* 0x00000008a6987221 */ /* 0x040fe20000010100 */
[----:B------:R-:W-:Y:S03]  /*39e0*/  FADD.FTZ R151, -R166, R9 ;  /* 0x00000009a6977221 */ /* 0x000fe60000010100 */
[----:B------:R-:W-:Y:S01]  /*39f0*/  F2FP.F16.F32.PACK_AB R169, R169, R170 ;  /* 0x000000aaa9a9723e */ /* 0x000fe200000000ff */
[----:B------:R-:W-:Y:S01]  /*3a00*/  FMUL.FTZ R152, R155, R152 ;  /* 0x000000989b987220 */ /* 0x000fe20000410000 */
[----:B------:R-:W-:Y:S01]  /*3a10*/  FMUL.FTZ R151, R156, R151 ;  /* 0x000000979c977220 */ /* 0x000fe20000410000 */
[C---:B------:R-:W-:Y:S01]  /*3a20*/  FADD.FTZ R155, -R166.reuse, R13 ;  /* 0x0000000da69b7221 */ /* 0x040fe20000010100 */
[----:B------:R-:W-:Y:S03]  /*3a30*/  FADD.FTZ R156, -R166, R12 ;  /* 0x0000000ca69c7221 */ /* 0x000fe60000010100 */
[----:B------:R-:W-:Y:S01]  /*3a40*/  FMUL.FTZ R155, R160, R155 ;  /* 0x0000009ba09b7220 */ /* 0x000fe20000410000 */
[----:B------:R-:W-:Y:S01]  /*3a50*/  F2FP.F16.F32.PACK_AB R152, R151, R152 ;  /* 0x000000989798723e */ /* 0x000fe200000000ff */
[C---:B------:R-:W-:Y:S01]  /*3a60*/  FADD.FTZ R160, -R167.reuse, R6 ;  /* 0x00000006a7a07221 */ /* 0x040fe20000010100 */
[----:B------:R-:W-:Y:S01]  /*3a70*/  FADD.FTZ R151, -R167, R7 ;  /* 0x00000007a7977221 */ /* 0x000fe20000010100 */
[----:B------:R-:W-:Y:S01]  /*3a80*/  FMUL.FTZ R156, R159, R156 ;  /* 0x0000009c9f9c7220 */ /* 0x000fe20000410000 */
[----:B------:R-:W-:Y:S01]  /*3a90*/  FADD.FTZ R170, -R166, R16 ;  /* 0x00000010a6aa7221 */ /* 0x000fe20000010100 */
[----:B------:R-:W-:Y:S01]  /*3aa0*/  FMUL.FTZ R160, R153, R160 ;  /* 0x000000a099a07220 */ /* 0x000fe20000410000 */
[----:B------:R-:W-:Y:S01]  /*3ab0*/  FMUL.FTZ R151, R154, R151 ;  /* 0x000000979a977220 */ /* 0x000fe20000410000 */
[C---:B------:R-:W-:Y:S01]  /*3ac0*/  FADD.FTZ R154, -R167.reuse, R10 ;  /* 0x0000000aa79a7221 */ /* 0x040fe20000010100 */
[----:B------:R-:W-:Y:S01]  /*3ad0*/  FADD.FTZ R153, -R167, R11 ;  /* 0x0000000ba7997221 */ /* 0x000fe20000010100 */
[----:B------:R-:W-:Y:S01]  /*3ae0*/  FADD.FTZ R171, -R166, R17 ;  /* 0x00000011a6ab7221 */ /* 0x000fe20000010100 */
[----:B------:R-:W-:Y:S01]  /*3af0*/  F2FP.F16.F32.PACK_AB R155, R155, R156 ;  /* 0x0000009c9b9b723e */ /* 0x000fe200000000ff */
[----:B------:R-:W-:Y:S01]  /*3b00*/  FMUL.FTZ R154, R157, R154 ;  /* 0x0000009a9d9a7220 */ /* 0x000fe20000410000 */
[----:B------:R-:W-:Y:S01]  /*3b10*/  FMUL.FTZ R153, R158, R153 ;  /* 0x000000999e997220 */ /* 0x000fe20000410000 */
[----:B------:R-:W-:Y:S01]  /*3b20*/  FMUL.FTZ R170, R163, R170 ;  /* 0x000000aaa3aa7220 */ /* 0x000fe20000410000 */
[----:B------:R-:W-:Y:S01]  /*3b30*/  FMUL.FTZ R171, R164, R171 ;  /* 0x000000aba4ab7220 */ /* 0x000fe20000410000 */
[C---:B------:R-:W-:Y:S01]  /*3b40*/  FADD.FTZ R156, -R167.reuse, R14 ;  /* 0x0000000ea79c7221 */ /* 0x040fe20000010100 */
[C---:B------:R-:W-:Y:S01]  /*3b50*/  FADD.FTZ R157, -R167.reuse, R15 ;  /* 0x0000000fa79d7221 */ /* 0x040fe20000010100 */
[C---:B------:R-:W-:Y:S01]  /*3b60*/  FADD.FTZ R158, -R167.reuse, R18 ;  /* 0x00000012a79e7221 */ /* 0x040fe20000010100 */
[----:B------:R-:W-:Y:S01]  /*3b70*/  FADD.FTZ R167, -R167, R19 ;  /* 0x00000013a7a77221 */ /* 0x000fe20000010100 */
[----:B------:R-:W-:Y:S01]  /*3b80*/  F2FP.F16.F32.PACK_AB R171, R171, R170 ;  /* 0x000000aaabab723e */ /* 0x000fe200000000ff */
[----:B------:R-:W-:Y:S01]  /*3b90*/  FMUL.FTZ R156, R161, R156 ;  /* 0x0000009ca19c7220 */ /* 0x000fe20000410000 */
[----:B------:R-:W-:Y:S01]  /*3ba0*/  F2FP.F16.F32.PACK_AB R151, R151, R160 ;  /* 0x000000a09797723e */ /* 0x000fe200000000ff */
[----:B------:R-:W-:Y:S01]  /*3bb0*/  FMUL.FTZ R157, R162, R157 ;  /* 0x0000009da29d7220 */ /* 0x000fe20000410000 */
[----:B------:R-:W-:Y:S01]  /*3bc0*/  FMUL.FTZ R158, R165, R158 ;  /* 0x0000009ea59e7220 */ /* 0x000fe20000410000 */
[----:B------:R-:W-:Y:S01]  /*3bd0*/  FMUL.FTZ R167, R168, R167 ;  /* 0x000000a7a8a77220 */ /* 0x000fe20000410000 */
[----:B------:R-:W-:Y:S06]  /*3be0*/  @!P4 BRA `(.L_x_355) ;  /* 0x00000000005cc947 */ /* 0x000fec0003800000 */
[----:B------:R-:W1:Y:S01]  /*3bf0*/  LDC R7, c[0x0][0x240] ;  /* 0x00009000ff077b82 */ /* 0x000e620000000800 */
[----:B------:R-:W-:Y:S04]  /*3c00*/  LOP3.LUT R4, R240, 0x1, RZ, 0xc0, !PT ;  /* 0x00000001f0047812 */ /* 0x000fe800078ec0ff */
[----:B------:R-:W-:Y:S01]  /*3c10*/  ISETP.NE.U32.AND P1, PT, R4, 0x1, PT ;  /* 0x000000010400780c */ /* 0x000fe20003f25070 */
[----:B------:R-:W-:Y:S02]  /*3c20*/  IMAD.MOV.U32 R4, RZ, RZ, -0x6000 ;  /* 0xffffa000ff047424 */ /* 0x000fe400078e00ff */
[----:B------:R-:W2:Y:S03]  /*3c30*/  LDC R5, c[0x0][0x244] ;  /* 0x00009100ff057b82 */ /* 0x000ea60000000800 */
[----:B------:R-:W-:Y:S05]  /*3c40*/  SEL R4, R4, 0x6000, !P1 ;  /* 0x0000600004047807 */ /* 0x000fea0004800000 */
[--C-:B------:R-:W-:Y:S02]  /*3c50*/  IMAD.IADD R239, R239, 0x1, R4.reuse ;  /* 0x00000001efef7824 */ /* 0x100fe400078e0204 */
[----:B------:R-:W-:Y:S02]  /*3c60*/  IMAD.IADD R196, R196, 0x1, R4 ;  /* 0x00000001c4c47824 */ /* 0x000fe400078e0204 */
[----:B-1----:R-:W-:Y:S05]  /*3c70*/  IMAD.U32 R9, R7, -0x40, RZ ;  /* 0xffffffc007097824 */ /* 0x002fea00078e00ff */
[C---:B------:R-:W-:Y:S04]  /*3c80*/  LEA R250, P0, R9.reuse, R250, 0x1 ;  /* 0x000000fa09fa7211 */ /* 0x040fe800078008ff */
[----:B------:R-:W-:Y:S02]  /*3c90*/  LEA.HI.X.SX32 R251, R9, R251, 0x1, P0 ;  /* 0x000000fb09fb7211 */ /* 0x000fe400000f0eff */
[C---:B------:R-:W-:Y:S03]  /*3ca0*/  LEA R6, P0, R7.reuse, R250, 0x6 ;  /* 0x000000fa07067211 */ /* 0x040fe600078030ff */
[----:B------:R-:W-:Y:S01]  /*3cb0*/  @!PT LDS RZ, [RZ] ;  /* 0x00000000fffff984 */ /* 0x000fe20000000800 */
[----:B------:R-:W-:Y:S01]  /*3cc0*/  @!PT LDS RZ, [RZ] ;  /* 0x00000000fffff984 */ /* 0x000fe20000000800 */
[----:B------:R-:W-:Y:S01]  /*3cd0*/  @!PT LDS RZ, [RZ] ;  /* 0x00000000fffff984 */ /* 0x000fe20000000800 */
[----:B------:R1:W-:Y:S01]  /*3ce0*/  LDGSTS.E.BYPASS.LTC128B.128 [R239], desc[UR16][R250.64] ;  /* 0x00000000faef7fae */ /* 0x0003e2000b901d50 */
[----:B--2---:R-:W-:Y:S03]  /*3cf0*/  LEA.HI.X R7, R7, R251, R5, 0x6, P0 ;  /* 0x000000fb07077211 */ /* 0x004fe600000f3405 */
[----:B------:R1:W-:Y:S04]  /*3d00*/  LDGSTS.E.BYPASS.LTC128B.128 [R239+0x2000], desc[UR16][R250.64+0x80] ;  /* 0x02000080faef7fae */ /* 0x0003e8000b901d50 */
[----:B------:R1:W-:Y:S04]  /*3d10*/  LDGSTS.E.BYPASS.LTC128B.128 [R239+0x4000], desc[UR16][R250.64+0x100] ;  /* 0x04000100faef7fae */ /* 0x0003e8000b901d50 */
[----:B------:R1:W-:Y:S04]  /*3d20*/  LDGSTS.E.BYPASS.LTC128B.128 [R239+0x1000], desc[UR16][R6.64] ;  /* 0x0100000006ef7fae */ /* 0x0003e8000b901d50 */
[----:B------:R1:W-:Y:S04]  /*3d30*/  LDGSTS.E.BYPASS.LTC128B.128 [R239+0x3000], desc[UR16][R6.64+0x80] ;  /* 0x0300008006ef7fae */ /* 0x0003e8000b901d50 */
[----:B------:R1:W-:Y:S04]  /*3d40*/  LDGSTS.E.BYPASS.LTC128B.128 [R239+0x5000], desc[UR16][R6.64+0x100] ;  /* 0x0500010006ef7fae */ /* 0x0003e8000b901d50 */
[----:B------:R-:W0:Y:S02]  /*3d50*/  LDGDEPBAR ;  /* 0x00000000000079af */ /* 0x000e240000000000 */
.L_x_355:
        /* <DEDUP_REMOVED lines=14> */
[----:B-1----:R-:W-:Y:S04]  /*3e40*/  LDSM.16.MT88.4 R4, [R198+0x20000] ;  /* 0x02000000c604783b */ /* 0x002fe80000004200 */
[----:B------:R-:W1:Y:S04]  /*3e50*/  LDSM.16.MT88.4 R8, [R205+0xc000] ;  /* 0x00c00000cd08783b */ /* 0x000e680000004200 */
        /* <DEDUP_REMOVED lines=73> */
[----:B------:R-:W1:Y:S08]  /*42f0*/  LDC R7, c[0x0][0x420] ;  /* 0x00010800ff077b82 */ /* 0x000e700000000800 */
[----:B------:R-:W2:Y:S01]  /*4300*/  LDC R5, c[0x0][0x424] ;  /* 0x00010900ff057b82 */ /* 0x000ea20000000800 */
[----:B-1----:R-:W-:Y:S05]  /*4310*/  IMAD.U32 R9, R7, -0x40, RZ ;  /* 0xffffffc007097824 */ /* 0x002fea00078e00ff */
[C---:B------:R-:W-:Y:S04]  /*4320*/  LEA R248, P0, R9.reuse, R248, 0x1 ;  /* 0x000000f809f87211 */ /* 0x040fe800078008ff */
[----:B------:R-:W-:Y:S02]  /*4330*/  LEA.HI.X.SX32 R249, R9, R249, 0x1, P0 ;  /* 0x000000f909f97211 */ /* 0x000fe400000f0eff */
[C---:B------:R-:W-:Y:S03]  /*4340*/  LEA R6, P0, R7.reuse, R248, 0x6 ;  /* 0x000000f807067211 */ /* 0x040fe600078030ff */
[----:B------:R-:W-:Y:S01]  /*4350*/  @!PT LDS RZ, [RZ] ;  /* 0x00000000fffff984 */ /* 0x000fe20000000800 */
[----:B------:R-:W-:Y:S01]  /*4360*/  @!PT LDS RZ, [RZ] ;  /* 0x00000000fffff984 */ /* 0x000fe20000000800 */
[----:B------:R-:W-:Y:S01]  /*4370*/  @!PT LDS RZ, [RZ] ;  /* 0x00000000fffff984 */ /* 0x000fe20000000800 */
[----:B------:R1:W-:Y:S01]  /*4380*/  LDGSTS.E.BYPASS.LTC128B.128 [R222+0xc000], desc[UR16][R248.64] ;  /* 0x0c000000f8de7fae */ /* 0x0003e2000b901d50 */
[----:B--2---:R-:W-:Y:S03]  /*4390*/  LEA.HI.X R7, R7, R249, R5, 0x6, P0 ;  /* 0x000000f907077211 */ /* 0x004fe600000f3405 */
[----:B------:R1:W-:Y:S04]  /*43a0*/  LDGSTS.E.BYPASS.LTC128B.128 [R222+0xe000], desc[UR16][R248.64+0x80] ;  /* 0x0e000080f8de7fae */ /* 0x0003e8000b901d50 */
[----:B------:R1:W-:Y:S04]  /*43b0*/  LDGSTS.E.BYPASS.LTC128B.128 [R222+0x10000], desc[UR16][R248.64+0x100] ;  /* 0x10000100f8de7fae */ /* 0x0003e8000b901d50 */
[----:B------:R1:W-:Y:S04]  /*43c0*/  LDGSTS.E.BYPASS.LTC128B.128 [R222+0xd000], desc[UR16][R6.64] ;  /* 0x0d00000006de7fae */ /* 0x0003e8000b901d50 */
[----:B------:R1:W-:Y:S04]  /*43d0*/  LDGSTS.E.BYPASS.LTC128B.128 [R222+0xf000], desc[UR16][R6.64+0x80] ;  /* 0x0f00008006de7fae */ /* 0x0003e8000b901d50 */
[----:B------:R1:W-:Y:S04]  /*43e0*/  LDGSTS.E.BYPASS.LTC128B.128 [R222+0x11000], desc[UR16][R6.64+0x100] ;  /* 0x1100010006de7fae */ /* 0x0003e8000b901d50 */
[----:B------:R-:W0:Y:S02]  /*43f0*/  LDGDEPBAR ;  /* 0x00000000000079af */ /* 0x000e240000000000 */
.L_x_356:
[----:B------:R-:W-:Y:S04]  /*4400*/  LDSM.16.M88.4 R148, [R197] ;  /* 0x00000000c594783b */ /* 0x000fe80000000200 */
[----:B------:R-:W1:Y:S04]  /*4410*/  LDSM.16.MT88.4 R16, [R205+0x12000] ;  /* 0x01200000cd10783b */ /* 0x000e680000004200 */
[----:B------:R-:W2:Y:S04]  /*4420*/  LDSM.16.M88.4 R92, [R197+0x1000] ;  /* 0x00100000c55c783b */ /* 0x000ea80000000200 */
[----:B------:R-:W3:Y:S04]  /*4430*/  LDSM.16.MT88.4 R80, [R205+0x14000] ;  /* 0x01400000cd50783b */ /* 0x000ee80000004200 */
[----:B------:R-:W4:Y:S04]  /*4440*/  LDSM.16.MT88.4 R96, [R205+0x16000] ;  /* 0x01600000cd60783b */ /* 0x000f280000004200 */
[----:B------:R-:W-:Y:S04]  /*4450*/  LDSM.16.M88.4 R152, [R192] ;  /* 0x00000000c098783b */ /* 0x000fe80000000200 */
[----:B------:R-:W4:Y:S04]  /*4460*/  LDSM.16.MT88.4 R156, [R205+0x12800] ;  /* 0x01280000cd9c783b */ /* 0x000f280000004200 */
[----:B------:R-:W4:Y:S04]  /*4470*/  LDSM.16.M88.4 R160, [R192+0x1000] ;  /* 0x00100000c0a0783b */ /* 0x000f280000000200 */
[----:B------:R-:W4:Y:S04]  /*4480*/  LDSM.16.MT88.4 R164, [R205+0x14800] ;  /* 0x01480000cda4783b */ /* 0x000f280000004200 */
[----:B------:R-:W4:Y:S04]  /*4490*/  LDSM.16.MT88.4 R168, [R205+0x16800] ;  /* 0x01680000cda8783b */ /* 0x000f280000004200 */
[----:B------:R-:W-:Y:S01]  /*44a0*/  LDSM.16.MT88.4 R172, [R205+0x13000] ;  /* 0x01300000cdac783b */ /* 0x000fe20000004200 */
[-C--:B-1----:R-:W-:Y:S03]  /*44b0*/  HMMA.16816.F32 R4, R148, R16.reuse, RZ ;  /* 0x000000109404723c */ /* 0x082fe600000018ff */
[----:B------:R-:W-:Y:S04]  /*44c0*/  LDSM.16.M88.4 R176, [R2+0x1000] ;  /* 0x0010000002b0783b */ /* 0x000fe80000000200 */
[----:B------:R-:W-:Y:S01]  /*44d0*/  LDSM.16.MT88.4 R180, [R205+0x15000] ;  /* 0x01500000cdb4783b */ /* 0x000fe20000004200 */
[C---:B--2---:R-:W-:Y:S03]  /*44e0*/  HMMA.16816.F32 R8, R92.reuse, R16, RZ ;  /* 0x000000105c08723c */ /* 0x044fe600000018ff */
[----:B------:R-:W-:Y:S03]  /*44f0*/  LDSM.16.MT88.4 R184, [R205+0x17000] ;  /* 0x01700000cdb8783b */ /* 0x000fe60000004200 */
[-C--:B------:R-:W-:Y:S01]  /*4500*/  HMMA.16816.F32 R12, R92, R18.reuse, RZ ;  /* 0x000000125c0c723c */ /* 0x080fe200000018ff */
[----:B------:R-:W-:Y:S05]  /*4510*/  LDSM.16.MT88.4 R188, [R205+0x15800] ;  /* 0x01580000cdbc783b */ /* 0x000fea0000004200 */
[C---:B------:R-:W-:Y:S06]  /*4520*/  HMMA.16816.F32 R16, R148.reuse, R18, RZ ;  /* 0x000000129410723c */ /* 0x040fec00000018ff */
[-C--:B---3--:R-:W-:Y:S06]  /*4530*/  HMMA.16816.F32 R68, R148, R80.reuse, RZ ;  /* 0x000000509444723c */ /* 0x088fec00000018ff */
        /* <DEDUP_REMOVED lines=281> */
[C---:B------:R-:W-:Y:S01]  /*56d0*/  ISETP.GT.AND P2, PT, R240.reuse, RZ, PT ;  /* 0x000000fff000720c */ /* 0x040fe20003f44270 */
        /* <DEDUP_REMOVED lines=128> */
[CC--:B------:R-:W-:Y:S01]  /*5ee0*/  @P0 IADD3 R8, R242.reuse, R245.reuse, RZ ;  /* 0x000000f5f2080210 */ /* 0x0c0fe20007ffe0ff */
[----:B------:R-:W-:Y:S01]  /*5ef0*/  STS [R223+0x4400], R134 ;  /* 0x00440086df007388 */ /* 0x000fe20000000800 */
[----:B------:R-:W-:Y:S02]  /*5f00*/  @P0 IADD3 R47, R242, R245, RZ ;  /* 0x000000f5f22f0210 */ /* 0x000fe40007ffe0ff */
[----:B------:R-:W-:Y:S01]  /*5f10*/  F2FP.F16.F32.PACK_AB R56, R57, R56 ;  /* 0x000000383938723e */ /* 0x000fe200000000ff */
[----:B------:R-:W-:Y:S01]  /*5f20*/  STS [R225+0x4000], R144 ;  /* 0x00400090e1007388 */ /* 0x000fe20000000800 */
[C---:B-1----:R-:W-:Y:S01]  /*5f30*/  @P0 IMAD R6, R8.reuse, R3, RZ ;  /* 0x0000000308060224 */ /* 0x042fe200078e02ff */
[----:B------:R-:W-:Y:S01]  /*5f40*/  F2FP.F16.F32.PACK_AB R60, R61, R60 ;  /* 0x0000003c3d3c723e */ /* 0x000fe200000000ff */
[----:B------:R-:W-:Y:S01]  /*5f50*/  @P0 IMAD.WIDE.U32 R8, R8, R2, RZ ;  /* 0x0000000208080225 */ /* 0x000fe200078e00ff */
[----:B------:R-:W-:Y:S01]  /*5f60*/  STS [R225+0x4400], R146 ;  /* 0x00440092e1007388 */ /* 0x000fe20000000800 */
[----:B------:R-:W-:-:S03]  /*5f70*/  F2FP.F16.F32.PACK_AB R62, R63, R62 ;  /* 0x0000003e3f3e723e */ /* 0x000fc600000000ff */
[----:B------:R-:W-:Y:S01]  /*5f80*/  STS [R223+0x5000], R136 ;  /* 0x00500088df007388 */ /* 0x000fe20000000800 */
[----:B------:R-:W-:-:S03]  /*5f90*/  @P0 IADD3 R6, R9, R6, RZ ;  /* 0x0000000609060210 */ /* 0x000fc60007ffe0ff */
        /* <DEDUP_REMOVED lines=19> */
[----:B------:R-:W-:Y:S04]  /*60d0*/  STS [R223+0xa000], R52 ;  /* 0x00a00034df007388 */ /* 0x000fe80000000800 */
[----:B------:R-:W-:Y:S04]  /*60e0*/  STS [R223+0xa400], R54 ;  /* 0x00a40036df007388 */ /* 0x000fe80000000800 */
[----:B------:R-:W-:Y:S04]  /*60f0*/  STS [R225+0xa000], R64 ;  /* 0x00a00040e1007388 */ /* 0x000fe80000000800 */
[----:B------:R-:W-:Y:S04]  /*6100*/  STS [R225+0xa400], R66 ;  /* 0x00a40042e1007388 */ /* 0x000fe80000000800 */
[----:B------:R-:W-:Y:S01]  /*6110*/  STS [R223+0xb400], R58 ;  /* 0x00b4003adf007388 */ /* 0x000fe20000000800 */
[----:B--2---:R-:W-:-:S03]  /*6120*/  @P0 IMAD R44, R47, R5, RZ ;  /* 0x000000052f2c0224 */ /* 0x004fc600078e02ff */
[----:B------:R2:W-:Y:S01]  /*6130*/  STS [R223+0xb000], R56 ;  /* 0x00b00038df007388 */ /* 0x0005e20000000800 */
[----:B-1----:R-:W-:-:S05]  /*6140*/  @P0 IMAD.WIDE.U32 R46, R47, R4, RZ ;  /* 0x000000042f2e0225 */ /* 0x002fca00078e00ff */
[----:B------:R-:W-:Y:S02]  /*6150*/  @P0 IADD3 R44, R47, R44, RZ ;  /* 0x0000002c2f2c0210 */ /* 0x000fe40007ffe0ff */
[----:B--2---:R-:W-:Y:S01]  /*6160*/  @P0 MOV R56, R8 ;  /* 0x0000000800380202 */ /* 0x004fe20000000f00 */
        /* <DEDUP_REMOVED lines=12> */
.L_x_358:
        /* <DEDUP_REMOVED lines=12> */
.L_x_359:
[----:B------:R1:W-:Y:S01]  /*62f0*/  STS [R225+0xb000], R60 ;  /* 0x00b0003ce1007388 */ /* 0x0003e20000000800 */
[----:B------:R-:W-:Y:S01]  /*6300*/  MOV R61, R215 ;  /* 0x000000d7003d7202 */ /* 0x000fe20000000f00 */
[----:B------:R-:W-:Y:S01]  /*6310*/  IMAD R48, R229, R4, RZ ;  /* 0x00000004e5307224 */ /* 0x000fe200078e02ff */
[----:B------:R-:W-:Y:S01]  /*6320*/  ULDC.64 UR6, c[0x0][0x468] ;  /* 0x00011a0000067ab9 */ /* 0x000fe20000000a00 */
[----:B------:R2:W-:Y:S01]  /*6330*/  STS [R225+0xb400], R62 ;  /* 0x00b4003ee1007388 */ /* 0x0005e20000000800 */
[----:B------:R-:W-:Y:S01]  /*6340*/  IADD3 R45, R213, 0x20, RZ ;  /* 0x00000020d52d7810 */ /* 0x000fe20007ffe0ff */
[----:B------:R-:W-:Y:S01]  /*6350*/  IMAD R7, R241, R5, R48 ;  /* 0x00000005f1077224 */ /* 0x000fe200078e0230 */
[----:B------:R-:W-:Y:S01]  /*6360*/  BSSY B0, `(.L_x_360) ;  /* 0x0000026000007945 */ /* 0x000fe20003800000 */
[----:B------:R-:W-:Y:S01]  /*6370*/  BAR.SYNC.DEFER_BLOCKING 0x0 ;  /* 0x0000000000007b1d */ /* 0x000fe20000010000 */
[----:B-1----:R-:W-:-:S05]  /*6380*/  MOV R60, R214 ;  /* 0x000000d6003c7202 */ /* 0x002fca0000000f00 */
[----:B------:R-:W-:Y:S01]  /*6390*/  IMAD.WIDE.U32 R50, R241, R4, R60 ;  /* 0x00000004f1327225 */ /* 0x000fe200078e003c */
[----:B------:R1:W3:Y:S02]  /*63a0*/  LDS.128 R40, [R222+0x13000] ;  /* 0x01300000de287984 */ /* 0x0002e40000000c00 */
[----:B--2---:R-:W-:Y:S02]  /*63b0*/  IADD3 R62, P0, R46, R50, RZ ;  /* 0x000000322e3e7210 */ /* 0x004fe40007f1e0ff */
[----:B------:R1:W2:Y:S01]  /*63c0*/  LDS.128 R36, [R222+0x15000] ;  /* 0x01500000de247984 */ /* 0x0002a20000000c00 */
[----:B------:R-:W-:Y:S01]  /*63d0*/  IMAD R46, R216, -0x40, R243 ;  /* 0xffffffc0d82e7824 */ /* 0x000fe200078e02f3 */
[----:B------:R-:W-:Y:S02]  /*63e0*/  IADD3.X R63, R44, R51, R7, P0, !PT ;  /* 0x000000332c3f7210 */ /* 0x000fe400007fe407 */
[----:B------:R1:W4:Y:S01]  /*63f0*/  LDS.128 R32, [R222+0x17000] ;  /* 0x01700000de207984 */ /* 0x0003220000000c00 */
[----:B------:R-:W-:Y:S01]  /*6400*/  IMAD R44, R236, UR6, RZ ;  /* 0x00000006ec2c7c24 */ /* 0x000fe2000f8e02ff */
[----:B------:R-:W-:-:S02]  /*6410*/  ISETP.GE.AND P2, PT, R213, R46, PT ;  /* 0x0000002ed500720c */ /* 0x000fc40003f46270 */
[----:B------:R1:W1:Y:S01]  /*6420*/  LDS.128 R28, [R222+0x18000] ;  /* 0x01800000de1c7984 */ /* 0x0002620000000c00 */
[----:B------:R-:W-:Y:S01]  /*6430*/  IMAD R7, R221, UR7, R44 ;  /* 0x00000007dd077c24 */ /* 0x000fe2000f8e022c */
[----:B------:R-:W-:Y:S01]  /*6440*/  ISETP.GE.AND P1, PT, R45, R46, PT ;  /* 0x0000002e2d00720c */ /* 0x000fe20003f26270 */
        /* <DEDUP_REMOVED lines=8> */
[----:B------:R-:W3:Y:S01]  /*64d0*/  LDS.128 R48, [R222+0x14000] ;  /* 0x01400000de307984 */ /* 0x000ee20000000c00 */
[----:B------:R-:W-:Y:S01]  /*64e0*/  MOV R64, R62 ;  /* 0x0000003e00407202 */ /* 0x000fe20000000f00 */
[-C--:B------:R-:W-:Y:S01]  /*64f0*/  IMAD R58, R217, R4.reuse, RZ ;  /* 0x00000004d93a7224 */ /* 0x080fe200078e02ff */
[----:B------:R-:W-:Y:S01]  /*6500*/  MOV R65, R7 ;  /* 0x0000000700417202 */ /* 0x000fe20000000f00 */
[----:B------:R-:W2:Y:S01]  /*6510*/  LDS.128 R44, [R222+0x12000] ;  /* 0x01200000de2c7984 */ /* 0x000ea20000000c00 */
[----:B------:R-:W-:Y:S01]  /*6520*/  ULDC.64 UR6, c[0x0][0x3f0] ;  /* 0x0000fc0000067ab9 */ /* 0x000fe20000000a00 */
[C---:B------:R-:W-:Y:S02]  /*6530*/  IMAD R57, R213.reuse, R5, R58 ;  /* 0x00000005d5397224 */ /* 0x040fe400078e023a */
[----:B------:R-:W4:Y:S01]  /*6540*/  LDS.128 R52, [R222+0x16000] ;  /* 0x01600000de347984 */ /* 0x000f220000000c00 */
[----:B------:R-:W-:-:S05]  /*6550*/  IMAD.WIDE.U32 R64, R213, R4, R64 ;  /* 0x00000004d5407225 */ /* 0x000fca00078e0040 */
[----:B------:R-:W-:Y:S02]  /*6560*/  IADD3 R57, R65, R57, RZ ;  /* 0x0000003941397210 */ /* 0x000fe40007ffe0ff */
[----:B------:R-:W-:-:S04]  /*6570*/  LEA R58, P0, R64, UR6, 0x1 ;  /* 0x00000006403a7c11 */ /* 0x000fc8000f8008ff */
[----:B------:R-:W-:-:S05]  /*6580*/  LEA.HI.X R59, R64, UR7, R57, 0x1, P0 ;  /* 0x00000007403b7c11 */ /* 0x000fca00080f0c39 */
[----:B---3--:R3:W-:Y:S04]  /*6590*/  STG.E.128 desc[UR16][R58.64+0x80], R48 ;  /* 0x000080303a007986 */ /* 0x0087e8000c101d10 */
[----:B--2---:R3:W-:Y:S04]  /*65a0*/  STG.E.128 desc[UR16][R58.64], R44 ;  /* 0x0000002c3a007986 */ /* 0x0047e8000c101d10 */
[----:B----4-:R3:W-:Y:S02]  /*65b0*/  STG.E.128 desc[UR16][R58.64+0x100], R52 ;  /* 0x000100343a007986 */ /* 0x0107e4000c101d10 */
.L_x_361:
[----:B------:R-:W-:Y:S05]  /*65c0*/  BSYNC B0 ;  /* 0x0000000000007941 */ /* 0x000fea0003800000 */
.L_x_360:
[----:B------:R-:W-:Y:S04]  /*65d0*/  BSSY B0, `(.L_x_362) ;  /* 0x0000010000007945 */ /* 0x000fe80003800000 */
[----:B------:R-:W-:Y:S05]  /*65e0*/  @P1 BRA `(.L_x_363) ;  /* 0x0000000000381947 */ /* 0x000fea0003800000 */
[----:B---3--:R-:W-:Y:S01]  /*65f0*/  IADD3 R44, P0, R213, 0x20, RZ ;  /* 0x00000020d52c7810 */ /* 0x008fe20007f1e0ff */
[----:B------:R-:W-:Y:S01]  /*6600*/  IMAD.MOV.U32 R46, RZ, RZ, R62 ;  /* 0x000000ffff2e7224 */ /* 0x000fe200078e003e */
[----:B------:R-:W-:Y:S01]  /*6610*/  MOV R47, R7 ;  /* 0x00000007002f7202 */ /* 0x000fe20000000f00 */
[----:B------:R-:W-:Y:S02]  /*6620*/  ULDC.64 UR6, c[0x0][0x3f0] ;  /* 0x0000fc0000067ab9 */ /* 0x000fe40000000a00 */
[----:B------:R-:W-:Y:S02]  /*6630*/  IMAD.X R45, RZ, RZ, R217, P0 ;  /* 0x000000ffff2d7224 */ /* 0x000fe400000e06d9 */
[----:B------:R-:W-:-:S04]  /*6640*/  IMAD.WIDE.U32 R46, R44, R4, R46 ;  /* 0x000000042c2e7225 */ /* 0x000fc800078e002e */
[----:B------:R-:W-:Y:S01]  /*6650*/  IMAD R45, R45, R4, RZ ;  /* 0x000000042d2d7224 */ /* 0x000fe200078e02ff */
[----:B------:R-:W-:-:S03]  /*6660*/  LEA R4, P0, R46, UR6, 0x1 ;  /* 0x000000062e047c11 */ /* 0x000fc6000f8008ff */
[----:B------:R-:W-:-:S05]  /*6670*/  IMAD R45, R44, R5, R45 ;  /* 0x000000052c2d7224 */ /* 0x000fca00078e022d */
[----:B------:R-:W-:-:S04]  /*6680*/  IADD3 R45, R47, R45, RZ ;  /* 0x0000002d2f2d7210 */ /* 0x000fc80007ffe0ff */
[----:B------:R-:W-:-:S05]  /*6690*/  LEA.HI.X R5, R46, UR7, R45, 0x1, P0 ;  /* 0x000000072e057c11 */ /* 0x000fca00080f0c2d */
[----:B------:R3:W-:Y:S04]  /*66a0*/  STG.E.128 desc[UR16][R4.64], R40 ;  /* 0x0000002804007986 */ /* 0x0007e8000c101d10 */
[----:B--2---:R3:W-:Y:S04]  /*66b0*/  STG.E.128 desc[UR16][R4.64+0x80], R36 ;  /* 0x0000802404007986 */ /* 0x0047e8000c101d10 */
[----:B----4-:R3:W-:Y:S02]  /*66c0*/  STG.E.128 desc[UR16][R4.64+0x100], R32 ;  /* 0x0001002004007986 */ /* 0x0107e4000c101d10 */
.L_x_363:
[----:B------:R-:W-:Y:S05]  /*66d0*/  BSYNC B0 ;  /* 0x0000000000007941 */ /* 0x000fea0003800000 */
.L_x_362:
[-C--:B------:R-:W-:Y:S01]  /*66e0*/  IMAD.WIDE.U32 R60, R241, R2.reuse, R60 ;  /* 0x00000002f13c7225 */ /* 0x080fe200078e003c */
[----:B------:R-:W-:Y:S01]  /*66f0*/  ULDC.64 UR6, c[0x0][0x470] ;  /* 0x00011c0000067ab9 */ /* 0x000fe20000000a00 */
[----:B------:R-:W-:Y:S02]  /*6700*/  BSSY B0, `(.L_x_364) ;  /* 0x0000016000007945 */ /* 0x000fe40003800000 */
[----:B---3--:R-:W-:Y:S01]  /*6710*/  IMAD R4, R229, R2, RZ ;  /* 0x00000002e5047224 */ /* 0x008fe200078e02ff */
        /* <DEDUP_REMOVED lines=8> */
[----:B----4-:R-:W-:Y:S01]  /*67a0*/  MOV R32, R6 ;  /* 0x0000000600207202 */ /* 0x010fe20000000f00 */
[-C--:B------:R-:W-:Y:S01]  /*67b0*/  IMAD R4, R217, R2.reuse, RZ ;  /* 0x00000002d9047224 */ /* 0x080fe200078e02ff */
[----:B------:R-:W-:Y:S01]  /*67c0*/  MOV R33, R5 ;  /* 0x0000000500217202 */ /* 0x000fe20000000f00 */
[----:B------:R-:W-:Y:S02]  /*67d0*/  ULDC.64 UR6, c[0x0][0x3f8] ;  /* 0x0000fe0000067ab9 */ /* 0x000fe40000000a00 */
[C---:B------:R-:W-:Y:S02]  /*67e0*/  IMAD R4, R213.reuse, R3, R4 ;  /* 0x00000003d5047224 */ /* 0x040fe400078e0204 */
[----:B------:R-:W-:-:S05]  /*67f0*/  IMAD.WIDE.U32 R32, R213, R2, R32 ;  /* 0x00000002d5207225 */ /* 0x000fca00078e0020 */
[----:B------:R-:W-:Y:S02]  /*6800*/  IADD3 R4, R33, R4, RZ ;  /* 0x0000000421047210 */ /* 0x000fe40007ffe0ff */
[----:B------:R-:W-:-:S04]  /*6810*/  LEA R34, P0, R32, UR6, 0x1 ;  /* 0x0000000620227c11 */ /* 0x000fc8000f8008ff */
[----:B------:R-:W-:-:S05]  /*6820*/  LEA.HI.X R35, R32, UR7, R4, 0x1, P0 ;  /* 0x0000000720237c11 */ /* 0x000fca00080f0c04 */
[----:B-1----:R3:W-:Y:S04]  /*6830*/  STG.E.128 desc[UR16][R34.64], R28 ;  /* 0x0000001c22007986 */ /* 0x0027e8000c101d10 */
[----:B------:R3:W-:Y:S04]  /*6840*/  STG.E.128 desc[UR16][R34.64+0x80], R20 ;  /* 0x0000801422007986 */ /* 0x0007e8000c101d10 */
[----:B------:R3:W-:Y:S02]  /*6850*/  STG.E.128 desc[UR16][R34.64+0x100], R12 ;  /* 0x0001000c22007986 */ /* 0x0007e4000c101d10 */
.L_x_365:
[----:B------:R-:W-:Y:S05]  /*6860*/  BSYNC B0 ;  /* 0x0000000000007941 */ /* 0x000fea0003800000 */
.L_x_364:
[----:B------:R-:W-:Y:S05]  /*6870*/  @P1 BRA `(.L_x_366) ;  /* 0x0000000800101947 */ /* 0x000fea0003800000 */
[----:B------:R-:W-:Y:S01]  /*6880*/  IADD3 R4, P0, R213, 0x20, RZ ;  /* 0x00000020d5047810 */ /* 0x000fe20007f1e0ff */
[----:B-1-3--:R-:W-:Y:S01]  /*6890*/  IMAD.MOV.U32 R12, RZ, RZ, R6 ;  /* 0x000000ffff0c7224 */ /* 0x00afe200078e0006 */
        /* <DEDUP_REMOVED lines=10> */
[----:B------:R1:W-:Y:S04]  /*6940*/  STG.E.128 desc[UR16][R2.64+0x80], R16 ;  /* 0x0000801002007986 */ /* 0x0003e8000c101d10 */
[----:B------:R1:W-:Y:S01]  /*6950*/  STG.E.128 desc[UR16][R2.64+0x100], R8 ;  /* 0x0001000802007986 */ /* 0x0003e2000c101d10 */
[----:B------:R-:W-:Y:S05]  /*6960*/  BRA `(.L_x_366) ;  /* 0x0000000400d47947 */ /* 0x000fea0003800000 */
.L_x_354:
[----:B------:R-:W-:-:S13]  /*6970*/  ISETP.NE.AND P0, PT, R245, -0x1, PT ;  /* 0xfffffffff500780c */ /* 0x000fda0003f05270 */
        /* <DEDUP_REMOVED lines=22> */
.L_x_367:
        /* <DEDUP_REMOVED lines=12> */
.L_x_368:
[----:B------:R-:W-:Y:S01]  /*6ba0*/  IMAD R243, R216, -0x40, R243 ;  /* 0xffffffc0d8f37824 */ /* 0x000fe200078e02f3 */
[----:B------:R-:W-:Y:S01]  /*6bb0*/  ULDC.64 UR6, c[0x0][0x468] ;  /* 0x00011a0000067ab9 */ /* 0x000fe20000000a00 */
[-C--:B------:R-:W-:Y:S01]  /*6bc0*/  IMAD R6, R229, R4.reuse, RZ ;  /* 0x00000004e5067224 */ /* 0x080fe200078e02ff */
[----:B------:R-:W-:Y:S01]  /*6bd0*/  BSSY B0, `(.L_x_369) ;  /* 0x0000018000007945 */ /* 0x000fe20003800000 */
[----:B------:R-:W-:Y:S01]  /*6be0*/  IMAD.WIDE.U32 R14, R241, R4, R214 ;  /* 0x00000004f10e7225 */ /* 0x000fe200078e00d6 */
[----:B------:R-:W-:-:S03]  /*6bf0*/  ISETP.GE.AND P2, PT, R213, R243, PT ;  /* 0x000000f3d500720c */ /* 0x000fc60003f46270 */
[----:B------:R-:W-:Y:S01]  /*6c00*/  IMAD R7, R241, R5, R6 ;  /* 0x00000005f1077224 */ /* 0x000fe200078e0206 */
[----:B------:R-:W-:Y:S02]  /*6c10*/  IADD3 R10, P0, R10, R14, RZ ;  /* 0x0000000e0a0a7210 */ /* 0x000fe40007f1e0ff */
[----:B------:R-:W-:Y:S02]  /*6c20*/  IADD3 R6, R213, 0x20, RZ ;  /* 0x00000020d5067810 */ /* 0x000fe40007ffe0ff */
        /* <DEDUP_REMOVED lines=8> */
[----:B------:R-:W-:Y:S01]  /*6cb0*/  IMAD R6, R217, R4, RZ ;  /* 0x00000004d9067224 */ /* 0x000fe200078e02ff */
[----:B------:R-:W-:-:S03]  /*6cc0*/  ULDC.64 UR6, c[0x0][0x3f0] ;  /* 0x0000fc0000067ab9 */ /* 0x000fc60000000a00 */
[----:B------:R-:W-:-:S04]  /*6cd0*/  IMAD.WIDE.U32 R16, R213, R4, R10 ;  /* 0x00000004d5107225 */ /* 0x000fc800078e000a */
[----:B------:R-:W-:Y:S01]  /*6ce0*/  IMAD R6, R213, R5, R6 ;  /* 0x00000005d5067224 */ /* 0x000fe200078e0206 */
[----:B------:R-:W-:-:S04]  /*6cf0*/  LEA R18, P0, R16, UR6, 0x1 ;  /* 0x0000000610127c11 */ /* 0x000fc8000f8008ff */
[----:B------:R-:W-:-:S04]  /*6d00*/  IADD3 R6, R6, R17, RZ ;  /* 0x0000001106067210 */ /* 0x000fc80007ffe0ff */
[----:B------:R-:W-:-:S05]  /*6d10*/  LEA.HI.X R19, R16, UR7, R6, 0x1, P0 ;  /* 0x0000000710137c11 */ /* 0x000fca00080f0c06 */
[----:B------:R1:W-:Y:S04]  /*6d20*/  STG.E.128 desc[UR16][R18.64], RZ ;  /* 0x000000ff12007986 */ /* 0x0003e8000c101d10 */
[----:B------:R1:W-:Y:S04]  /*6d30*/  STG.E.128 desc[UR16][R18.64+0x80], RZ ;  /* 0x000080ff12007986 */ /* 0x0003e8000c101d10 */
[----:B------:R1:W-:Y:S02]  /*6d40*/  STG.E.128 desc[UR16][R18.64+0x100], RZ ;  /* 0x000100ff12007986 */ /* 0x0003e4000c101d10 */
.L_x_370:
[----:B------:R-:W-:Y:S05]  /*6d50*/  BSYNC B0 ;  /* 0x0000000000007941 */ /* 0x000fea0003800000 */
.L_x_369:
[----:B------:R-:W-:Y:S04]  /*6d60*/  BSSY B0, `(.L_x_371) ;  /* 0x000000f000007945 */ /* 0x000fe80003800000 */
[----:B------:R-:W-:Y:S05]  /*6d70*/  @P1 BRA `(.L_x_372) ;  /* 0x0000000000341947 */ /* 0x000fea0003800000 */
[----:B------:R-:W-:Y:S01]  /*6d80*/  IADD3 R7, P0, R213, 0x20, RZ ;  /* 0x00000020d5077810 */ /* 0x000fe20007f1e0ff */
[----:B------:R-:W-:Y:S01]  /*6d90*/  ULDC.64 UR6, c[0x0][0x3f0] ;  /* 0x0000fc0000067ab9 */ /* 0x000fe20000000a00 */
[----:B------:R-:W-:Y:S02]  /*6da0*/  MOV R10, R14 ;  /* 0x0000000e000a7202 */ /* 0x000fe40000000f00 */
[----:B------:R-:W-:-:S03]  /*6db0*/  IADD3.X R13, RZ, R217, RZ, P0, !PT ;  /* 0x000000d9ff0d7210 */ /* 0x000fc600007fe4ff */
[----:B------:R-:W-:-:S04]  /*6dc0*/  IMAD.WIDE.U32 R10, R7, R4, R10 ;  /* 0x00000004070a7225 */ /* 0x000fc800078e000a */
[----:B------:R-:W-:Y:S01]  /*6dd0*/  IMAD R6, R13, R4, RZ ;  /* 0x000000040d067224 */ /* 0x000fe200078e02ff */
[----:B------:R-:W-:-:S03]  /*6de0*/  LEA R4, P0, R10, UR6, 0x1 ;  /* 0x000000060a047c11 */ /* 0x000fc6000f8008ff */
[----:B------:R-:W-:-:S05]  /*6df0*/  IMAD R5, R7, R5, R6 ;  /* 0x0000000507057224 */ /* 0x000fca00078e0206 */
[----:B------:R-:W-:-:S04]  /*6e00*/  IADD3 R5, R5, R11, RZ ;  /* 0x0000000b05057210 */ /* 0x000fc80007ffe0ff */
[----:B------:R-:W-:-:S05]  /*6e10*/  LEA.HI.X R5, R10, UR7, R5, 0x1, P0 ;  /* 0x000000070a057c11 */ /* 0x000fca00080f0c05 */
[----:B------:R2:W-:Y:S04]  /*6e20*/  STG.E.128 desc[UR16][R4.64], RZ ;  /* 0x000000ff04007986 */ /* 0x0005e8000c101d10 */
[----:B------:R2:W-:Y:S04]  /*6e30*/  STG.E.128 desc[UR16][R4.64+0x80], RZ ;  /* 0x000080ff04007986 */ /* 0x0005e8000c101d10 */
[----:B------:R2:W-:Y:S02]  /*6e40*/  STG.E.128 desc[UR16][R4.64+0x100], RZ ;  /* 0x000100ff04007986 */ /* 0x0005e4000c101d10 */
.L_x_372:
[----:B------:R-:W-:Y:S05]  /*6e50*/  BSYNC B0 ;  /* 0x0000000000007941 */ /* 0x000fea0003800000 */
.L_x_371:
[-C--:B------:R-:W-:Y:S01]  /*6e60*/  IMAD.WIDE.U32 R6, R241, R2.reuse, R214 ;  /* 0x00000002f1067225 */ /* 0x080fe200078e00d6 */
[----:B------:R-:W-:Y:S01]  /*6e70*/  ULDC.64 UR6, c[0x0][0x470] ;  /* 0x00011c0000067ab9 */ /* 0x000fe20000000a00 */
[----:B------:R-:W-:Y:S02]  /*6e80*/  BSSY B0, `(.L_x_373) ;  /* 0x0000015000007945 */ /* 0x000fe40003800000 */
[----:B--2---:R-:W-:Y:S01]  /*6e90*/  IMAD R4, R229, R2, RZ ;  /* 0x00000002e5047224 */ /* 0x004fe200078e02ff */
[----:B------:R-:W-:Y:S01]  /*6ea0*/  IADD3 R8, P0, R12, R6, RZ ;  /* 0x000000060c087210 */ /* 0x000fe20007f1e0ff */
[----:B------:R-:W-:Y:S02]  /*6eb0*/  IMAD R236, R236, UR6, RZ ;  /* 0x00000006ecec7c24 */ /* 0x000fe4000f8e02ff */
[----:B------:R-:W-:-:S05]  /*6ec0*/  IMAD R4, R241, R3, R4 ;  /* 0x00000003f1047224 */ /* 0x000fca00078e0204 */
[----:B------:R-:W-:Y:S01]  /*6ed0*/  IADD3.X R9, R9, R7, R4, P0, !PT ;  /* 0x0000000709097210 */ /* 0x000fe200007fe404 */
        /* <DEDUP_REMOVED lines=15> */
.L_x_374:
[----:B------:R-:W-:Y:S05]  /*6fd0*/  BSYNC B0 ;  /* 0x0000000000007941 */ /* 0x000fea0003800000 */
.L_x_373:
        /* <DEDUP_REMOVED lines=14> */
.L_x_366:
[----:B------:R-:W-:Y:S05]  /*70c0*/  BSYNC B1 ;  /* 0x0000000000017941 */ /* 0x000fea0003800000 */
.L_x_349:
[----:B-1-3--:R-:W1:Y:S02]  /*70d0*/  LDC R3, c[0x0][0xc] ;  /* 0x00000300ff037b82 */ /* 0x00ae640000000800 */
[----:B-1----:R-:W-:-:S04]  /*70e0*/  IADD3 R216, R3, R216, RZ ;  /* 0x000000d803d87210 */ /* 0x002fc80007ffe0ff */
[----:B------:R-:W-:-:S13]  /*70f0*/  ISETP.GE.AND P0, PT, R216, UR14, PT ;  /* 0x0000000ed8007c0c */ /* 0x000fda000bf06270 */
[----:B------:R-:W-:Y:S05]  /*7100*/  @P0 BRA `(.L_x_375) ;  /* 0x0000000000040947 */ /* 0x000fea0003800000 */
[----:B------:R-:W-:Y:S05]  /*7110*/  BRA `(.L_x_376) ;  /* 0xffffff9800047947 */ /* 0x000fea000383ffff */
.L_x_375:
[----:B------:R-:W-:Y:S05]  /*7120*/  EXIT ;  /* 0x000000000000794d */ /* 0x000fea0003800000 */
.L_x_377:
        /* <DEDUP_REMOVED lines=13> */
.L_x_1590:


//--------------------- .text._ZN5flash44flash_bwd_dq_dk_dv_loop_seqk_parallel_kernelI23Flash_bwd_kernel_traitsILi192ELi64ELi64ELi8ELi4ELi2ELi2ELb0ELb0EN7cutlass6half_tE19Flash_kernel_traitsILi192ELi64ELi64ELi8ES3_EELb0ELb0ELb0ELb1ELb0ELb0ELb0EEEvNS_16Flash_bwd_paramsE --------------------------
	.section	.text._ZN5flash44flash_bwd_dq_dk_dv_loop_seqk_parallel_kernelI23Flash_bwd_kernel_traitsILi192ELi64ELi64ELi8ELi4ELi2ELi2ELb0ELb0EN7cutlass6half_tE19Flash_kernel_traitsILi192ELi64ELi64ELi8ES3_EELb0ELb0ELb0ELb1ELb0ELb0ELb0EEEvNS_16Flash_bwd_paramsE,"ax",@progbits
	.align	128
        .global         _ZN5flash44flash_bwd_dq_dk_dv_loop_seqk_parallel_kernelI23Flash_bwd_kernel_traitsILi192ELi64ELi64ELi8ELi4ELi2ELi2ELb0ELb0EN7cutlass6half_tE19Flash_kernel_traitsILi192ELi64ELi64ELi8ES3_EELb0ELb0ELb0ELb1ELb0ELb0ELb0EEEvNS_16Flash_bwd_paramsE
        .type           _ZN5flash44flash_bwd_dq_dk_dv_loop_seqk_parallel_kernelI23Flash_bwd_kernel_traitsILi192ELi64ELi64ELi8ELi4ELi2ELi2ELb0ELb0EN7cutlass6half_tE19Flash_kernel_traitsILi192ELi64ELi64ELi8ES3_EELb0ELb0ELb0ELb1ELb0ELb0ELb0EEEvNS_16Flash_bwd_paramsE,@function
        .size           _ZN5flash44flash_bwd_dq_dk_dv_loop_seqk_parallel_kernelI23Flash_bwd_kernel_traitsILi192ELi64ELi64ELi8ELi4ELi2ELi2ELb0ELb0EN7cutlass6half_tE19Flash_kernel_traitsILi192ELi64ELi64ELi8ES3_EELb0ELb0ELb0ELb1ELb0ELb0ELb0EEEvNS_16Flash_bwd_paramsE,(.L_x_1591 - _ZN5flash44flash_bwd_dq_dk_dv_loop_seqk_parallel_kernelI23Flash_bwd_kernel_traitsILi192ELi64ELi64ELi8ELi4ELi2ELi2ELb0ELb0EN7cutlass6half_tE19Flash_kernel_traitsILi192ELi64ELi64ELi8ES3_EELb0ELb0ELb0ELb1ELb0ELb0ELb0EEEvNS_16Flash_bwd_paramsE)
        .other          _ZN5flash44flash_bwd_dq_dk_dv_loop_seqk_parallel_kernelI23Flash_bwd_kernel_traitsILi192ELi64ELi64ELi8ELi4ELi2ELi2ELb0ELb0EN7cutlass6half_tE19Flash_kernel_traitsILi192ELi64ELi64ELi8ES3_EELb0ELb0ELb0ELb1ELb0ELb0ELb0EEEvNS_16Flash_bwd_paramsE,@"STO_CUDA_ENTRY STV_DEFAULT"
_ZN5flash44flash_bwd_dq_dk_dv_loop_seqk_parallel_kernelI23Flash_bwd_kernel_traitsILi192ELi64ELi64ELi8ELi4ELi2ELi2ELb0ELb0EN7cutlass6half_tE19Flash_kernel_traitsILi192ELi64ELi64ELi8ES3_EELb0ELb0ELb0ELb1ELb0ELb0ELb0EEEvNS_16Flash_bwd_paramsE:
.text._ZN5flash44flash_bwd_dq_dk_dv_loop_seqk_parallel_kernelI23Flash_bwd_kernel_traitsILi192ELi64ELi64ELi8ELi4ELi2ELi2ELb0ELb0EN7cutlass6half_tE19Flash_kernel_traitsILi192ELi64ELi64ELi8ES3_EELb0ELb0ELb0ELb1ELb0ELb0ELb0EEEvNS_16Flash_bwd_paramsE:
        /* <DEDUP_REMOVED lines=25> */
[----:B------:R-:W-:Y:S02]  /*0190*/  LEA.HI R15, R9, R6, RZ, 0x3 ;  /* 0x00000006090f7211 */ /* 0x000fe400078f18ff */
[--C-:B------:R-:W-:Y:S02]  /*01a0*/  SHF.R.S32.HI R10, RZ, 0x2, R7.reuse ;  /* 0x00000002ff0a7819 */ /* 0x100fe40000011407 */
[----:B------:R-:W-:Y:S02]  /*01b0*/  SHF.R.S32.HI R4, RZ, 0x1f, R7 ;  /* 0x0000001fff047819 */ /* 0x000fe40000011407 */
[----:B------:R-:W-:Y:S02]  /*01c0*/  LOP3.LUT R3, R15, 0xfffffff8, RZ, 0xc0, !PT ;  /* 0xfffffff80f037812 */ /* 0x000fe400078ec0ff */
[----:B------:R-:W-:-:S02]  /*01d0*/  SHF.R.S32.HI R204, RZ, 0x3, R15 ;  /* 0x00000003ffcc7819 */ /* 0x000fc4000001140f */
[----:B------:R-:W-:Y:S01]  /*01e0*/  LEA.HI R4, R4, R10, RZ, 0x3 ;  /* 0x0000000a04047211 */ /* 0x000fe200078f18ff */
[----:B------:R-:W-:Y:S01]  /*01f0*/  IMAD.IADD R3, R6, 0x1, -R3 ;  /* 0x0000000106037824 */ /* 0x000fe200078e0a03 */
[----:B------:R-:W-:Y:S01]  /*0200*/  LEA.HI R14, R9, R6, RZ, 0x4 ;  /* 0x00000006090e7211 */ /* 0x000fe200078f20ff */
[----:B------:R-:W-:Y:S01]  /*0210*/  IMAD.SHL.U32 R203, R204, 0x40, RZ ;  /* 0x00000040cccb7824 */ /* 0x000fe200078e00ff */
[----:B------:R-:W-:Y:S01]  /*0220*/  LOP3.LUT R4, R4, 0xfffffff8, RZ, 0xc0, !PT ;  /* 0xfffffff804047812 */ /* 0x000fe200078ec0ff */
[----:B------:R-:W-:Y:S01]  /*0230*/  IMAD.SHL.U32 R206, R3, 0x8, RZ ;  /* 0x0000000803ce7824 */ /* 0x000fe200078e00ff */
[----:B------:R-:W-:Y:S02]  /*0240*/  SHF.R.S32.HI R2, RZ, 0x4, R14 ;  /* 0x00000004ff027819 */ /* 0x000fe4000001140e */
[----:B------:R-:W-:Y:S01]  /*0250*/  LOP3.LUT R203, R203, 0x1c0, RZ, 0xc0, !PT ;  /* 0x000001c0cbcb7812 */ /* 0x000fe200078ec0ff */
[----:B------:R-:W-:Y:S01]  /*0260*/  IMAD.IADD R4, R10, 0x1, -R4 ;  /* 0x000000010a047824 */ /* 0x000fe200078e0a04 */
[----:B------:R-:W-:Y:S01]  /*0270*/  LEA.HI R0, R14, R2, RZ, 0x1 ;  /* 0x000000020e007211 */ /* 0x000fe200078f08ff */
[----:B------:R-:W-:Y:S01]  /*0280*/  IMAD.SHL.U32 R10, R3, 0x40, RZ ;  /* 0x00000040030a7824 */ /* 0x000fe200078e00ff */
[----:B------:R-:W-:Y:S01]  /*0290*/  LOP3.LUT R5, R203, 0x38, R206, 0xf8, !PT ;  /* 0x00000038cb057812 */ /* 0x000fe200078ef8ce */
[C---:B------:R-:W-:Y:S01]  /*02a0*/  VIADD R210, R206.reuse, 0x40 ;  /* 0x00000040ced27836 */ /* 0x040fe20000000000 */
[----:B------:R-:W-:Y:S01]  /*02b0*/  LEA.HI R8, R9, R6, RZ, 0x5 ;  /* 0x0000000609087211 */ /* 0x000fe200078f28ff */
[----:B------:R-:W-:Y:S01]  /*02c0*/  VIADD R209, R206, 0x80 ;  /* 0x00000080ced17836 */ /* 0x000fe20000000000 */
[----:B------:R-:W-:-:S02]  /*02d0*/  SHF.R.U32.HI R203, RZ, 0x3, R203 ;  /* 0x00000003ffcb7819 */ /* 0x000fc400000116cb */
[----:B------:R-:W-:Y:S02]  /*02e0*/  LOP3.LUT R14, R14, 0xfffffff0, RZ, 0xc0, !PT ;  /* 0xfffffff00e0e7812 */ /* 0x000fe400078ec0ff */
[----:B------:R-:W-:Y:S02]  /*02f0*/  LOP3.LUT R0, R0, 0xfffffffe, RZ, 0xc0, !PT ;  /* 0xfffffffe00007812 */ /* 0x000fe400078ec0ff */
[----:B------:R-:W-:Y:S01]  /*0300*/  LOP3.LUT R12, R4, 0x1, RZ, 0xc0, !PT ;  /* 0x00000001040c7812 */ /* 0x000fe200078ec0ff */
[----:B------:R-:W-:Y:S01]  /*0310*/  IMAD.IADD R14, R6, 0x1, -R14 ;  /* 0x00000001060e7824 */ /* 0x000fe200078e0a0e */
[----:B------:R-:W-:Y:S01]  /*0320*/  LEA.HI R216, R9, R6, RZ, 0x6 ;  /* 0x0000000609d87211 */ /* 0x000fe200078f30ff */
[----:B------:R-:W-:Y:S01]  /*0330*/  IMAD.IADD R0, R2, 0x1, -R0 ;  /* 0x0000000102007824 */ /* 0x000fe200078e0a00 */
[----:B------:R-:W-:Y:S02]  /*0340*/  SHF.R.S32.HI R202, RZ, 0x5, R8 ;  /* 0x00000005ffca7819 */ /* 0x000fe40000011408 */
[----:B------:R-:W-:Y:S01]  /*0350*/  LOP3.LUT R203, R5, R203, RZ, 0x3c, !PT ;  /* 0x000000cb05cb7212 */ /* 0x000fe200078e3cff */
[C---:B------:R-:W-:Y:S01]  /*0360*/  IMAD.SHL.U32 R11, R0.reuse, 0x200, RZ ;  /* 0x00000200000b7824 */ /* 0x040fe200078e00ff */
[C---:B------:R-:W-:Y:S01]  /*0370*/  LOP3.LUT P4, RZ, R3.reuse, 0x4, RZ, 0xc0, !PT ;  /* 0x0000000403ff7812 */ /* 0x040fe2000788c0ff */
[----:B------:R-:W-:Y:S01]  /*0380*/  IMAD.SHL.U32 R195, R0, 0x20, RZ ;  /* 0x0000002000c37824 */ /* 0x000fe200078e00ff */
[----:B------:R-:W-:-:S02]  /*0390*/  LOP3.LUT P3, RZ, R3, 0x2, RZ, 0xc0, !PT ;  /* 0x0000000203ff7812 */ /* 0x000fc4000786c0ff */
[----:B------:R-:W-:Y:S02]  /*03a0*/  LEA.HI R5, R9, R6, RZ, 0x7 ;  /* 0x0000000609057211 */ /* 0x000fe400078f38ff */
[----:B------:R-:W-:Y:S02]  /*03b0*/  ISETP.NE.U32.AND P0, PT, R12, 0x1, PT ;  /* 0x000000010c00780c */ /* 0x000fe40003f05070 */
[----:B------:R-:W-:Y:S02]  /*03c0*/  SHF.R.S32.HI R216, RZ, 0x6, R216 ;  /* 0x00000006ffd87819 */ /* 0x000fe400000114d8 */
[CC--:B------:R-:W-:Y:S02]  /*03d0*/  LEA.HI R2, R8.reuse, R202.reuse, RZ, 0x1 ;  /* 0x000000ca08027211 */ /* 0x0c0fe400078f08ff */
[----:B------:R-:W-:Y:S01]  /*03e0*/  LOP3.LUT R201, R8, 0xffffffe0, RZ, 0xc0, !PT ;  /* 0xffffffe008c97812 */ /* 0x000fe200078ec0ff */
[C---:B------:R-:W-:Y:S01]  /*03f0*/  IMAD R203, R216.reuse, 0x200, R203 ;  /* 0x00000200d8cb7824 */ /* 0x040fe200078e02cb */
[----:B------:R-:W-:Y:S01]  /*0400*/  LOP3.LUT R7, R7, 0x7ffffffc, RZ, 0xc0, !PT ;  /* 0x7ffffffc07077812 */ /* 0x000fe200078ec0ff */
[----:B------:R-:W-:Y:S01]  /*0410*/  IMAD.SHL.U32 R216, R216, 0x8, RZ ;  /* 0x00000008d8d87824 */ /* 0x000fe200078e00ff */
[----:B------:R-:W-:Y:S01]  /*0420*/  SHF.R.S32.HI R196, RZ, 0x1f, R8 ;  /* 0x0000001fffc47819 */ /* 0x000fe20000011408 */
[C---:B------:R-:W-:Y:S01]  /*0430*/  IMAD.IADD R201, R6.reuse, 0x1, -R201 ;  /* 0x0000000106c97824 */ /* 0x040fe200078e0ac9 */
[----:B------:R-:W-:Y:S01]  /*0440*/  SHF.R.S32.HI R5, RZ, 0x7, R5 ;  /* 0x00000007ff057819 */ /* 0x000fe20000011405 */
[----:B------:R-:W-:Y:S01]  /*0450*/  IMAD.IADD R7, R6, 0x1, -R7 ;  /* 0x0000000106077824 */ /* 0x000fe200078e0a07 */
[C---:B------:R-:W-:Y:S01]  /*0460*/  R2P PR, R4.reuse, 0x6 ;  /* 0x0000000604007804 */ /* 0x040fe20000000000 */
[----:B------:R-:W-:Y:S01]  /*0470*/  IMAD.SHL.U32 R4, R4, 0x40, RZ ;  /* 0x0000004004047824 */ /* 0x000fe200078e00ff */
[----:B------:R-:W-:Y:S01]  /*0480*/  SHF.R.S32.HI R3, RZ, 0x1f, R14 ;  /* 0x0000001fff037819 */ /* 0x000fe2000001140e */
[C---:B------:R-:W-:Y:S01]  /*0490*/  IMAD R13, R5.reuse, 0x800, R11 ;  /* 0x00000800050d7824 */ /* 0x040fe200078e020b */
[----:B------:R-:W-:Y:S01]  /*04a0*/  LOP3.LUT R2, R2, 0xfffffffe, RZ, 0xc0, !PT ;  /* 0xfffffffe02027812 */ /* 0x000fe200078ec0ff */
[----:B------:R-:W-:Y:S01]  /*04b0*/  IMAD.SHL.U32 R6, R5, 0x20, RZ ;  /* 0x0000002005067824 */ /* 0x000fe200078e00ff */
[----:B------:R-:W-:-:S02]  /*04c0*/  LEA.HI R196, R196, R202, RZ, 0x2 ;  /* 0x000000cac4c47211 */ /* 0x000fc400078f10ff */
[----:B------:R-:W-:Y:S01]  /*04d0*/  LEA.HI R3, R3, R14, RZ, 0x3 ;  /* 0x0000000e03037211 */ /* 0x000fe200078f18ff */
[----:B------:R-:W-:Y:S01]  /*04e0*/  IMAD.IADD R2, R202, 0x1, -R2 ;  /* 0x00000001ca027824 */ /* 0x000fe200078e0a02 */
[----:B------:R-:W-:Y:S01]  /*04f0*/  LOP3.LUT R5, R4, 0x1c0, RZ, 0xc0, !PT ;  /* 0x000001c004057812 */ /* 0x000fe200078ec0ff */
[----:B------:R-:W-:Y:S01]  /*0500*/  IMAD.SHL.U32 R4, R7, 0x2, RZ ;  /* 0x0000000207047824 */ /* 0x000fe200078e00ff */
[----:B------:R-:W-:Y:S01]  /*0510*/  LOP3.LUT R196, R196, 0xfffffffc, RZ, 0xc0, !PT ;  /* 0xfffffffcc4c47812 */ /* 0x000fe200078ec0ff */
[----:B------:R-:W-:Y:S01]  /*0520*/  IMAD.SHL.U32 R190, R2, 0x10, RZ ;  /* 0x0000001002be7824 */ /* 0x000fe200078e00ff */
[----:B------:R-:W-:Y:S02]  /*0530*/  LOP3.LUT R200, R3, 0xfffffff8, RZ, 0xc0, !PT ;  /* 0xfffffff803c87812 */ /* 0x000fe400078ec0ff */
[----:B------:R-:W-:Y:S01]  /*0540*/  LOP3.LUT R216, R216, 0x18, RZ, 0xc0, !PT ;  /* 0x00000018d8d87812 */ /* 0x000fe200078ec0ff */
[----:B------:R-:W-:Y:S01]  /*0550*/  IMAD.IADD R196, R202, 0x1, -R196 ;  /* 0x00000001cac47824 */ /* 0x000fe200078e0ac4 */
[----:B------:R-:W-:Y:S01]  /*0560*/  LOP3.LUT R198, R6, 0x6, R198, 0xf8, !PT ;  /* 0x0000000606c67812 */ /* 0x000fe200078ef8c6 */
[----:B------:R-:W-:Y:S01]  /*0570*/  IMAD.IADD R200, R14, 0x1, -R200 ;  /* 0x000000010ec87824 */ /* 0x000fe200078e0ac8 */
[----:B------:R-:W-:Y:S01]  /*0580*/  SHF.R.U32.HI R217, RZ, 0x3, R5 ;  /* 0x00000003ffd97819 */ /* 0x000fe20000011605 */
[----:B------:R-:W-:Y:S01]  /*0590*/  IMAD R7, R196, 0x400, R4 ;  /* 0x00000400c4077824 */ /* 0x000fe200078e0204 */
[----:B------:R-:W-:Y:S01]  /*05a0*/  LOP3.LUT R6, R5, 0x20, R6, 0xf8, !PT ;  /* 0x0000002005067812 */ /* 0x000fe200078ef806 */
[----:B------:R-:W-:Y:S01]  /*05b0*/  IMAD R4, R2, 0x400, R4 ;  /* 0x0000040002047824 */ /* 0x000fe200078e0204 */
[----:B------:R-:W-:-:S02]  /*05c0*/  LOP3.LUT R10, R10, 0x1c0, RZ, 0xc0, !PT ;  /* 0x000001c00a0a7812 */ /* 0x000fc400078ec0ff */
[----:B------:R-:W-:Y:S02]  /*05d0*/  LOP3.LUT R195, R216, 0x20, R195, 0xf8, !PT ;  /* 0x00000020d8c37812 */ /* 0x000fe400078ef8c3 */
[----:B------:R-:W-:Y:S01]  /*05e0*/  LOP3.LUT R216, R217, R5, R216, 0x1e, !PT ;  /* 0x00000005d9d87212 */ /* 0x000fe200078e1ed8 */
[----:B------:R-:W-:Y:S01]  /*05f0*/  IMAD.SHL.U32 R5, R200, 0x40, RZ ;  /* 0x00000040c8057824 */ /* 0x000fe200078e00ff */
[----:B------:R-:W-:Y:S02]  /*0600*/  LOP3.LUT R217, R6, R217, RZ, 0x3c, !PT ;  /* 0x000000d906d97212 */ /* 0x000fe400078e3cff */
[----:B------:R-:W-:Y:S01]  /*0610*/  LOP3.LUT R194, R10, 0x8, R15, 0xf8, !PT ;  /* 0x000000080ac27812 */ /* 0x000fe200078ef80f */
[----:B------:R-:W-:Y:S01]  /*0620*/  IMAD.IADD R216, R4, 0x1, R216 ;  /* 0x0000000104d87824 */ /* 0x000fe200078e02d8 */
[----:B------:R-:W-:Y:S01]  /*0630*/  LOP3.LUT R190, R10, 0x10, R190, 0xf8, !PT ;  /* 0x000000100abe7812 */ /* 0x000fe200078ef8be */
[----:B------:R-:W-:Y:S01]  /*0640*/  IMAD.IADD R217, R7, 0x1, R217 ;  /* 0x0000000107d97824 */ /* 0x000fe200078e02d9 */
[----:B------:R-:W-:Y:S01]  /*0650*/  SHF.R.U32.HI R10, RZ, 0x3, R10 ;  /* 0x00000003ff0a7819 */ /* 0x000fe2000001160a */
[----:B------:R-:W-:Y:S01]  /*0660*/  IMAD.SHL.U32 R7, R0, 0x8, RZ ;  /* 0x0000000800077824 */ /* 0x000fe200078e00ff */
[----:B------:R-:W-:-:S02]  /*0670*/  SHF.R.S32.HI R6, RZ, 0x1f, R201 ;  /* 0x0000001fff067819 */ /* 0x000fc400000114c9 */
[----:B------:R-:W-:Y:S02]  /*0680*/  LOP3.LUT R194, R194, R10, RZ, 0x3c, !PT ;  /* 0x0000000ac2c27212 */ /* 0x000fe400078e3cff */
[----:B------:R-:W-:Y:S01]  /*0690*/  LEA.HI R0, R6, R201, RZ, 0x2 ;  /* 0x000000c906007211 */ /* 0x000fe200078f10ff */
[----:B------:R-:W-:Y:S01]  /*06a0*/  IMAD.SHL.U32 R6, R3, 0x40, RZ ;  /* 0x0000004003067824 */ /* 0x000fe200078e00ff */
[----:B------:R-:W-:Y:S01]  /*06b0*/  LOP3.LUT R5, R5, 0x1c0, RZ, 0xc0, !PT ;  /* 0x000001c005057812 */ /* 0x000fe200078ec0ff */
[----:B------:R-:W-:Y:S01]  /*06c0*/  IMAD.IADD R194, R13, 0x1, R194 ;  /* 0x000000010dc27824 */ /* 0x000fe200078e02c2 */
[----:B------:R-:W-:Y:S02]  /*06d0*/  SHF.R.S32.HI R199, RZ, 0x2, R0 ;  /* 0x00000002ffc77819 */ /* 0x000fe40000011400 */
[----:B------:R-:W-:Y:S01]  /*06e0*/  SHF.R.U32.HI R189, RZ, 0x3, R5 ;  /* 0x00000003ffbd7819 */ /* 0x000fe20000011605 */
[----:B------:R-:W-:Y:S01]  /*06f0*/  IMAD.SHL.U32 R194, R194, 0x2, RZ ;  /* 0x00000002c2c27824 */ /* 0x000fe200078e00ff */
[----:B------:R-:W-:Y:S01]  /*0700*/  LOP3.LUT R3, R5, 0x8, R7, 0xf8, !PT ;  /* 0x0000000805037812 */ /* 0x000fe200078ef807 */
[----:B------:R-:W-:Y:S01]  /*0710*/  IMAD R199, R196, 0x10, R199 ;  /* 0x00000010c4c77824 */ /* 0x000fe200078e02c7 */
[----:B------:R-:W-:Y:S01]  /*0720*/  LOP3.LUT R0, R6, 0xfffffe00, RZ, 0xc0, !PT ;  /* 0xfffffe0006007812 */ /* 0x000fe200078ec0ff */
[----:B------:R-:W-:Y:S01]  /*0730*/  VIADD R192, R194, UR6 ;  /* 0x00000006c2c07c36 */ /* 0x000fe20008000000 */
[----:B------:R-:W-:-:S02]  /*0740*/  LOP3.LUT R190, R190, 0x8, R15, 0xf8, !PT ;  /* 0x00000008bebe7812 */ /* 0x000fc400078ef80f */
[----:B------:R-:W-:Y:S01]  /*0750*/  LOP3.LUT R195, R189, R195, R5, 0x1e, !PT ;  /* 0x000000c3bdc37212 */ /* 0x000fe200078e1e05 */
[--C-:B------:R-:W-:Y:S01]  /*0760*/  IMAD R196, R196, 0x400, R0.reuse ;  /* 0x00000400c4c47824 */ /* 0x100fe200078e0200 */
[----:B------:R-:W-:Y:S01]  /*0770*/  LOP3.LUT R189, R3, R189, RZ, 0x3c, !PT ;  /* 0x000000bd03bd7212 */ /* 0x000fe200078e3cff */
[----:B------:R-:W-:Y:S01]  /*0780*/  IMAD R2, R2, 0x400, R0 ;  /* 0x0000040002027824 */ /* 0x000fe200078e0200 */
[----:B------:R-:W-:Y:S02]  /*0790*/  LOP3.LUT R190, R11, R190, R10, 0xf6, !PT ;  /* 0x000000be0bbe7212 */ /* 0x000fe400078ef60a */
        /* <DEDUP_REMOVED lines=16> */
[----:B------:R-:W-:Y:S01]  /*08a0*/  SHF.R.S32.HI R205, RZ, 0x1f, R204 ;  /* 0x0000001fffcd7819 */ /* 0x000fe200000114cc */
[C---:B------:R-:W-:Y:S01]  /*08b0*/  VIADD R218, R216.reuse, 0x40 ;  /* 0x00000040d8da7836 */ /* 0x040fe20000000000 */
[----:B------:R-:W-:Y:S01]  /*08c0*/  LEA R213, R203, UR5, 0x1 ;  /* 0x00000005cbd57c11 */ /* 0x000fe2000f8e08ff */
[----:B------:R-:W-:Y:S01]  /*08d0*/  IMAD.IADD R191, R193, 0x1, R191 ;  /* 0x00000001c1bf7824 */ /* 0x000fe200078e02bf */
[----:B------:R-:W-:Y:S01]  /*08e0*/  SHF.L.U64.HI R212, R199, 0x2, R212 ;  /* 0x00000002c7d47819 */ /* 0x000fe200000102d4 */
[----:B------:R-:W-:Y:S01]  /*08f0*/  @P2 VIADD R218, R216, 0xffffffc0 ;  /* 0xffffffc0d8da2836 */ /* 0x000fe20000000000 */
[----:B------:R-:W-:Y:S01]  /*0900*/  LEA R189, R189, UR4, 0x1 ;  /* 0x00000004bdbd7c11 */ /* 0x000fe2000f8e08ff */
[----:B---34-:R-:W-:-:S07]  /*0910*/  IMAD.IADD R224, R224, 0x1, R219 ;  /* 0x00000001e0e07824 */ /* 0x018fce00078e02db */
.L_x_424:
[----:B------:R-:W1:Y:S01]  /*0920*/  LDC.64 R4, c[0x0][0x2f0] ;  /* 0x0000bc00ff047b82 */ /* 0x000e620000000a00 */
[C---:B------:R-:W-:Y:S01]  /*0930*/  IMAD.SHL.U32 R7, R208.reuse, 0x4, RZ ;  /* 0x00000004d0077824 */ /* 0x040fe200078e00ff */
[----:B--2---:R-:W-:Y:S01]  /*0940*/  SHF.R.S32.HI R15, RZ, 0x1f, R208 ;  /* 0x0000001fff0f7819 */ /* 0x004fe200000114d0 */
        /* <DEDUP_REMOVED lines=44> */
.L_x_378:
        /* <DEDUP_REMOVED lines=23> */
[----:B------:R-:W2:Y:S01]  /*0d80*/  LDC R22, c[0x0][0x270] ;  /* 0x00009c00ff167b82 */ /* 0x000ea20000000800 */
[----:B------:R-:W-:-:S04]  /*0d90*/  IMAD.WIDE.U32 R12, R208, R4, RZ ;  /* 0x00000004d00c7225 */ /* 0x000fc800078e00ff */
[C---:B------:R-:W-:Y:S01]  /*0da0*/  IMAD R5, R208.reuse, R5, R11 ;  /* 0x00000005d0057224 */ /* 0x040fe200078e020b */
[----:B----4-:R-:W-:Y:S02]  /*0db0*/  SHF.R.S32.HI R11, RZ, 0x1f, R29 ;  /* 0x0000001fff0b7819 */ /* 0x010fe4000001141d */
[----:B------:R-:W1:Y:S01]  /*0dc0*/  LDC.U8 R4, c[0x0][0x3d8] ;  /* 0x0000f600ff047b82 */ /* 0x000e620000000000 */
[----:B------:R-:W-:Y:S01]  /*0dd0*/  IMAD.WIDE.U32 R34, R208, R29, RZ ;  /* 0x0000001dd0227225 */ /* 0x000fe200078e00ff */
[----:B-----5:R-:W4:Y:S01]  /*0de0*/  MUFU.RCP R2, R2 ;  /* 0x0000000200027308 */ /* 0x020f220000001000 */
[----:B------:R-:W-:Y:S02]  /*0df0*/  IADD3 R27, R13, R5, RZ ;  /* 0x000000050d1b7210 */ /* 0x000fe40007ffe0ff */
[----:B------:R-:W-:-:S03]  /*0e00*/  @P1 IADD3 R5, R241, R242, RZ ;  /* 0x000000f2f1051210 */ /* 0x000fc60007ffe0ff */
[----:B------:R-:W5:Y:S01]  /*0e10*/  LDC R33, c[0x0][0x2c4] ;  /* 0x0000b100ff217b82 */ /* 0x000f620000000800 */
[----:B--2---:R-:W-:Y:S01]  /*0e20*/  IMAD.WIDE R40, R23, R22, RZ ;  /* 0x0000001617287225 */ /* 0x004fe200078e02ff */
[----:B----4-:R-:W-:-:S03]  /*0e30*/  IADD3 R2, R2, 0xffffffe, RZ ;  /* 0x0ffffffe02027810 */ /* 0x010fc60007ffe0ff */
[----:B------:R-:W-:Y:S01]  /*0e40*/  IMAD.WIDE.U32 R30, R40, R19, RZ ;  /* 0x00000013281e7225 */ /* 0x000fe200078e00ff */
[----:B------:R-:W2:Y:S03]  /*0e50*/  F2I.FTZ.U32.TRUNC.NTZ R3, R2 ;  /* 0x0000000200037305 */ /* 0x000ea6000021f000 */
        /* <DEDUP_REMOVED lines=8> */
[----:B------:R-:W4:Y:S03]  /*0ee0*/  @P1 LDC.64 R6, c[0x0][0x250] ;  /* 0x00009400ff061b82 */ /* 0x000f260000000a00 */
        /* <DEDUP_REMOVED lines=13> */
[----:B----4-:R-:W-:-:S02]  /*0fc0*/  @P1 IMAD R17, R5, R7, RZ ;  /* 0x0000000705111224 */ /* 0x010fc400078e02ff */
[----:B------:R-:W-:Y:S01]  /*0fd0*/  @P1 IMAD.WIDE.U32 R12, R5, R6, RZ ;  /* 0x00000006050c1225 */ /* 0x000fe200078e00ff */
[----:B------:R-:W-:-:S03]  /*0fe0*/  IADD3 R5, R35, R9, RZ ;  /* 0x0000000923057210 */ /* 0x000fc60007ffe0ff */
[----:B------:R-:W-:Y:S01]  /*0ff0*/  @P2 IMAD.IADD R27, R25, 0x1, R10 ;  /* 0x00000001191b2824 */ /* 0x000fe200078e020a */
[----:B------:R-:W-:Y:S01]  /*1000*/  @P3 IADD3 R16, R16, 0x1, RZ ;  /* 0x0000000110103810 */ /* 0x000fe20007ffe0ff */
[----:B------:R-:W2:Y:S01]  /*1010*/  @!P2 LDC.64 R10, c[0x0][0x418] ;  /* 0x00010600ff0aab82 */ /* 0x000ea20000000a00 */
[----:B-1----:R-:W-:Y:S01]  /*1020*/  ISETP.NE.AND P3, PT, R4, RZ, PT ;  /* 0x000000ff0400720c */ /* 0x002fe20003f65270 */
[C---:B------:R-:W-:Y:S01]  /*1030*/  IMAD R24, R40.reuse, R5, R24 ;  /* 0x0000000528187224 */ /* 0x040fe200078e0218 */
[----:B------:R-:W-:Y:S01]  /*1040*/  @P1 IADD3 R17, R13, R17, RZ ;  /* 0x000000110d111210 */ /* 0x000fe20007ffe0ff */
[----:B------:R-:W-:Y:S01]  /*1050*/  IMAD.WIDE.U32 R34, R40, R34, RZ ;  /* 0x0000002228227225 */ /* 0x000fe200078e00ff */
[----:B------:R-:W-:-:S03]  /*1060*/  @P1 MOV R18, R12 ;  /* 0x0000000c00121202 */ /* 0x000fc60000000f00 */
[----:B------:R-:W1:Y:S01]  /*1070*/  @P2 LDC.64 R12, c[0x0][0x420] ;  /* 0x00010800ff0c2b82 */ /* 0x000e620000000a00 */
[----:B------:R-:W-:Y:S01]  /*1080*/  IMAD R4, R41, R19, RZ ;  /* 0x0000001329047224 */ /* 0x000fe200078e02ff */
[----:B------:R-:W-:Y:S01]  /*1090*/  IADD3 R24, R35, R24, RZ ;  /* 0x0000001823187210 */ /* 0x000fe20007ffe0ff */
[----:B------:R-:W-:Y:S01]  /*10a0*/  @!P0 IMAD.MOV R16, RZ, RZ, -R16 ;  /* 0x000000ffff108224 */ /* 0x000fe200078e0a10 */
[----:B------:R-:W-:Y:S02]  /*10b0*/  @!P5 LOP3.LUT R16, RZ, R8, RZ, 0x33, !PT ;  /* 0x00000008ff10d212 */ /* 0x000fe400078e33ff */
[----:B------:R-:W-:Y:S01]  /*10c0*/  @P2 IADD3 R24, R31, R4, RZ ;  /* 0x000000041f182210 */ /* 0x000fe20007ffe0ff */
[----:B-----5:R-:W-:Y:S01]  /*10d0*/  @P3 IMAD R39, R208, R33, RZ ;  /* 0x00000021d0273224 */ /* 0x020fe200078e02ff */
[----:B------:R-:W3:Y:S01]  /*10e0*/  LDC.64 R4, c[0x0][0x488] ;  /* 0x00012200ff047b82 */ /* 0x000ee20000000a00 */
[----:B------:R-:W-:Y:S02]  /*10f0*/  SEL R25, R34, R30, !P2 ;  /* 0x0000001e22197207 */ /* 0x000fe40005000000 */
[----:B------:R-:W-:-:S02]  /*1100*/  SHF.L.U64.HI R35, R208, 0x7, R15 ;  /* 0x00000007d0237819 */ /* 0x000fc4000001020f */
[----:B------:R-:W-:Y:S02]  /*1110*/  IADD3 R38, P0, R26, R38, RZ ;  /* 0x000000261a267210 */ /* 0x000fe40007f1e0ff */
[----:B------:R-:W-:Y:S01]  /*1120*/  SEL R35, R35, RZ, P4 ;  /* 0x000000ff23237207 */ /* 0x000fe20002000000 */
[----:B------:R-:W4:Y:S01]  /*1130*/  @P3 LDC R32, c[0x0][0x2e4] ;  /* 0x0000b900ff203b82 */ /* 0x000f220000000800 */
[-C--:B--2---:R-:W-:Y:S01]  /*1140*/  @!P2 IMAD R31, R15, R10.reuse, RZ ;  /* 0x0000000a0f1fa224 */ /* 0x084fe200078e02ff */
[----:B------:R-:W-:Y:S01]  /*1150*/  SHF.R.S32.HI R30, RZ, 0x1f, R26 ;  /* 0x0000001fff1e7819 */ /* 0x000fe2000001141a */
[----:B------:R-:W-:-:S03]  /*1160*/  @!P2 IMAD.WIDE.U32 R42, R208, R10, RZ ;  /* 0x0000000ad02aa225 */ /* 0x000fc600078e00ff */
[----:B------:R-:W-:Y:S02]  /*1170*/  IADD3.X R35, R30, R35, RZ, P0, !PT ;  /* 0x000000231e237210 */ /* 0x000fe400007fe4ff */
[----:B------:R-:W2:Y:S01]  /*1180*/  @P1 LDC.64 R8, c[0x0][0x248] ;  /* 0x00009200ff081b82 */ /* 0x000ea20000000a00 */
[----:B-1----:R-:W-:-:S04]  /*1190*/  @P2 IMAD.WIDE.U32 R36, R19, R12, RZ ;  /* 0x0000000c13242225 */ /* 0x002fc800078e00ff */
[----:B------:R-:W-:Y:S02]  /*11a0*/  @!P2 IMAD R12, R208, R11, R31 ;  /* 0x0000000bd00ca224 */ /* 0x000fe400078e021f */
[-C--:B------:R-:W-:Y:S01]  /*11b0*/  IMAD R11, R41, R38.reuse, RZ ;  /* 0x00000026290b7224 */ /* 0x080fe200078e02ff */
[----:B------:R-:W1:Y:S01]  /*11c0*/  LDC.U8 R34, c[0x0][0x480] ;  /* 0x00012000ff227b82 */ /* 0x000e620000000000 */
[----:B------:R-:W-:Y:S01]  /*11d0*/  @P2 IMAD R31, R19, R13, R37 ;  /* 0x0000000d131f2224 */ /* 0x000fe200078e0225 */
[----:B------:R-:W-:Y:S01]  /*11e0*/  @P3 SEL R13, R39, R19, !P2 ;  /* 0x00000013270d3207 */ /* 0x000fe20005000000 */
[----:B------:R-:W-:Y:S01]  /*11f0*/  IMAD.WIDE.U32 R38, R40, R38, RZ ;  /* 0x0000002628267225 */ /* 0x000fe200078e00ff */
[----:B------:R-:W-:-:S03]  /*1200*/  @!P2 IADD3 R31, R43, R12, RZ ;  /* 0x0000000c2b1fa210 */ /* 0x000fc60007ffe0ff */
[----:B------:R-:W-:Y:S02]  /*1210*/  IMAD R11, R40, R35, R11 ;  /* 0x00000023280b7224 */ /* 0x000fe400078e020b */
[----:B---3--:R-:W-:-:S04]  /*1220*/  IMAD.WIDE.U32 R40, R20, R4, RZ ;  /* 0x0000000414287225 */ /* 0x008fc800078e00ff */
[----:B------:R-:W-:Y:S02]  /*1230*/  @P1 IMAD.IADD R4, R241, 0x1, R242 ;  /* 0x00000001f1041824 */ /* 0x000fe400078e02f2 */
[----:B------:R-:W-:Y:S01]  /*1240*/  @P2 IMAD.MOV.U32 R10, RZ, RZ, R36 ;  /* 0x000000ffff0a2224 */ /* 0x000fe200078e0024 */
[----:B------:R-:W-:Y:S01]  /*1250*/  @!P2 MOV R10, R42 ;  /* 0x0000002a000aa202 */ /* 0x000fe20000000f00 */
[----:B----4-:R-:W-:Y:S02]  /*1260*/  @P3 IMAD R32, R214, R32, R13 ;  /* 0x00000020d6203224 */ /* 0x010fe400078e020d */
[----:B------:R-:W-:Y:S02]  /*1270*/  @!P3 IMAD R12, R208, R22, R214 ;  /* 0x00000016d00cb224 */ /* 0x000fe400078e02d6 */
[----:B------:R-:W-:Y:S02]  /*1280*/  IMAD R5, R20, R5, R41 ;  /* 0x0000000514057224 */ /* 0x000fe400078e0229 */
[----:B------:R-:W-:Y:S01]  /*1290*/  IMAD R36, R214, R23, RZ ;  /* 0x00000017d6247224 */ /* 0x000fe200078e02ff */
[----:B-1----:R-:W-:Y:S01]  /*12a0*/  ISETP.NE.AND P0, PT, R34, RZ, PT ;  /* 0x000000ff2200720c */ /* 0x002fe20003f05270 */
[----:B--2---:R-:W-:-:S02]  /*12b0*/  @P1 IMAD R13, R4, R9, RZ ;  /* 0x00000009040d1224 */ /* 0x004fc400078e02ff */
[----:B------:R-:W-:Y:S01]  /*12c0*/  @P1 IMAD.WIDE.U32 R42, R4, R8, RZ ;  /* 0x00000008042a1225 */ /* 0x000fe200078e00ff */
[----:B------:R-:W-:Y:S02]  /*12d0*/  SEL R34, R40, RZ, P0 ;  /* 0x000000ff28227207 */ /* 0x000fe40000000000 */
[----:B------:R-:W-:Y:S01]  /*12e0*/  SHF.R.S32.HI R35, RZ, 0x1f, R36 ;  /* 0x0000001fff237819 */ /* 0x000fe20000011424 */
[----:B------:R-:W-:Y:S01]  /*12f0*/  @!P3 IMAD R32, R12, R33, RZ ;  /* 0x000000210c20b224 */ /* 0x000fe200078e02ff */
[----:B------:R-:W-:Y:S02]  /*1300*/  SHF.R.S32.HI R12, RZ, 0x1f, R14 ;  /* 0x0000001fff0c7819 */ /* 0x000fe4000001140e */
        /* <DEDUP_REMOVED lines=16> */
.L_x_380:
        /* <DEDUP_REMOVED lines=13> */
.L_x_381:
        /* <DEDUP_REMOVED lines=10> */
.L_x_382:
[----:B------:R-:W-:-:S04]  /*1580*/  IMAD R4, R208, R22, R214 ;  /* 0x00000016d0047224 */ /* 0x000fc800078e02d6 */
[----:B------:R-:W-:-:S07]  /*1590*/  IMAD R29, R4, R29, RZ ;  /* 0x0000001d041d7224 */ /* 0x000fce00078e02ff */
.L_x_383:
[----:B------:R-:W1:Y:S01]  /*15a0*/  LDC.64 R4, c[0x0][0x420] ;  /* 0x00010800ff047b82 */ /* 0x000e620000000a00 */
[----:B------:R-:W-:Y:S01]  /*15b0*/  IMAD R22, R23, R22, RZ ;  /* 0x0000001617167224 */ /* 0x000fe200078e02ff */
[----:B------:R-:W-:Y:S01]  /*15c0*/  SHF.R.S32.HI R207, RZ, 0x1f, R206 ;  /* 0x0000001fffcf7819 */ /* 0x000fe200000114ce */
[----:B------:R-:W-:Y:S01]  /*15d0*/  ULDC.64 UR6, c[0x0][0x428] ;  /* 0x00010a0000067ab9 */ /* 0x000fe20000000a00 */
[C---:B------:R-:W-:Y:S01]  /*15e0*/  IMAD.IADD R29, R26.reuse, 0x1, R29 ;  /* 0x000000011a1d7824 */ /* 0x040fe200078e021d */
[----:B------:R-:W-:Y:S01]  /*15f0*/  IADD3 R32, R26, R32, RZ ;  /* 0x000000201a207210 */ /* 0x000fe20007ffe0ff */
[----:B------:R-:W-:Y:S01]  /*1600*/  IMAD.SHL.U32 R19, R22, 0x40, RZ ;  /* 0x0000004016137824 */ /* 0x000fe200078e00ff */
[----:B------:R-:W-:Y:S01]  /*1610*/  ULDC.64 UR8, c[0x0][0x258] ;  /* 0x0000960000087ab9 */ /* 0x000fe20000000a00 */
[----:B------:R-:W-:Y:S01]  /*1620*/  IMAD R23, R202, R22, R201 ;  /* 0x00000016ca177224 */ /* 0x000fe200078e02c9 */
[----:B------:R-:W-:Y:S01]  /*1630*/  BSSY B1, `(.L_x_379) ;  /* 0x0000741000017945 */ /* 0x000fe20003800000 */
[----:B------:R-:W-:-:S02]  /*1640*/  LEA.HI.SX32 R21, R21, 0xffffffff, 0x1a ;  /* 0xffffffff15157811 */ /* 0x000fc400078fd2ff */
[----:B------:R-:W-:Y:S02]  /*1650*/  IADD3 R36, P2, P1, R38, R19, R36 ;  /* 0x0000001326247210 */ /* 0x000fe4000795e024 */
[----:B------:R-:W-:Y:S02]  /*1660*/  IADD3 R38, P3, R206, R10, RZ ;  /* 0x0000000ace267210 */ /* 0x000fe40007f7e0ff */
[----:B------:R-:W-:Y:S02]  /*1670*/  SHF.R.S32.HI R19, RZ, 0x1f, R19 ;  /* 0x0000001fff137819 */ /* 0x000fe40000011413 */
[----:B------:R-:W-:Y:S02]  /*1680*/  IADD3.X R39, R207, R31, RZ, P3, !PT ;  /* 0x0000001fcf277210 */ /* 0x000fe40001ffe4ff */
[----:B------:R-:W-:Y:S02]  /*1690*/  IADD3 R10, P3, R204, R26, RZ ;  /* 0x0000001acc0a7210 */ /* 0x000fe40007f7e0ff */
[----:B------:R-:W-:Y:S01]  /*16a0*/  IADD3.X R19, R37, R19, R35, P2, P1 ;  /* 0x0000001325137210 */ /* 0x000fe200017e2423 */
[----:B-1----:R-:W-:Y:S01]  /*16b0*/  IMAD R31, R30, R4, RZ ;  /* 0x000000041e1f7224 */ /* 0x002fe200078e02ff */
[----:B------:R-:W-:Y:S01]  /*16c0*/  IADD3 R25, P2, P1, R34, R36, R25 ;  /* 0x0000002422197210 */ /* 0x000fe2000795e019 */
[C---:B------:R-:W-:Y:S01]  /*16d0*/  IMAD.WIDE.U32 R38, R26.reuse, R4, R38 ;  /* 0x000000041a267225 */ /* 0x040fe200078e0026 */
[----:B------:R-:W1:Y:S02]  /*16e0*/  LDC.64 R34, c[0x0][0x478] ;  /* 0x00011e00ff227b82 */ /* 0x000e640000000a00 */
[----:B------:R-:W-:Y:S01]  /*16f0*/  IADD3.X R19, R33, R19, R24, P2, P1 ;  /* 0x0000001321137210 */ /* 0x000fe200017e2418 */
[----:B------:R-:W-:Y:S01]  /*1700*/  IMAD R22, R26, R5, R31 ;  /* 0x000000051a167224 */ /* 0x000fe200078e021f */
[----:B------:R-:W-:Y:S01]  /*1710*/  IADD3 R25, P1, R23, R25, RZ ;  /* 0x0000001917197210 */ /* 0x000fe20007f3e0ff */
[----:B------:R-:W-:Y:S01]  /*1720*/  IMAD.X R30, R205, 0x1, R30, P3 ;  /* 0x00000001cd1e7824 */ /* 0x000fe200018e061e */
[----:B------:R-:W-:Y:S01]  /*1730*/  ISETP.GE.AND P3, PT, R222, 0x1, PT ;  /* 0x00000001de00780c */ /* 0x000fe20003f66270 */
[----:B------:R-:W-:Y:S01]  /*1740*/  IMAD.WIDE.U32 R40, R10, R2, R206 ;  /* 0x000000020a287225 */ /* 0x000fe200078e00ce */
[----:B------:R-:W-:-:S02]  /*1750*/  IADD3 R39, R39, R22, RZ ;  /* 0x0000001627277210 */ /* 0x000fc40007ffe0ff */
[----:B------:R-:W-:Y:S01]  /*1760*/  LEA.HI.X.SX32 R23, R23, R19, 0x1, P1 ;  /* 0x0000001317177211 */ /* 0x000fe200008f0eff */
[----:B------:R-:W-:Y:S01]  /*1770*/  IMAD R22, R30, R2, RZ ;  /* 0x000000021e167224 */ /* 0x000fe200078e02ff */
[----:B------:R-:W-:Y:S01]  /*1780*/  IADD3 R26, P2, R28, R40, RZ ;  /* 0x000000281c1a7210 */ /* 0x000fe20007f5e0ff */
[----:B------:R-:W2:Y:S01]  /*1790*/  LDC.64 R30, c[0x0][0x2b0] ;  /* 0x0000ac00ff1e7b82 */ /* 0x000ea20000000a00 */
        /* <DEDUP_REMOVED lines=15> */
[----:B------:R-:W-:Y:S01]  /*1890*/  IMAD R22, R204, R5, R22 ;  /* 0x00000005cc167224 */ /* 0x000fe200078e0216 */
        /* <DEDUP_REMOVED lines=12> */
[C---:B------:R-:W-:Y:S02]  /*1960*/  VIADD R21, R204.reuse, 0x20 ;  /* 0x00000020cc157836 */ /* 0x040fe40000000000 */
        /* <DEDUP_REMOVED lines=31> */
.L_x_386:
[----:B------:R-:W-:Y:S05]  /*1b60*/  BSYNC B0 ;  /* 0x0000000000007941 */ /* 0x000fea0003800000 */
.L_x_385:
        /* <DEDUP_REMOVED lines=42> */
.L_x_388:
[----:B------:R-:W-:Y:S05]  /*1e10*/  BSYNC B0 ;  /* 0x0000000000007941 */ /* 0x000fea0003800000 */
.L_x_387:
        /* <DEDUP_REMOVED lines=16> */
.L_x_390:
        /* <DEDUP_REMOVED lines=29> */
.L_x_391:
[----:B------:R-:W-:Y:S05]  /*20f0*/  BSYNC B0 ;  /* 0x0000000000007941 */ /* 0x000fea0003800000 */
.L_x_389:
        /* <DEDUP_REMOVED lines=17> */
.L_x_393:
        /* <DEDUP_REMOVED lines=37> */
.L_x_394:
[----:B------:R-:W-:Y:S05]  /*2460*/  BSYNC B0 ;  /* 0x0000000000007941 */ /* 0x000fea0003800000 */
.L_x_392:
[----:B-1----:R-:W-:Y:S01]  /*2470*/  IMAD R2, R211, -0x40, R240 ;  /* 0xffffffc0d3027824 */ /* 0x002fe200078e02f0 */
[----:B------:R-:W-:Y:S01]  /*2480*/  ULDC.64 UR6, c[0x0][0x260] ;  /* 0x0000980000067ab9 */ /* 0x000fe20000000a00 */
[--C-:B------:R-:W-:Y:S01]  /*2490*/  IMAD.WIDE.U32 R4, R14, R8, R206.reuse ;  /* 0x000000080e047225 */ /* 0x100fe200078e00ce */
[----:B------:R-:W-:Y:S02]  /*24a0*/  BSSY B0, `(.L_x_395) ;  /* 0x0000037000007945 */ /* 0x000fe40003800000 */
[----:B------:R-:W-:Y:S01]  /*24b0*/  ISETP.GE.AND P6, PT, R204, R2, PT ;  /* 0x00000002cc00720c */ /* 0x000fe20003fc6270 */
[----:B------:R-:W-:Y:S01]  /*24c0*/  IMAD R3, R12, R8, RZ ;  /* 0x000000080c037224 */ /* 0x000fe200078e02ff */
[----:B------:R-:W-:Y:S01]  /*24d0*/  IADD3 R4, P0, R20, R4, RZ ;  /* 0x0000000414047210 */ /* 0x000fe20007f1e0ff */
[----:B------:R-:W-:Y:S01]  /*24e0*/  IMAD.WIDE.U32 R22, R14, R6, R206 ;  /* 0x000000060e167225 */ /* 0x000fe200078e00ce */
[----:B------:R-:W-:-:S03]  /*24f0*/  ISETP.GE.AND P5, PT, R21, R2, PT ;  /* 0x000000021500720c */ /* 0x000fc60003fa6270 */
[----:B------:R-:W-:Y:S02]  /*2500*/  IMAD R3, R14, R9, R3 ;  /* 0x000000090e037224 */ /* 0x000fe400078e0203 */
[----:B------:R-:W-:-:S03]  /*2510*/  IMAD R12, R12, R6, RZ ;  /* 0x000000060c0c7224 */ /* 0x000fc600078e02ff */
[----:B------:R-:W-:Y:S01]  /*2520*/  IADD3.X R5, R13, R5, R3, P0, !PT ;  /* 0x000000050d057210 */ /* 0x000fe200007fe403 */
[----:B------:R1:W-:Y:S01]  /*2530*/  @P6 STS.128 [R213+0x12000], RZ ;  /* 0x012000ffd5006388 */ /* 0x0003e20000000c00 */
[----:B------:R-:W-:Y:S01]  /*2540*/  IMAD R3, R11, UR6, RZ ;  /* 0x000000060b037c24 */ /* 0x000fe2000f8e02ff */
[----:B------:R-:W-:Y:S01]  /*2550*/  IADD3 R20, P0, R18, R22, RZ ;  /* 0x0000001612147210 */ /* 0x000fe20007f1e0ff */
[----:B------:R-:W-:Y:S01]  /*2560*/  IMAD R2, R14, R7, R12 ;  /* 0x000000070e027224 */ /* 0x000fe200078e020c */
[----:B------:R1:W-:Y:S01]  /*2570*/  @P6 STS.128 [R213+0x14000], RZ ;  /* 0x014000ffd5006388 */ /* 0x0003e20000000c00 */
[C---:B------:R-:W-:Y:S02]  /*2580*/  IMAD R3, R16.reuse, UR7, R3 ;  /* 0x0000000710037c24 */ /* 0x040fe4000f8e0203 */
[----:B------:R-:W-:Y:S01]  /*2590*/  IMAD.WIDE.U32 R18, R16, UR6, R4 ;  /* 0x0000000610127c25 */ /* 0x000fe2000f8e0004 */
[----:B------:R1:W-:Y:S01]  /*25a0*/  @P6 STS.128 [R213+0x16000], RZ ;  /* 0x016000ffd5006388 */ /* 0x0003e20000000c00 */
[----:B------:R-:W-:-:S03]  /*25b0*/  IADD3.X R21, R17, R23, R2, P0, !PT ;  /* 0x0000001711157210 */ /* 0x000fc600007fe402 */
        /* <DEDUP_REMOVED lines=37> */
.L_x_396:
[----:B------:R-:W-:Y:S05]  /*2810*/  BSYNC B0 ;  /* 0x0000000000007941 */ /* 0x000fea0003800000 */
.L_x_395:
        /* <DEDUP_REMOVED lines=41> */
.L_x_398:
[----:B------:R-:W-:Y:S05]  /*2ab0*/  BSYNC B0 ;  /* 0x0000000000007941 */ /* 0x000fea0003800000 */
.L_x_397:
[----:B------:R1:W-:Y:S01]  /*2ac0*/  @P6 STS.128 [R213+0x18000], RZ ;  /* 0x018000ffd5006388 */ /* 0x0003e20000000c00 */
[----:B------:R-:W-:Y:S01]  /*2ad0*/  ULDC.64 UR6, c[0x0][0x268] ;  /* 0x00009a0000067ab9 */ /* 0x000fe20000000a00 */
[----:B------:R-:W-:Y:S01]  /*2ae0*/  BSSY B0, `(.L_x_399) ;  /* 0x000002b000007945 */ /* 0x000fe20003800000 */
[----:B------:R-:W-:Y:S01]  /*2af0*/  IMAD R11, R11, UR6, RZ ;  /* 0x000000060b0b7c24 */ /* 0x000fe2000f8e02ff */
[----:B------:R1:W-:Y:S01]  /*2b00*/  @P6 STS.128 [R213+0x1a000], RZ ;  /* 0x01a000ffd5006388 */ /* 0x0003e20000000c00 */
[----:B------:R-:W-:-:S03]  /*2b10*/  IMAD.WIDE.U32 R20, R16, UR6, R20 ;  /* 0x0000000610147c25 */ /* 0x000fc6000f8e0014 */
[----:B------:R1:W-:Y:S01]  /*2b20*/  @P6 STS.128 [R213+0x1c000], RZ ;  /* 0x01c000ffd5006388 */ /* 0x0003e20000000c00 */
[----:B------:R-:W-:-:S05]  /*2b30*/  IMAD R8, R16, UR7, R11 ;  /* 0x0000000710087c24 */ /* 0x000fca000f8e020b */
        /* <DEDUP_REMOVED lines=12> */
[----:B-1----:R-:W1:Y:S01]  /*2c00*/  @!P4 LDC.64 R4, c[0x0][0x220] ;  /* 0x00008800ff04cb82 */ /* 0x002e620000000a00 */
        /* <DEDUP_REMOVED lines=24> */
.L_x_400:
[----:B------:R-:W-:Y:S05]  /*2d90*/  BSYNC B0 ;  /* 0x0000000000007941 */ /* 0x000fea0003800000 */
.L_x_399:
        /* <DEDUP_REMOVED lines=42> */
.L_x_402:
[----:B------:R-:W-:Y:S05]  /*3040*/  BSYNC B0 ;  /* 0x0000000000007941 */ /* 0x000fea0003800000 */
.L_x_401:
[----:B------:R-:W-:Y:S01]  /*3050*/  ULDC.64 UR6, c[0x0][0x3c8] ;  /* 0x0000f20000067ab9 */ /* 0x000fe20000000a00 */
[C---:B------:R-:W-:Y:S01]  /*3060*/  IMAD.SHL.U32 R229, R199.reuse, 0x4, RZ ;  /* 0x00000004c7e57824 */ /* 0x040fe200078e00ff */
[----:B------:R-:W-:Y:S01]  /*3070*/  ISETP.NE.U32.AND P2, PT, RZ, UR6, PT ;  /* 0x00000006ff007c0c */ /* 0x000fe2000bf45070 */
[----:B------:R-:W0:Y:S01]  /*3080*/  LDGDEPBAR ;  /* 0x00000000000079af */ /* 0x000e220000000000 */
[----:B------:R-:W-:Y:S01]  /*3090*/  ISETP.GE.AND P4, PT, R199, R10, PT ;  /* 0x0000000ac700720c */ /* 0x000fe20003f86270 */
[----:B------:R-:W-:Y:S01]  /*30a0*/  IMAD.MOV.U32 R236, RZ, RZ, 0x7f800000 ;  /* 0x7f800000ffec7424 */ /* 0x000fe200078e00ff */
[----:B------:R-:W-:Y:S01]  /*30b0*/  ISETP.NE.AND.EX P2, PT, RZ, UR7, PT, P2 ;  /* 0x00000007ff007c0c */ /* 0x000fe2000bf45320 */
[----:B------:R-:W-:Y:S01]  /*30c0*/  IMAD.MOV.U32 R237, RZ, RZ, 0x7f800000 ;  /* 0x7f800000ffed7424 */ /* 0x000fe200078e00ff */
[----:B------:R-:W2:Y:S01]  /*30d0*/  LDC R221, c[0x0][0x270] ;  /* 0x00009c00ffdd7b82 */ /* 0x000ea20000000800 */
[----:B------:R-:W-:Y:S01]  /*30e0*/  VIADD R14, R14, 0x40 ;  /* 0x000000400e0e7836 */ /* 0x000fe20000000000 */
[----:B------:R-:W-:-:S09]  /*30f0*/  ULDC UR4, c[0x0][0x2d0] ;  /* 0x0000b40000047ab9 */ /* 0x000fd20000000800 */
[----:B-1----:R-:W1:Y:S02]  /*3100*/  @P2 LDC.64 R2, c[0x0][0x3d0] ;  /* 0x0000f400ff022b82 */ /* 0x002e640000000a00 */
[-C--:B-1----:R-:W-:Y:S02]  /*3110*/  @P2 IMAD R15, R15, R2.reuse, RZ ;  /* 0x000000020f0f2224 */ /* 0x082fe400078e02ff */
[----:B------:R-:W-:-:S04]  /*3120*/  @P2 IMAD.WIDE.U32 R4, R208, R2, R214 ;  /* 0x00000002d0042225 */ /* 0x000fc800078e00d6 */
[----:B------:R-:W-:Y:S01]  /*3130*/  @P2 IMAD R3, R208, R3, R15 ;  /* 0x00000003d0032224 */ /* 0x000fe200078e020f */
[----:B------:R-:W-:Y:S01]  /*3140*/  @P2 LEA R2, P0, R4, UR6, 0x2 ;  /* 0x0000000604022c11 */ /* 0x000fe2000f8010ff */
[----:B------:R-:W-:Y:S02]  /*3150*/  VIADD R188, R195, 0x3000 ;  /* 0x00003000c3bc7836 */ /* 0x000fe40000000000 */
[----:B------:R-:W-:Y:S02]  /*3160*/  VIADD R187, R196, 0x3000 ;  /* 0x00003000c4bb7836 */ /* 0x000fe40000000000 */
[----:B------:R-:W-:Y:S02]  /*3170*/  IMAD.MOV.U32 R235, RZ, RZ, RZ ;  /* 0x000000ffffeb7224 */ /* 0x000fe400078e00ff */
[----:B------:R-:W-:Y:S02]  /*3180*/  @P2 IMAD.IADD R3, R5, 0x1, R3 ;  /* 0x0000000105032824 */ /* 0x000fe400078e0203 */
[----:B------:R-:W-:-:S02]  /*3190*/  IMAD.MOV.U32 R186, RZ, RZ, 0x20 ;  /* 0x00000020ffba7424 */ /* 0x000fc400078e00ff */
[----:B------:R-:W-:Y:S01]  /*31a0*/  IMAD R223, R211, 0x40, R198 ;  /* 0x00000040d3df7824 */ /* 0x000fe200078e02c6 */
[----:B------:R-:W-:Y:S01]  /*31b0*/  @P2 LEA.HI.X R3, R4, UR7, R3, 0x2, P0 ;  /* 0x0000000704032c11 */ /* 0x000fe200080f1403 */
[----:B------:R-:W-:Y:S01]  /*31c0*/  IMAD.MOV.U32 R185, RZ, RZ, 0x40 ;  /* 0x00000040ffb97424 */ /* 0x000fe200078e00ff */
[----:B------:R-:W-:Y:S01]  /*31d0*/  SEL R188, R188, R195, !P1 ;  /* 0x000000c3bcbc7207 */ /* 0x000fe20004800000 */
[----:B------:R-:W-:Y:S01]  /*31e0*/  IMAD.MOV.U32 R234, RZ, RZ, R238 ;  /* 0x000000ffffea7224 */ /* 0x000fe200078e00ee */
[----:B------:R-:W-:Y:S01]  /*31f0*/  SEL R187, R187, R196, !P1 ;  /* 0x000000c4bbbb7207 */ /* 0x000fe20004800000 */
[----:B------:R1:W3:Y:S01]  /*3200*/  @P2 LDG.E R2, desc[UR14][R2.64] ;  /* 0x0000000e02022981 */ /* 0x0002e2000c1e1900 */
[----:B------:R-:W-:Y:S02]  /*3210*/  IADD3 R4, P0, R229, R228, RZ ;  /* 0x000000e4e5047210 */ /* 0x000fe40007f1e0ff */
[----:B------:R-:W-:Y:S02]  /*3220*/  CS2R R142, SRZ ;  /* 0x00000000008e7805 */ /* 0x000fe4000001ff00 */
[----:B------:R-:W-:-:S02]  /*3230*/  IADD3 R222, -R222, R199, -R223 ;  /* 0x000000c7dede7210 */ /* 0x000fc40007ffe9df */
[----:B------:R-:W-:Y:S02]  /*3240*/  CS2R R140, SRZ ;  /* 0x00000000008c7805 */ /* 0x000fe4000001ff00 */
[----:B------:R-:W-:Y:S01]  /*3250*/  CS2R R146, SRZ ;  /* 0x0000000000927805 */ /* 0x000fe2000001ff00 */
[----:B------:R-:W-:Y:S01]  /*3260*/  IMAD.X R5, R212, 0x1, R227, P0 ;  /* 0x00000001d4057824 */ /* 0x000fe200000e06e3 */
[----:B------:R-:W-:Y:S02]  /*3270*/  CS2R R144, SRZ ;  /* 0x0000000000907805 */ /* 0x000fe4000001ff00 */
        /* <DEDUP_REMOVED lines=17> */
[----:B-1----:R-:W-:Y:S01]  /*3390*/  VIADD R3, R199, 0x8 ;  /* 0x00000008c7037836 */ /* 0x002fe20000000000 */
[----:B------:R-:W-:-:S02]  /*33a0*/  CS2R R106, SRZ ;  /* 0x00000000006a7805 */ /* 0x000fc4000001ff00 */
[----:B------:R-:W-:Y:S02]  /*33b0*/  CS2R R104, SRZ ;  /* 0x0000000000687805 */ /* 0x000fe4000001ff00 */
[----:B------:R-:W-:Y:S02]  /*33c0*/  CS2R R102, SRZ ;  /* 0x0000000000667805 */ /* 0x000fe4000001ff00 */
[----:B------:R-:W-:Y:S02]  /*33d0*/  CS2R R100, SRZ ;  /* 0x0000000000647805 */ /* 0x000fe4000001ff00 */
[----:B------:R-:W-:Y:S02]  /*33e0*/  ISETP.GE.AND P3, PT, R3, R10, PT ;  /* 0x0000000a0300720c */ /* 0x000fe40003f66270 */
[----:B------:R-:W-:Y:S01]  /*33f0*/  CS2R R62, SRZ ;  /* 0x00000000003e7805 */ /* 0x000fe2000001ff00 */
[----:B------:R-:W1:Y:S01]  /*3400*/  @P2 LDC R3, c[0x0][0x2e8] ;  /* 0x0000ba00ff032b82 */ /* 0x000e620000000800 */
        /* <DEDUP_REMOVED lines=10> */
[----:B------:R1:W5:Y:S01]  /*34b0*/  @!P3 LDG.E R237, desc[UR14][R4.64+0x20] ;  /* 0x0000200e04edb981 */ /* 0x000362000c1e1900 */
        /* <DEDUP_REMOVED lines=12> */
[----:B-1----:R-:W3:Y:S01]  /*3580*/  @P2 MUFU.RCP R3, R3 ;  /* 0x0000000300032308 */ /* 0x002ee20000001000 */
[----:B------:R-:W-:Y:S02]  /*3590*/  ISETP.GE.AND P0, PT, R14, R240, PT ;  /* 0x000000f00e00720c */ /* 0x000fe40003f06270 */
[----:B------:R-:W-:Y:S01]  /*35a0*/  CS2R R20, SRZ ;  /* 0x0000000000147805 */ /* 0x000fe2000001ff00 */
[----:B------:R-:W-:Y:S01]  /*35b0*/  IMAD.IADD R222, R222, 0x1, R240 ;  /* 0x00000001dede7824 */ /* 0x000fe200078e02f0 */
[----:B------:R-:W-:Y:S01]  /*35c0*/  LEA R188, R188, UR5, 0x1 ;  /* 0x00000005bcbc7c11 */ /* 0x000fe2000f8e08ff */
[----:B------:R-:W-:Y:S01]  /*35d0*/  ULDC UR6, c[0x0][0x2dc] ;  /* 0x0000b70000067ab9 */ /* 0x000fe20000000800 */
[----:B------:R-:W-:Y:S01]  /*35e0*/  LEA R187, R187, UR5, 0x1 ;  /* 0x00000005bbbb7c11 */ /* 0x000fe2000f8e08ff */
[----:B------:R-:W-:-:S06]  /*35f0*/  ULDC UR7, c[0x0][0x2ec] ;  /* 0x0000bb0000077ab9 */ /* 0x000fcc0000000800 */
[C---:B------:R-:W-:Y:S02]  /*3600*/  @P0 VIADD R233, R223.reuse, 0x19 ;  /* 0x00000019dfe90836 */ /* 0x040fe40000000000 */
[C---:B------:R-:W-:Y:S02]  /*3610*/  @P0 VIADD R232, R223.reuse, 0x18 ;  /* 0x00000018dfe80836 */ /* 0x040fe40000000000 */
[C---:B------:R-:W-:Y:S02]  /*3620*/  @P0 VIADD R231, R223.reuse, 0x11 ;  /* 0x00000011dfe70836 */ /* 0x040fe40000000000 */
[C---:B------:R-:W-:Y:S02]  /*3630*/  @P0 VIADD R230, R223.reuse, 0x10 ;  /* 0x00000010dfe60836 */ /* 0x040fe40000000000 */
[C---:B------:R-:W-:Y:S02]  /*3640*/  @P0 VIADD R244, R223.reuse, 0x9 ;  /* 0x00000009dff40836 */ /* 0x040fe40000000000 */
[----:B------:R-:W-:-:S02]  /*3650*/  @P0 VIADD R243, R223, 0x8 ;  /* 0x00000008dff30836 */ /* 0x000fc40000000000 */
[----:B------:R-:W-:Y:S02]  /*3660*/  @P0 VIADD R245, R223, 0x1 ;  /* 0x00000001dff50836 */ /* 0x000fe40000000000 */
[----:B---3--:R-:W-:Y:S01]  /*3670*/  @P2 FMUL.FTZ R235, R2, R3 ;  /* 0x0000000302eb2220 */ /* 0x008fe20000410000 */
[----:B------:R-:W-:-:S05]  /*3680*/  R2P PR, R200, 0x6 ;  /* 0x00000006c8007804 */ /* 0x000fca0000000000 */
[----:B------:R-:W-:Y:S02]  /*3690*/  SEL R186, R186, 0xffffffe0, !P1 ;  /* 0xffffffe0baba7807 */ /* 0x000fe40004800000 */
[----:B------:R-:W-:-:S03]  /*36a0*/  SEL R185, R185, 0xffffffc0, !P2 ;  /* 0xffffffc0b9b97807 */ /* 0x000fc60005000000 */
[C---:B------:R-:W-:Y:S02]  /*36b0*/  IMAD.IADD R184, R189.reuse, 0x1, R186 ;  /* 0x00000001bdb87824 */ /* 0x040fe400078e02ba */
[----:B------:R-:W-:Y:S02]  /*36c0*/  IMAD.IADD R2, R189, 0x1, R185 ;  /* 0x00000001bd027824 */ /* 0x000fe400078e02b9 */
[----:B--2---:R-:W-:-:S07]  /*36d0*/  IMAD.IADD R3, R185, 0x1, R184 ;  /* 0x00000001b9037824 */ /* 0x004fce00078e02b8 */
.L_x_405:
[----:B------:R-:W0:Y:S01]  /*36e0*/  LDGDEPBAR ;  /* 0x00000000000079af */ /* 0x000e220000000000 */
[C---:B------:R-:W-:Y:S01]  /*36f0*/  IMAD.IADD R150, R187.reuse, 0x1, R186 ;  /* 0x00000001bb967824 */ /* 0x040fe200078e02ba */
[----:B-----5:R-:W-:Y:S01]  /*3700*/  FSETP.NEU.FTZ.AND P1, PT, R236, -INF , PT ;  /* 0xff800000ec00780b */ /* 0x020fe20003f3d000 */
[----:B------:R-:W-:Y:S01]  /*3710*/  IMAD.IADD R149, R187, 0x1, R185 ;  /* 0x00000001bb957824 */ /* 0x000fe200078e02b9 */
[----:B------:R-:W-:Y:S02]  /*3720*/  @P0 ISETP.GE.AND P2, PT, R223, R240, PT ;  /* 0x000000f0df00020c */ /* 0x000fe40003f46270 */
[----:B------:R-:W-:Y:S02]  /*3730*/  IADD3 R148, R150, R185, RZ ;  /* 0x000000b996947210 */ /* 0x000fe40007ffe0ff */
[C---:B------:R-:W-:Y:S01]  /*3740*/  ISETP.GE.AND P6, PT, R239.reuse, 0x1, PT ;  /* 0x00000001ef00780c */ /* 0x040fe20003fc6270 */
        /* <DEDUP_REMOVED lines=78> */
[----:B------:R-:W-:Y:S01]  /*3c30*/  IMAD R72, R239, 0x40, R222 ;  /* 0x00000040ef487824 */ /* 0x000fe200078e02de */
[C---:B---3--:R-:W-:Y:S05]  /*3c40*/  HMMA.16816.F32 R4, R76.reuse, R80, R4 ;  /* 0x000000504c04723c */ /* 0x048fea0000001804 */
[----:B------:R-:W-:Y:S01]  /*3c50*/  VIADD R74, R72, 0x8 ;  /* 0x00000008484a7836 */ /* 0x000fe20000000000 */
[C---:B------:R-:W-:Y:S04]  /*3c60*/  HMMA.16816.F32 R8, R76.reuse, R82, R8 ;  /* 0x000000524c08723c */ /* 0x040fe80000001808 */
[----:B------:R-:W-:Y:S01]  /*3c70*/  ISETP.GE.AND P3, PT, R74, RZ, PT ;  /* 0x000000ff4a00720c */ /* 0x000fe20003f66270 */
[--C-:B------:R-:W-:Y:S01]  /*3c80*/  IMAD.IADD R98, R186, 0x1, R99.reuse ;  /* 0x00000001ba627824 */ /* 0x100fe200078e0263 */
[C---:B-1----:R-:W-:Y:S05]  /*3c90*/  HMMA.16816.F32 R12, R76.reuse, R68, R12 ;  /* 0x000000444c0c723c */ /* 0x042fea000000180c */
[----:B------:R-:W-:Y:S01]  /*3ca0*/  IABS R75, R72 ;  /* 0x00000048004b7213 */ /* 0x000fe20000000000 */
[----:B------:R-:W-:Y:S01]  /*3cb0*/  HMMA.16816.F32 R16, R76, R70, R16 ;  /* 0x000000464c10723c */ /* 0x000fe20000001810 */
[----:B------:R-:W1:Y:S04]  /*3cc0*/  LDSM.16.M88.4 R68, [R191+0x4800] ;  /* 0x00480000bf44783b */ /* 0x000e680000000200 */
[----:B------:R-:W-:Y:S01]  /*3cd0*/  I2FP.F32.S32 R75, R75 ;  /* 0x0000004b004b7245 */ /* 0x000fe20000201400 */
[C---:B----4-:R-:W-:Y:S05]  /*3ce0*/  HMMA.16816.F32 R4, R84.reuse, R88, R4 ;  /* 0x000000585404723c */ /* 0x050fea0000001804 */
[----:B------:R-:W-:Y:S01]  /*3cf0*/  FMUL.FTZ R73, R236, 1.4426950216293334961 ;  /* 0x3fb8aa3bec497820 */ /* 0x000fe20000410000 */
[C---:B------:R-:W-:Y:S05]  /*3d00*/  HMMA.16816.F32 R8, R84.reuse, R90, R8 ;  /* 0x0000005a5408723c */ /* 0x040fea0000001808 */
[C---:B------:R-:W-:Y:S01]  /*3d10*/  VIADD R78, R72.reuse, 0x7 ;  /* 0x00000007484e7836 */ /* 0x040fe20000000000 */
[C---:B------:R-:W-:Y:S01]  /*3d20*/  IADD3 R76, R72.reuse, -0x1, RZ ;  /* 0xffffffff484c7810 */ /* 0x040fe20007ffe0ff */
[----:B------:R-:W-:Y:S01]  /*3d30*/  VIADD R77, R72, 0xfffffff8 ;  /* 0xfffffff8484d7836 */ /* 0x000fe20000000000 */
[----:B------:R-:W-:Y:S02]  /*3d40*/  FSEL R73, R73, RZ, P1 ;  /* 0x000000ff49497208 */ /* 0x000fe40000800000 */
[----:B------:R-:W-:Y:S01]  /*3d50*/  ISETP.GE.AND P1, PT, R78, RZ, PT ;  /* 0x000000ff4e00720c */ /* 0x000fe20003f26270 */
[----:B------:R-:W-:Y:S01]  /*3d60*/  IMAD.IADD R97, R185, 0x1, R99 ;  /* 0x00000001b9617824 */ /* 0x000fe200078e0263 */
[----:B------:R-:W-:Y:S02]  /*3d70*/  ISETP.GE.AND P4, PT, R76, RZ, PT ;  /* 0x000000ff4c00720c */ /* 0x000fe40003f86270 */
[C---:B------:R-:W-:Y:S02]  /*3d80*/  @!P3 IADD3 R74, -R72.reuse, -0x8, RZ ;  /* 0xfffffff8484ab810 */ /* 0x040fe40007ffe1ff */
[----:B------:R-:W-:Y:S02]  /*3d90*/  @P0 ISETP.GE.AND P3, PT, R245, R240, PT ;  /* 0x000000f0f500020c */ /* 0x000fe40003f66270 */
[-C--:B------:R-:W-:Y:S01]  /*3da0*/  FFMA.FTZ R4, R75, -R235.reuse, R4 ;  /* 0x800000eb4b047223 */ /* 0x080fe20000010004 */
[----:B------:R-:W-:Y:S02]  /*3db0*/  I2FP.F32.S32 R79, R74 ;  /* 0x0000004a004f7245 */ /* 0x000fe40000201400 */
[----:B------:R-:W-:Y:S02]  /*3dc0*/  IADD3 R96, R185, R98, RZ ;  /* 0x00000062b9607210 */ /* 0x000fe40007ffe0ff */
[C---:B------:R-:W-:Y:S01]  /*3dd0*/  @!P1 IADD3 R78, -R72.reuse, -0x7, RZ ;  /* 0xfffffff9484e9810 */ /* 0x040fe20007ffe1ff */
[-C--:B------:R-:W-:Y:S01]  /*3de0*/  FFMA.FTZ R6, R79, -R235.reuse, R6 ;  /* 0x800000eb4f067223 */ /* 0x080fe20000010006 */
[----:B------:R-:W-:Y:S01]  /*3df0*/  @!P4 IADD3 R76, -R72, 0x1, RZ ;  /* 0x00000001484cc810 */ /* 0x000fe20007ffe1ff */
[-C--:B------:R-:W-:Y:S01]  /*3e00*/  FFMA.FTZ R10, R75, -R235.reuse, R10 ;  /* 0x800000eb4b0a7223 */ /* 0x080fe2000001000a */
[----:B------:R-:W-:Y:S01]  /*3e10*/  @P0 FSEL R4, R4, -INF , !P2 ;  /* 0xff80000004040808 */ /* 0x000fe20005000000 */
[C---:B-1----:R-:W-:Y:S03]  /*3e20*/  HMMA.16816.F32 R12, R84.reuse, R68, R12 ;  /* 0x00000044540c723c */ /* 0x042fe6000000180c */
[----:B------:R-:W-:Y:S01]  /*3e30*/  I2FP.F32.S32 R78, R78 ;  /* 0x0000004e004e7245 */ /* 0x000fe20000201400 */
[----:B------:R-:W-:Y:S01]  /*3e40*/  FFMA.FTZ R149, R4, UR7, -R73 ;  /* 0x0000000704957c23 */ /* 0x000fe20008010849 */
[----:B------:R-:W-:Y:S01]  /*3e50*/  I2FP.F32.S32 R74, R76 ;  /* 0x0000004c004a7245 */ /* 0x000fe20000201400 */
[----:B------:R-:W-:Y:S03]  /*3e60*/  HMMA.16816.F32 R16, R84, R70, R16 ;  /* 0x000000465410723c */ /* 0x000fe60000001810 */
[C---:B------:R-:W-:Y:S01]  /*3e70*/  FSETP.NEU.FTZ.AND P1, PT, R237.reuse, -INF , PT ;  /* 0xff800000ed00780b */ /* 0x040fe20003f3d000 */
[----:B------:R-:W-:Y:S01]  /*3e80*/  MUFU.EX2 R149, R149 ;  /* 0x0000009500957308 */ /* 0x000fe20000000800 */
[----:B------:R-:W-:Y:S01]  /*3e90*/  IADD3 R76, R72, -0x9, RZ ;  /* 0xfffffff7484c7810 */ /* 0x000fe20007ffe0ff */
[-C--:B------:R-:W-:Y:S01]  /*3ea0*/  FFMA.FTZ R7, R78, -R235.reuse, R7 ;  /* 0x800000eb4e077223 */ /* 0x080fe20000010007 */
[----:B------:R-:W-:Y:S01]  /*3eb0*/  FMUL.FTZ R4, R237, 1.4426950216293334961 ;  /* 0x3fb8aa3bed047820 */ /* 0x000fe20000410000 */
[-C--:B------:R-:W-:Y:S01]  /*3ec0*/  FFMA.FTZ R5, R74, -R235.reuse, R5 ;  /* 0x800000eb4a057223 */ /* 0x080fe20000010005 */
[----:B------:R-:W-:Y:S02]  /*3ed0*/  ISETP.GE.AND P4, PT, R76, RZ, PT ;  /* 0x000000ff4c00720c */ /* 0x000fe40003f86270 */
[----:B------:R-:W-:Y:S01]  /*3ee0*/  @P0 FSEL R7, R7, -INF , !P3 ;  /* 0xff80000007070808 */ /* 0x000fe20005800000 */
[----:B------:R-:W-:Y:S01]  /*3ef0*/  VIADD R68, R72, 0xfffffff0 ;  /* 0xfffffff048447836 */ /* 0x000fe20000000000 */
[----:B------:R-:W-:Y:S01]  /*3f00*/  FSEL R4, R4, RZ, P1 ;  /* 0x000000ff04047208 */ /* 0x000fe20000800000 */
[----:B------:R-:W-:Y:S01]  /*3f10*/  FFMA.FTZ R11, R74, -R235, R11 ;  /* 0x800000eb4a0b7223 */ /* 0x000fe2000001000b */
[----:B------:R-:W-:Y:S02]  /*3f20*/  ISETP.GE.AND P5, PT, R77, RZ, PT ;  /* 0x000000ff4d00720c */ /* 0x000fe40003fa6270 */
[----:B------:R-:W-:Y:S01]  /*3f30*/  @P0 FSEL R5, R5, -INF , !P3 ;  /* 0xff80000005050808 */ /* 0x000fe20005800000 */
[--C-:B------:R-:W-:Y:S01]  /*3f40*/  FFMA.FTZ R151, R7, UR7, -R4.reuse ;  /* 0x0000000707977c23 */ /* 0x100fe20008010804 */
[----:B------:R-:W-:Y:S01]  /*3f50*/  VIADD R7, R72, 0xffffffef ;  /* 0xffffffef48077836 */ /* 0x000fe20000000000 */
[----:B------:R-:W-:Y:S02]  /*3f60*/  @P0 FSEL R6, R6, -INF , !P2 ;  /* 0xff80000006060808 */ /* 0x000fe40005000000 */
[----:B------:R-:W-:Y:S01]  /*3f70*/  @!P4 IADD3 R76, -R72, 0x9, RZ ;  /* 0x00000009484cc810 */ /* 0x000fe20007ffe1ff */
[----:B------:R-:W-:Y:S01]  /*3f80*/  FFMA.FTZ R148, R5, UR7, -R73 ;  /* 0x0000000705947c23 */ /* 0x000fe20008010849 */
[----:B------:R-:W-:Y:S01]  /*3f90*/  ISETP.GE.AND P4, PT, R68, RZ, PT ;  /* 0x000000ff4400720c */ /* 0x000fe20003f86270 */
[----:B------:R-:W-:Y:S01]  /*3fa0*/  FFMA.FTZ R150, R6, UR7, -R4 ;  /* 0x0000000706967c23 */ /* 0x000fe20008010804 */
[----:B------:R-:W-:Y:S01]  /*3fb0*/  ISETP.GE.AND P3, PT, R7, RZ, PT ;  /* 0x000000ff0700720c */ /* 0x000fe20003f66270 */
[----:B------:R-:W-:Y:S01]  /*3fc0*/  MUFU.EX2 R151, R151 ;  /* 0x0000009700977308 */ /* 0x000fe20000000800 */
[----:B------:R-:W-:Y:S02]  /*3fd0*/  @!P5 IADD3 R77, -R72, 0x8, RZ ;  /* 0x00000008484dd810 */ /* 0x000fe40007ffe1ff */
[----:B------:R-:W-:Y:S02]  /*3fe0*/  I2FP.F32.S32 R6, R76 ;  /* 0x0000004c00067245 */ /* 0x000fe40000201400 */
[----:B------:R-:W-:Y:S02]  /*3ff0*/  I2FP.F32.S32 R5, R77 ;  /* 0x0000004d00057245 */ /* 0x000fe40000201400 */
[-C--:B------:R-:W-:Y:S01]  /*4000*/  @P0 ISETP.GE.AND P1, PT, R243, R240.reuse, PT ;  /* 0x000000f0f300020c */ /* 0x080fe20003f26270 */
[-C--:B------:R-:W-:Y:S01]  /*4010*/  FFMA.FTZ R9, R6, -R235.reuse, R9 ;  /* 0x800000eb06097223 */ /* 0x080fe20000010009 */
[----:B------:R-:W-:Y:S01]  /*4020*/  @P0 ISETP.GE.AND P2, PT, R244, R240, PT ;  /* 0x000000f0f400020c */ /* 0x000fe20003f46270 */
[CC--:B------:R-:W-:Y:S01]  /*4030*/  FFMA.FTZ R8, R5.reuse, -R235.reuse, R8 ;  /* 0x800000eb05087223 */ /* 0x0c0fe20000010008 */
[C---:B------:R-:W-:Y:S01]  /*4040*/  @!P4 IADD3 R68, -R72.reuse, 0x10, RZ ;  /* 0x000000104844c810 */ /* 0x040fe20007ffe1ff */
[-C--:B------:R-:W-:Y:S01]  /*4050*/  FFMA.FTZ R14, R5, -R235.reuse, R14 ;  /* 0x800000eb050e7223 */ /* 0x080fe2000001000e */
[----:B------:R-:W-:Y:S01]  /*4060*/  @!P3 IADD3 R7, -R72, 0x11, RZ ;  /* 0x000000114807b810 */ /* 0x000fe20007ffe1ff */
[----:B------:R-:W-:Y:S01]  /*4070*/  FFMA.FTZ R15, R6, -R235, R15 ;  /* 0x800000eb060f7223 */ /* 0x000fe2000001000f */
[----:B------:R-:W-:Y:S01]  /*4080*/  I2FP.F32.S32 R68, R68 ;  /* 0x0000004400447245 */ /* 0x000fe20000201400 */
[----:B------:R-:W1:Y:S01]  /*4090*/  MUFU.EX2 R148, R148 ;  /* 0x0000009400947308 */ /* 0x000e620000000800 */
[----:B------:R-:W-:Y:S02]  /*40a0*/  I2FP.F32.S32 R7, R7 ;  /* 0x0000000700077245 */ /* 0x000fe40000201400 */
[----:B------:R-:W-:Y:S01]  /*40b0*/  @P0 FSEL R10, R10, -INF , !P1 ;  /* 0xff8000000a0a0808 */ /* 0x000fe20004800000 */
[-C--:B------:R-:W-:Y:S01]  /*40c0*/  FFMA.FTZ R12, R68, -R235.reuse, R12 ;  /* 0x800000eb440c7223 */ /* 0x080fe2000001000c */
[----:B------:R-:W-:Y:S01]  /*40d0*/  @P0 FSEL R8, R8, -INF , !P1 ;  /* 0xff80000008080808 */ /* 0x000fe20004800000 */
[-C--:B------:R-:W-:Y:S01]  /*40e0*/  FFMA.FTZ R13, R7, -R235.reuse, R13 ;  /* 0x800000eb070d7223 */ /* 0x080fe2000001000d */
[----:B------:R-:W-:Y:S01]  /*40f0*/  @P0 FSEL R11, R11, -INF , !P2 ;  /* 0xff8000000b0b0808 */ /* 0x000fe20005000000 */
[-C--:B------:R-:W-:Y:S01]  /*4100*/  FFMA.FTZ R18, R68, -R235.reuse, R18 ;  /* 0x800000eb44127223 */ /* 0x080fe20000010012 */
[----:B------:R-:W-:Y:S01]  /*4110*/  @P0 FSEL R9, R9, -INF , !P2 ;  /* 0xff80000009090808 */ /* 0x000fe20005000000 */
[----:B------:R-:W-:Y:S01]  /*4120*/  FFMA.FTZ R19, R7, -R235, R19 ;  /* 0x800000eb07137223 */ /* 0x000fe20000010013 */
[-C--:B------:R-:W-:Y:S01]  /*4130*/  @P0 ISETP.GE.AND P1, PT, R230, R240.reuse, PT ;  /* 0x000000f0e600020c */ /* 0x080fe20003f26270 */
[--C-:B------:R-:W-:Y:S01]  /*4140*/  FFMA.FTZ R152, R8, UR7, -R73.reuse ;  /* 0x0000000708987c23 */ /* 0x100fe20008010849 */
[-C--:B------:R-:W-:Y:S01]  /*4150*/  @P0 ISETP.GE.AND P2, PT, R231, R240.reuse, PT ;  /* 0x000000f0e700020c */ /* 0x080fe20003f46270 */
[--C-:B------:R-:W-:Y:S01]  /*4160*/  FFMA.FTZ R153, R9, UR7, -R73.reuse ;  /* 0x0000000709997c23 */ /* 0x100fe20008010849 */
[----:B------:R-:W-:Y:S01]  /*4170*/  @P0 FSEL R14, R14, -INF , !P1 ;  /* 0xff8000000e0e0808 */ /* 0x000fe20004800000 */
[----:B------:R-:W-:Y:S01]  /*4180*/  VIADD R8, R72, 0xffffffe7 ;  /* 0xffffffe748087836 */ /* 0x000fe20000000000 */
[----:B------:R-:W-:Y:S01]  /*4190*/  @P0 FSEL R12, R12, -INF , !P1 ;  /* 0xff8000000c0c0808 */ /* 0x000fe20004800000 */
[--C-:B------:R-:W-:Y:S01]  /*41a0*/  FFMA.FTZ R154, R10, UR7, -R4.reuse ;  /* 0x000000070a9a7c23 */ /* 0x100fe20008010804 */
[----:B------:R-:W-:Y:S01]  /*41b0*/  @P0 FSEL R15, R15, -INF , !P2 ;  /* 0xff8000000f0f0808 */ /* 0x000fe20005000000 */
[--C-:B------:R-:W-:Y:S01]  /*41c0*/  FFMA.FTZ R155, R11, UR7, -R4.reuse ;  /* 0x000000070b9b7c23 */ /* 0x100fe20008010804 */
[----:B------:R-:W-:Y:S01]  /*41d0*/  @P0 FSEL R13, R13, -INF , !P2 ;  /* 0xff8000000d0d0808 */ /* 0x000fe20005000000 */
[--C-:B------:R-:W-:Y:S01]  /*41e0*/  FFMA.FTZ R158, R14, UR7, -R4.reuse ;  /* 0x000000070e9e7c23 */ /* 0x100fe20008010804 */
[-C--:B------:R-:W-:Y:S01]  /*41f0*/  @P0 ISETP.GE.AND P1, PT, R232, R240.reuse, PT ;  /* 0x000000f0e800020c */ /* 0x080fe20003f26270 */
[--C-:B------:R-:W-:Y:S01]  /*4200*/  FFMA.FTZ R159, R15, UR7, -R4.reuse ;  /* 0x000000070f9f7c23 */ /* 0x100fe20008010804 */
[----:B------:R-:W-:Y:S01]  /*4210*/  @P0 ISETP.GE.AND P2, PT, R233, R240, PT ;  /* 0x000000f0e900020c */ /* 0x000fe20003f46270 */
[----:B------:R-:W2:Y:S01]  /*4220*/  MUFU.EX2 R150, R150 ;  /* 0x0000009600967308 */ /* 0x000ea20000000800 */
[----:B------:R-:W-:Y:S01]  /*4230*/  IADD3 R9, R72, -0x18, RZ ;  /* 0xffffffe848097810 */ /* 0x000fe20007ffe0ff */
[--C-:B------:R-:W-:Y:S01]  /*4240*/  FFMA.FTZ R156, R12, UR7, -R73.reuse ;  /* 0x000000070c9c7c23 */ /* 0x100fe20008010849 */
[----:B------:R-:W-:Y:S01]  /*4250*/  @P0 FSEL R18, R18, -INF , !P1 ;  /* 0xff80000012120808 */ /* 0x000fe20004800000 */
[----:B------:R-:W-:Y:S01]  /*4260*/  FFMA.FTZ R157, R13, UR7, -R73 ;  /* 0x000000070d9d7c23 */ /* 0x000fe20008010849 */
[----:B------:R-:W-:Y:S02]  /*4270*/  @P0 FSEL R19, R19, -INF , !P2 ;  /* 0xff80000013130808 */ /* 0x000fe40005000000 */
[----:B------:R-:W-:Y:S01]  /*4280*/  ISETP.GE.AND P4, PT, R9, RZ, PT ;  /* 0x000000ff0900720c */ /* 0x000fe20003f86270 */
[--C-:B------:R-:W-:Y:S01]  /*4290*/  FFMA.FTZ R163, R18, UR7, -R4.reuse ;  /* 0x0000000712a37c23 */ /* 0x100fe20008010804 */
[----:B------:R-:W-:Y:S01]  /*42a0*/  ISETP.GE.AND P3, PT, R8, RZ, PT ;  /* 0x000000ff0800720c */ /* 0x000fe20003f66270 */
[----:B------:R-:W-:Y:S01]  /*42b0*/  FFMA.FTZ R4, R19, UR7, -R4 ;  /* 0x0000000713047c23 */ /* 0x000fe20008010804 */
[----:B------:R-:W-:Y:S01]  /*42c0*/  MUFU.EX2 R152, R152 ;  /* 0x0000009800987308 */ /* 0x000fe20000000800 */
[----:B-1----:R-:W-:Y:S02]  /*42d0*/  F2FP.F16.F32.PACK_AB R7, R148, R149 ;  /* 0x000000959407723e */ /* 0x002fe400000000ff */
[----:B--2---:R-:W-:Y:S03]  /*42e0*/  F2FP.F16.F32.PACK_AB R6, R151, R150 ;  /* 0x000000969706723e */ /* 0x004fe600000000ff */
[----:B------:R1:W-:Y:S04]  /*42f0*/  STS [R217+0x20000], R7 ;  /* 0x02000007d9007388 */ /* 0x0003e80000000800 */
[----:B------:R-:W2:Y:S01]  /*4300*/  MUFU.EX2 R153, R153 ;  /* 0x0000009900997308 */ /* 0x000ea20000000800 */
[C---:B------:R-:W-:Y:S02]  /*4310*/  @!P4 IADD3 R9, -R72.reuse, 0x18, RZ ;  /* 0x000000184809c810 */ /* 0x040fe40007ffe1ff */
[----:B------:R-:W-:Y:S01]  /*4320*/  @!P3 IADD3 R8, -R72, 0x19, RZ ;  /* 0x000000194808b810 */ /* 0x000fe20007ffe1ff */
[----:B------:R3:W-:Y:S01]  /*4330*/  STS [R217+0x20400], R6 ;  /* 0x02040006d9007388 */ /* 0x0007e20000000800 */
[----:B------:R-:W-:Y:S02]  /*4340*/  I2FP.F32.S32 R9, R9 ;  /* 0x0000000900097245 */ /* 0x000fe40000201400 */
[----:B------:R-:W-:Y:S03]  /*4350*/  I2FP.F32.S32 R8, R8 ;  /* 0x0000000800087245 */ /* 0x000fe60000201400 */
[----:B------:R-:W-:Y:S01]  /*4360*/  MUFU.EX2 R154, R154 ;  /* 0x0000009a009a7308 */ /* 0x000fe20000000800 */
[-C--:B------:R-:W-:Y:S01]  /*4370*/  FFMA.FTZ R16, R9, -R235.reuse, R16 ;  /* 0x800000eb09107223 */ /* 0x080fe20000010010 */
[----:B------:R-:W-:Y:S04]  /*4380*/  FFMA.FTZ R17, R8, -R235, R17 ;  /* 0x800000eb08117223 */ /* 0x000fe80000010011 */
[----:B------:R-:W-:Y:S04]  /*4390*/  @P0 FSEL R16, R16, -INF , !P1 ;  /* 0xff80000010100808 */ /* 0x000fe80004800000 */
[----:B------:R-:W4:Y:S01]  /*43a0*/  MUFU.EX2 R155, R155 ;  /* 0x0000009b009b7308 */ /* 0x000f220000000800 */
[----:B--2---:R-:W-:Y:S02]  /*43b0*/  F2FP.F16.F32.PACK_AB R5, R153, R152 ;  /* 0x000000989905723e */ /* 0x004fe400000000ff */
[----:B------:R-:W-:Y:S01]  /*43c0*/  @P0 FSEL R17, R17, -INF , !P2 ;  /* 0xff80000011110808 */ /* 0x000fe20005000000 */
[--C-:B------:R-:W-:Y:S01]  /*43d0*/  FFMA.FTZ R160, R16, UR7, -R73.reuse ;  /* 0x0000000710a07c23 */ /* 0x100fe20008010849 */
[----:B------:R-:W-:Y:S01]  /*43e0*/  IADD3 R12, P1, R229, R226, RZ ;  /* 0x000000e2e50c7210 */ /* 0x000fe20007f3e0ff */
[----:B------:R2:W-:Y:S04]  /*43f0*/  STS [R220+0x20000], R5 ;  /* 0x02000005dc007388 */ /* 0x0005e80000000800 */
[----:B------:R4:W-:Y:S01]  /*4400*/  MUFU.EX2 R162, R4 ;  /* 0x0000000400a27308 */ /* 0x0009e20000000800 */
[----:B------:R-:W-:Y:S01]  /*4410*/  FFMA.FTZ R73, R17, UR7, -R73 ;  /* 0x0000000711497c23 */ /* 0x000fe20008010849 */
[----:B------:R-:W-:Y:S05]  /*4420*/  IADD3.X R13, R212, R225, RZ, P1, !PT ;  /* 0x000000e1d40d7210 */ /* 0x000fea0000ffe4ff */
[----:B------:R-:W2:Y:S03]  /*4430*/  LDG.E R161, desc[UR14][R12.64] ;  /* 0x0000000e0ca17981 */ /* 0x000ea6000c1e1900 */
[----:B------:R-:W-:Y:S01]  /*4440*/  MUFU.EX2 R156, R156 ;  /* 0x0000009c009c7308 */ /* 0x000fe20000000800 */
[----:B------:R2:W2:Y:S09]  /*4450*/  LDG.E R165, desc[UR14][R12.64+0x20] ;  /* 0x0000200e0ca57981 */ /* 0x0004b2000c1e1900 */
[----:B------:R-:W1:Y:S01]  /*4460*/  MUFU.EX2 R157, R157 ;  /* 0x0000009d009d7308 */ /* 0x000e620000000800 */
[----:B----4-:R-:W-:Y:S05]  /*4470*/  F2FP.F16.F32.PACK_AB R4, R155, R154 ;  /* 0x0000009a9b04723e */ /* 0x010fea00000000ff */
[----:B------:R4:W-:Y:S04]  /*4480*/  STS [R220+0x20400], R4 ;  /* 0x02040004dc007388 */ /* 0x0009e80000000800 */
[----:B------:R-:W-:Y:S10]  /*4490*/  MUFU.EX2 R158, R158 ;  /* 0x0000009e009e7308 */ /* 0x000ff40000000800 */
[----:B------:R-:W3:Y:S01]  /*44a0*/  MUFU.EX2 R159, R159 ;  /* 0x0000009f009f7308 */ /* 0x000ee20000000800 */
[----:B-1----:R-:W-:Y:S05]  /*44b0*/  F2FP.F16.F32.PACK_AB R7, R157, R156 ;  /* 0x0000009c9d07723e */ /* 0x002fea00000000ff */
[----:B------:R-:W-:Y:S04]  /*44c0*/  STS [R219+0x20000], R7 ;  /* 0x02000007db007388 */ /* 0x000fe80000000800 */
[----:B------:R-:W-:Y:S10]  /*44d0*/  MUFU.EX2 R164, R73 ;  /* 0x0000004900a47308 */ /* 0x000ff40000000800 */
[----:B------:R-:W2:Y:S01]  /*44e0*/  MUFU.EX2 R160, R160 ;  /* 0x000000a000a07308 */ /* 0x000ea20000000800 */
[----:B---3--:R-:W-:Y:S05]  /*44f0*/  F2FP.F16.F32.PACK_AB R6, R159, R158 ;  /* 0x0000009e9f06723e */ /* 0x008fea00000000ff */
[----:B------:R-:W-:Y:S04]  /*4500*/  STS [R219+0x20400], R6 ;  /* 0x02040006db007388 */ /* 0x000fe80000000800 */
[----:B------:R-:W4:Y:S01]  /*4510*/  MUFU.EX2 R163, R163 ;  /* 0x000000a300a37308 */ /* 0x000f220000000800 */
[----:B--2---:R-:W-:Y:S05]  /*4520*/  F2FP.F16.F32.PACK_AB R5, R164, R160 ;  /* 0x000000a0a405723e */ /* 0x004fea00000000ff */
        /* <DEDUP_REMOVED lines=106> */
[C---:B------:R-:W-:Y:S01]  /*4bd0*/  FADD.FTZ R10, -R165.reuse, R10 ;  /* 0x0000000aa50a7221 */ /* 0x040fe20000010100 */
        /* <DEDUP_REMOVED lines=93> */
.L_x_403:
        /* <DEDUP_REMOVED lines=139> */
.L_x_404:
        /* <DEDUP_REMOVED lines=10> */
[----:B------:R-:W-:Y:S01]  /*5b00*/  LDSM.16.M88.4 R172, [R2] ;  /* 0x0000000002ac783b */ /* 0x000fe20000000200 */
[-C--:B---3--:R-:W-:Y:S03]  /*5b10*/  HMMA.16816.F32 R4, R96, R16.reuse, RZ ;  /* 0x000000106004723c */ /* 0x088fe600000018ff */
[----:B------:R-:W3:Y:S04]  /*5b20*/  LDSM.16.MT88.4 R176, [R197+0x13000] ;  /* 0x01300000c5b0783b */ /* 0x000ee80000004200 */
[----:B------:R-:W3:Y:S01]  /*5b30*/  LDSM.16.M88.4 R180, [R2+0x1000] ;  /* 0x0010000002b4783b */ /* 0x000ee20000000200 */
[C---:B-1----:R-:W-:Y:S06]  /*5b40*/  HMMA.16816.F32 R8, R92.reuse, R16, RZ ;  /* 0x000000105c08723c */ /* 0x042fec00000018ff */
[-C--:B------:R-:W-:Y:S06]  /*5b50*/  HMMA.16816.F32 R12, R92, R18.reuse, RZ ;  /* 0x000000125c0c723c */ /* 0x080fec00000018ff */
        /* <DEDUP_REMOVED lines=9> */
[----:B------:R-:W1:Y:S05]  /*5bf0*/  LDSM.16.MT88.4 R148, [R197+0x15000] ;  /* 0x01500000c594783b */ /* 0x000e6a0000004200 */
[-C--:B------:R-:W-:Y:S06]  /*5c00*/  HMMA.16816.F32 R4, R152, R156.reuse, R4 ;  /* 0x0000009c9804723c */ /* 0x080fec0000001804 */
[C---:B------:R-:W-:Y:S06]  /*5c10*/  HMMA.16816.F32 R8, R160.reuse, R156, R8 ;  /* 0x0000009ca008723c */ /* 0x040fec0000001808 */
[-C--:B------:R-:W-:Y:S06]  /*5c20*/  HMMA.16816.F32 R12, R160, R158.reuse, R12 ;  /* 0x0000009ea00c723c */ /* 0x080fec000000180c */
[C---:B------:R-:W-:Y:S01]  /*5c30*/  HMMA.16816.F32 R16, R152.reuse, R158, R16 ;  /* 0x0000009e9810723c */ /* 0x040fe20000001810 */
[----:B------:R-:W2:Y:S05]  /*5c40*/  LDSM.16.MT88.4 R156, [R197+0x17000] ;  /* 0x01700000c59c783b */ /* 0x000eaa0000004200 */
        /* <DEDUP_REMOVED lines=8> */
[----:B------:R-:W-:Y:S05]  /*5cd0*/  LDSM.16.MT88.4 R160, [R197+0x13800] ;  /* 0x01380000c5a0783b */ /* 0x000fea0000004200 */
[----:B------:R-:W-:Y:S01]  /*5ce0*/  HMMA.16816.F32 R96, R152, R170, R96 ;  /* 0x000000aa9860723c */ /* 0x000fe20000001860 */
[----:B------:R-:W4:Y:S04]  /*5cf0*/  LDSM.16.M88.4 R152, [R3] ;  /* 0x000000000398783b */ /* 0x000f280000000200 */
[----:B------:R-:W4:Y:S01]  /*5d00*/  LDSM.16.MT88.4 R168, [R197+0x15800] ;  /* 0x01580000c5a8783b */ /* 0x000f220000004200 */
[-C--:B---3--:R-:W-:Y:S06]  /*5d10*/  HMMA.16816.F32 R4, R172, R176.reuse, R4 ;  /* 0x000000b0ac04723c */ /* 0x088fec0000001804 */
[C---:B------:R-:W-:Y:S06]  /*5d20*/  HMMA.16816.F32 R8, R180.reuse, R176, R8 ;  /* 0x000000b0b408723c */ /* 0x040fec0000001808 */
[-C--:B------:R-:W-:Y:S06]  /*5d30*/  HMMA.16816.F32 R12, R180, R178.reuse, R12 ;  /* 0x000000b2b40c723c */ /* 0x080fec000000180c */
[C---:B------:R-:W-:Y:S01]  /*5d40*/  HMMA.16816.F32 R16, R172.reuse, R178, R16 ;  /* 0x000000b2ac10723c */ /* 0x040fe20000001810 */
[----:B------:R-:W3:Y:S05]  /*5d50*/  LDSM.16.MT88.4 R176, [R197+0x17800] ;  /* 0x01780000c5b0783b */ /* 0x000eea0000004200 */
[-C--:B-1----:R-:W-:Y:S06]  /*5d60*/  HMMA.16816.F32 R68, R172, R148.reuse, R68 ;  /* 0x00000094ac44723c */ /* 0x082fec0000001844 */
[C---:B------:R-:W-:Y:S06]  /*5d70*/  HMMA.16816.F32 R72, R180.reuse, R148, R72 ;  /* 0x00000094b448723c */ /* 0x040fec0000001848 */
[-C--:B------:R-:W-:Y:S05]  /*5d80*/  HMMA.16816.F32 R76, R180, R150.reuse, R76 ;  /* 0x00000096b44c723c */ /* 0x080fea000000184c */
[C---:B------:R-:W-:Y:S01]  /*5d90*/  IMAD.SHL.U32 R148, R252.reuse, 0x8, RZ ;  /* 0x00000008fc947824 */ /* 0x040fe200078e00ff */
[C---:B------:R-:W-:Y:S05]  /*5da0*/  HMMA.16816.F32 R80, R172.reuse, R150, R80 ;  /* 0x00000096ac50723c */ /* 0x040fea0000001850 */
[----:B------:R-:W-:Y:S01]  /*5db0*/  IMAD.SHL.U32 R149, R252, 0x10, RZ ;  /* 0x00000010fc957824 */ /* 0x000fe200078e00ff */
[-C--:B--2---:R-:W-:Y:S05]  /*5dc0*/  HMMA.16816.F32 R84, R172, R156.reuse, R84 ;  /* 0x0000009cac54723c */ /* 0x084fea0000001854 */
[----:B------:R-:W-:Y:S01]  /*5dd0*/  @P6 IADD3 R150, P1, R229, R228, RZ ;  /* 0x000000e4e5966210 */ /* 0x000fe20007f3e0ff */
[C---:B------:R-:W-:Y:S05]  /*5de0*/  HMMA.16816.F32 R88, R180.reuse, R156, R88 ;  /* 0x0000009cb458723c */ /* 0x040fea0000001858 */
[----:B------:R-:W-:Y:S01]  /*5df0*/  @P6 IMAD.X R151, R212, 0x1, R227, P1 ;  /* 0x00000001d4976824 */ /* 0x000fe200008e06e3 */
[-C--:B------:R-:W-:Y:S04]  /*5e00*/  HMMA.16816.F32 R92, R180, R158.reuse, R92 ;  /* 0x0000009eb45c723c */ /* 0x080fe8000000185c */
[----:B------:R-:W5:Y:S02]  /*5e10*/  @P6 LDG.E R236, desc[UR14][R150.64+-0x100] ;  /* 0xffff000e96ec6981 */ /* 0x000f64000c1e1900 */
[----:B------:R-:W-:Y:S02]  /*5e20*/  HMMA.16816.F32 R96, R172, R158, R96 ;  /* 0x0000009eac60723c */ /* 0x000fe40000001860 */
[----:B------:R1:W5:Y:S04]  /*5e30*/  @P6 LDG.E R237, desc[UR14][R150.64+-0xe0] ;  /* 0xffff200e96ed6981 */ /* 0x000368000c1e1900 */
[-C--:B----4-:R-:W-:Y:S05]  /*5e40*/  HMMA.16816.F32 R4, R152, R160.reuse, R4 ;  /* 0x000000a09804723c */ /* 0x090fea0000001804 */
[CC--:B------:R-:W-:Y:S01]  /*5e50*/  LEA R158, P2, R149.reuse, R246.reuse, 0x2 ;  /* 0x000000f6959e7211 */ /* 0x0c0fe200078410ff */
[C---:B------:R-:W-:Y:S05]  /*5e60*/  HMMA.16816.F32 R8, R164.reuse, R160, R8 ;  /* 0x000000a0a408723c */ /* 0x040fea0000001808 */
[CC--:B------:R-:W-:Y:S01]  /*5e70*/  LEA.HI.X.SX32 R159, R149.reuse, R247.reuse, 0x2, P2 ;  /* 0x000000f7959f7211 */ /* 0x0c0fe200010f16ff */
[-C--:B------:R-:W-:Y:S06]  /*5e80*/  HMMA.16816.F32 R12, R164, R162.reuse, R12 ;  /* 0x000000a2a40c723c */ /* 0x080fec000000180c */
[C---:B------:R-:W-:Y:S05]  /*5e90*/  HMMA.16816.F32 R16, R152.reuse, R162, R16 ;  /* 0x000000a29810723c */ /* 0x040fea0000001810 */
[----:B------:R2:W-:Y:S01]  /*5ea0*/  REDG.E.ADD.F32.FTZ.RN.STRONG.GPU desc[UR14][R246.64], R4 ;  /* 0x00000004f60079a6 */ /* 0x0005e2000c10f38e */
[-C--:B------:R-:W-:Y:S05]  /*5eb0*/  HMMA.16816.F32 R68, R152, R168.reuse, R68 ;  /* 0x000000a89844723c */ /* 0x080fea0000001844 */
[CC--:B-1----:R-:W-:Y:S01]  /*5ec0*/  LEA R150, P1, R148.reuse, R246.reuse, 0x2 ;  /* 0x000000f694967211 */ /* 0x0c2fe200078210ff */
[C---:B------:R-:W-:Y:S05]  /*5ed0*/  HMMA.16816.F32 R72, R164.reuse, R168, R72 ;  /* 0x000000a8a448723c */ /* 0x040fea0000001848 */
[-C--:B------:R-:W-:Y:S01]  /*5ee0*/  LEA.HI.X.SX32 R151, R148, R247.reuse, 0x2, P1 ;  /* 0x000000f794977211 */ /* 0x080fe200008f16ff */
[-C--:B------:R-:W-:Y:S04]  /*5ef0*/  HMMA.16816.F32 R76, R164, R170.reuse, R76 ;  /* 0x000000aaa44c723c */ /* 0x080fe8000000184c */
[----:B------:R1:W-:Y:S02]  /*5f00*/  REDG.E.ADD.F32.FTZ.RN.STRONG.GPU desc[UR14][R150.64], R5 ;  /* 0x00000005960079a6 */ /* 0x0003e4000c10f38e */
[C---:B------:R-:W-:Y:S02]  /*5f10*/  HMMA.16816.F32 R80, R152.reuse, R170, R80 ;  /* 0x000000aa9850723c */ /* 0x040fe40000001850 */
[----:B------:R4:W-:Y:S04]  /*5f20*/  REDG.E.ADD.F32.FTZ.RN.STRONG.GPU desc[UR14][R158.64], R6 ;  /* 0x000000069e0079a6 */ /* 0x0009e8000c10f38e */
[-C--:B---3--:R-:W-:Y:S05]  /*5f30*/  HMMA.16816.F32 R84, R152, R176.reuse, R84 ;  /* 0x000000b09854723c */ /* 0x088fea0000001854 */
[C---:B--2---:R-:W-:Y:S01]  /*5f40*/  IMAD.SHL.U32 R4, R252.reuse, 0x20, RZ ;  /* 0x00000020fc047824 */ /* 0x044fe200078e00ff */
[C---:B------:R-:W-:Y:S06]  /*5f50*/  HMMA.16816.F32 R88, R164.reuse, R176, R88 ;  /* 0x000000b0a458723c */ /* 0x040fec0000001858 */
[-C--:B------:R-:W-:Y:S06]  /*5f60*/  HMMA.16816.F32 R92, R164, R178.reuse, R92 ;  /* 0x000000b2a45c723c */ /* 0x080fec000000185c */
[----:B------:R-:W-:Y:S05]  /*5f70*/  HMMA.16816.F32 R96, R152, R178, R96 ;  /* 0x000000b29860723c */ /* 0x000fea0000001860 */
[C---:B-1----:R-:W-:Y:S02]  /*5f80*/  IMAD R5, R252.reuse, 0x28, RZ ;  /* 0x00000028fc057824 */ /* 0x042fe400078e02ff */
[----:B------:R-:W-:Y:S01]  /*5f90*/  IMAD R152, R252, 0x18, RZ ;  /* 0x00000018fc987824 */ /* 0x000fe200078e02ff */
[-C--:B------:R-:W-:Y:S03]  /*5fa0*/  LEA R154, P2, R4, R246.reuse, 0x2 ;  /* 0x000000f6049a7211 */ /* 0x080fe600078410ff */
[----:B----4-:R-:W-:Y:S01]  /*5fb0*/  IMAD R6, R252, 0x30, RZ ;  /* 0x00000030fc067824 */ /* 0x010fe200078e02ff */
[-C--:B------:R-:W-:Y:S01]  /*5fc0*/  LEA R156, P1, R152, R246.reuse, 0x2 ;  /* 0x000000f6989c7211 */ /* 0x080fe200078210ff */
[----:B------:R-:W-:Y:S01]  /*5fd0*/  IMAD R252, R252, 0x38, RZ ;  /* 0x00000038fcfc7824 */ /* 0x000fe200078e02ff */
[-C--:B------:R-:W-:Y:S01]  /*5fe0*/  LEA.HI.X.SX32 R155, R4, R247.reuse, 0x2, P2 ;  /* 0x000000f7049b7211 */ /* 0x080fe200010f16ff */
[----:B------:R-:W-:Y:S01]  /*5ff0*/  VIADD R4, R149, 0x20 ;  /* 0x0000002095047836 */ /* 0x000fe20000000000 */
[-C--:B------:R-:W-:Y:S02]  /*6000*/  LEA.HI.X.SX32 R157, R152, R247.reuse, 0x2, P1 ;  /* 0x000000f7989d7211 */ /* 0x080fe400008f16ff */
[CC--:B------:R-:W-:Y:S03]  /*6010*/  LEA R152, P1, R5.reuse, R246.reuse, 0x2 ;  /* 0x000000f605987211 */ /* 0x0c0fe600078210ff */
[----:B------:R1:W-:Y:S01]  /*6020*/  REDG.E.ADD.F32.FTZ.RN.STRONG.GPU desc[UR14][R156.64], R7 ;  /* 0x000000079c0079a6 */ /* 0x0003e2000c10f38e */
[-C--:B------:R-:W-:Y:S01]  /*6030*/  LEA.HI.X.SX32 R153, R5, R247.reuse, 0x2, P1 ;  /* 0x000000f705997211 */ /* 0x080fe200008f16ff */
[----:B------:R-:W-:Y:S02]  /*6040*/  IMAD.IADD R5, R148, 0x1, R4 ;  /* 0x0000000194057824 */ /* 0x000fe400078e0204 */
[----:B------:R2:W-:Y:S04]  /*6050*/  REDG.E.ADD.F32.FTZ.RN.STRONG.GPU desc[UR14][R154.64], R8 ;  /* 0x000000089a0079a6 */ /* 0x0005e8000c10f38e */
[----:B------:R3:W-:Y:S01]  /*6060*/  REDG.E.ADD.F32.FTZ.RN.STRONG.GPU desc[UR14][R152.64], R9 ;  /* 0x00000009980079a6 */ /* 0x0007e2000c10f38e */
[-C--:B-1----:R-:W-:Y:S02]  /*6070*/  LEA R156, P2, R6, R246.reuse, 0x2 ;  /* 0x000000f6069c7211 */ /* 0x082fe400078410ff */
[-C--:B--2---:R-:W-:Y:S02]  /*6080*/  LEA R8, P1, R252, R246.reuse, 0x2 ;  /* 0x000000f6fc087211 */ /* 0x084fe400078210ff */
[-C--:B------:R-:W-:Y:S02]  /*6090*/  LEA.HI.X.SX32 R157, R6, R247.reuse, 0x2, P2 ;  /* 0x000000f7069d7211 */ /* 0x080fe400010f16ff */
[-C--:B---3--:R-:W-:Y:S02]  /*60a0*/  LEA.HI.X.SX32 R9, R252, R247.reuse, 0x2, P1 ;  /* 0x000000f7fc097211 */ /* 0x088fe400008f16ff */
[CC--:B------:R-:W-:Y:S01]  /*60b0*/  LEA R6, P1, R4.reuse, R246.reuse, 0x2 ;  /* 0x000000f604067211 */ /* 0x0c0fe200078210ff */
[----:B------:R-:W-:Y:S03]  /*60c0*/  REDG.E.ADD.F32.FTZ.RN.STRONG.GPU desc[UR14][R156.64], R10 ;  /* 0x0000000a9c0079a6 */ /* 0x000fe6000c10f38e */
[-C--:B------:R-:W-:Y:S01]  /*60d0*/  LEA.HI.X.SX32 R7, R4, R247.reuse, 0x2, P1 ;  /* 0x000000f704077211 */ /* 0x080fe200008f16ff */
[----:B------:R1:W-:Y:S01]  /*60e0*/  REDG.E.ADD.F32.FTZ.RN.STRONG.GPU desc[UR14][R8.64], R11 ;  /* 0x0000000b080079a6 */ /* 0x0003e2000c10f38e */
[C---:B------:R-:W-:Y:S03]  /*60f0*/  IMAD.IADD R4, R148.reuse, 0x1, R5 ;  /* 0x0000000194047824 */ /* 0x040fe600078e0205 */
        /* <DEDUP_REMOVED lines=329> */
[----:B------:R-:W-:-:S02]  /*7590*/  F2FP.F16.F32.PACK_AB R60, R61, R60 ;  /* 0x0000003c3d3c723e */ /* 0x000fc400000000ff */
[----:B------:R-:W-:Y:S01]  /*75a0*/  F2FP.F16.F32.PACK_AB R62, R63, R62 ;  /* 0x0000003e3f3e723e */ /* 0x000fe200000000ff */
[----:B------:R-:W-:Y:S01]  /*75b0*/  STS [R218+0x4400], R146 ;  /* 0x00440092da007388 */ /* 0x000fe20000000800 */
[C---:B--2---:R-:W-:Y:S02]  /*75c0*/  @P0 IMAD R6, R8.reuse, R5, RZ ;  /* 0x0000000508060224 */ /* 0x044fe400078e02ff */
[----:B------:R-:W-:Y:S01]  /*75d0*/  @P0 IMAD.WIDE.U32 R8, R8, R4, RZ ;  /* 0x0000000408080225 */ /* 0x000fe200078e00ff */
[----:B------:R-:W-:Y:S03]  /*75e0*/  STS [R216+0x5000], R136 ;  /* 0x00500088d8007388 */ /* 0x000fe60000000800 */
[----:B------:R-:W-:Y:S01]  /*75f0*/  @P0 IMAD.MOV.U32 R7, RZ, RZ, R8 ;  /* 0x000000ffff070224 */ /* 0x000fe200078e0008 */
        /* <DEDUP_REMOVED lines=25> */
[----:B-1----:R-:W-:-:S02]  /*7790*/  @P0 IMAD R44, R10, R3, RZ ;  /* 0x000000030a2c0224 */ /* 0x002fc400078e02ff */
[----:B------:R-:W-:Y:S01]  /*77a0*/  @P0 IMAD.WIDE.U32 R10, R10, R2, RZ ;  /* 0x000000020a0a0225 */ /* 0x000fe200078e00ff */
[----:B------:R2:W-:Y:S03]  /*77b0*/  STS [R216+0xb400], R58 ;  /* 0x00b4003ad8007388 */ /* 0x0005e60000000800 */
[----:B------:R-:W-:Y:S01]  /*77c0*/  @P0 IMAD.MOV.U32 R45, RZ, RZ, R10 ;  /* 0x000000ffff2d0224 */ /* 0x000fe200078e000a */
[----:B------:R-:W-:Y:S02]  /*77d0*/  @P0 IADD3 R44, R11, R44, RZ ;  /* 0x0000002c0b2c0210 */ /* 0x000fe40007ffe0ff */
[----:B------:R-:W-:Y:S01]  /*77e0*/  SHF.R.S32.HI R10, RZ, 0x1f, R208 ;  /* 0x0000001fff0a7819 */ /* 0x000fe200000114d0 */
[----:B------:R-:W-:Y:S06]  /*77f0*/  @P0 BRA `(.L_x_406) ;  /* 0x0000000000340947 */ /* 0x000fec0003800000 */
[----:B------:R-:W1:Y:S01]  /*7800*/  LDC.64 R2, c[0x0][0x450] ;  /* 0x00011400ff027b82 */ /* 0x000e620000000a00 */
[----:B------:R-:W-:-:S07]  /*7810*/  SHF.R.S32.HI R12, RZ, 0x1f, R241 ;  /* 0x0000001fff0c7819 */ /* 0x000fce00000114f1 */
[----:B------:R-:W3:Y:S01]  /*7820*/  LDC.64 R8, c[0x0][0x438] ;  /* 0x00010e00ff087b82 */ /* 0x000ee20000000a00 */
[-C--:B-1----:R-:W-:Y:S02]  /*7830*/  IMAD R12, R12, R2.reuse, RZ ;  /* 0x000000020c0c7224 */ /* 0x082fe400078e02ff */
[----:B------:R-:W-:-:S04]  /*7840*/  IMAD.WIDE.U32 R14, R241, R2, RZ ;  /* 0x00000002f10e7225 */ /* 0x000fc800078e00ff */
[----:B------:R-:W-:Y:S02]  /*7850*/  IMAD R12, R241, R3, R12 ;  /* 0x00000003f10c7224 */ /* 0x000fe400078e020c */
[----:B---3--:R-:W-:-:S03]  /*7860*/  IMAD R11, R10, R8, RZ ;  /* 0x000000080a0b7224 */ /* 0x008fc600078e02ff */
[----:B------:R-:W-:Y:S01]  /*7870*/  IADD3 R13, R15, R12, RZ ;  /* 0x0000000c0f0d7210 */ /* 0x000fe20007ffe0ff */
[----:B------:R-:W-:Y:S01]  /*7880*/  IMAD R9, R208, R9, R11 ;  /* 0x00000009d0097224 */ /* 0x000fe200078e020b */
[----:B------:R-:W-:-:S05]  /*7890*/  MOV R12, R14 ;  /* 0x0000000e000c7202 */ /* 0x000fca0000000f00 */
[----:B------:R-:W-:-:S05]  /*78a0*/  IMAD.WIDE.U32 R12, R208, R8, R12 ;  /* 0x00000008d00c7225 */ /* 0x000fca00078e000c */
[----:B------:R-:W-:Y:S02]  /*78b0*/  IADD3 R44, R13, R9, RZ ;  /* 0x000000090d2c7210 */ /* 0x000fe40007ffe0ff */
[----:B------:R-:W-:Y:S02]  /*78c0*/  MOV R45, R12 ;  /* 0x0000000c002d7202 */ /* 0x000fe40000000f00 */
.L_x_406:
[----:B------:R-:W-:Y:S05]  /*78d0*/  @P0 BRA `(.L_x_407) ;  /* 0x0000000000340947 */ /* 0x000fea0003800000 */
        /* <DEDUP_REMOVED lines=12> */
[----:B------:R-:W-:-:S07]  /*79a0*/  MOV R7, R8 ;  /* 0x0000000800077202 */ /* 0x000fce0000000f00 */
.L_x_407:
[----:B------:R-:W-:Y:S01]  /*79b0*/  STS [R218+0xb000], R60 ;  /* 0x00b0003cda007388 */ /* 0x000fe20000000800 */
[C---:B--2---:R-:W-:Y:S01]  /*79c0*/  IMAD.SHL.U32 R58, R211.reuse, 0x40, RZ ;  /* 0x00000040d33a7824 */ /* 0x044fe200078e00ff */
[----:B------:R-:W-:Y:S01]  /*79d0*/  SHF.R.S32.HI R63, RZ, 0x1f, R206 ;  /* 0x0000001fff3f7819 */ /* 0x000fe200000114ce */
[----:B------:R-:W-:Y:S01]  /*79e0*/  IMAD R240, R211, -0x40, R240 ;  /* 0xffffffc0d3f07824 */ /* 0x000fe200078e02f0 */
[----:B------:R1:W-:Y:S01]  /*79f0*/  STS [R218+0xb400], R62 ;  /* 0x00b4003eda007388 */ /* 0x0003e20000000800 */
[----:B------:R-:W-:Y:S01]  /*7a00*/  SHF.R.S32.HI R56, RZ, 0x1f, R214 ;  /* 0x0000001fff387819 */ /* 0x000fe200000114d6 */
[----:B------:R-:W-:Y:S01]  /*7a10*/  ULDC.64 UR6, c[0x0][0x468] ;  /* 0x00011a0000067ab9 */ /* 0x000fe20000000a00 */
[----:B------:R-:W-:Y:S01]  /*7a20*/  SHF.R.S32.HI R57, RZ, 0x1f, R58 ;  /* 0x0000001fff397819 */ /* 0x000fe2000001143a */
[----:B------:R-:W-:Y:S01]  /*7a30*/  BAR.SYNC.DEFER_BLOCKING 0x0 ;  /* 0x0000000000007b1d */ /* 0x000fe20000010000 */
[----:B------:R-:W-:-:S03]  /*7a40*/  ISETP.GE.AND P4, PT, R204, R240, PT ;  /* 0x000000f0cc00720c */ /* 0x000fc60003f86270 */
[-C--:B------:R-:W-:Y:S02]  /*7a50*/  IMAD R46, R57, R2.reuse, RZ ;  /* 0x00000002392e7224 */ /* 0x080fe400078e02ff */
[----:B------:R-:W-:Y:S02]  /*7a60*/  BSSY B0, `(.L_x_408) ;  /* 0x0000029000007945 */ /* 0x000fe40003800000 */
[C---:B------:R-:W-:Y:S02]  /*7a70*/  IMAD R46, R58.reuse, R3, R46 ;  /* 0x000000033a2e7224 */ /* 0x040fe400078e022e */
[----:B-1----:R-:W-:Y:S01]  /*7a80*/  IMAD.MOV.U32 R62, RZ, RZ, R206 ;  /* 0x000000ffff3e7224 */ /* 0x002fe200078e00ce */
[----:B------:R1:W2:Y:S03]  /*7a90*/  LDS.128 R40, [R213+0x13000] ;  /* 0x01300000d5287984 */ /* 0x0002a60000000c00 */
[----:B------:R-:W-:Y:S01]  /*7aa0*/  IMAD.WIDE.U32 R48, R58, R2, R62 ;  /* 0x000000023a307225 */ /* 0x000fe200078e003e */
[----:B------:R1:W3:Y:S02]  /*7ab0*/  LDS.128 R36, [R213+0x15000] ;  /* 0x01500000d5247984 */ /* 0x0002e40000000c00 */
[----:B------:R-:W-:-:S02]  /*7ac0*/  IADD3 R64, P0, R45, R48, RZ ;  /* 0x000000302d407210 */ /* 0x000fc40007f1e0ff */
[----:B------:R1:W4:Y:S01]  /*7ad0*/  LDS.128 R32, [R213+0x17000] ;  /* 0x01700000d5207984 */ /* 0x0003220000000c00 */
[----:B------:R-:W-:Y:S02]  /*7ae0*/  IADD3 R45, R204, 0x20, RZ ;  /* 0x00000020cc2d7810 */ /* 0x000fe40007ffe0ff */
[----:B------:R-:W-:Y:S01]  /*7af0*/  IADD3.X R65, R44, R49, R46, P0, !PT ;  /* 0x000000312c417210 */ /* 0x000fe200007fe42e */
[----:B------:R1:W1:Y:S01]  /*7b00*/  LDS.128 R28, [R213+0x18000] ;  /* 0x01800000d51c7984 */ /* 0x0002620000000c00 */
[----:B------:R-:W-:Y:S01]  /*7b10*/  IMAD R44, R56, UR6, RZ ;  /* 0x00000006382c7c24 */ /* 0x000fe2000f8e02ff */
[----:B------:R-:W-:Y:S02]  /*7b20*/  ISETP.GE.AND P3, PT, R45, R240, PT ;  /* 0x000000f02d00720c */ /* 0x000fe40003f66270 */
[----:B------:R1:W1:Y:S01]  /*7b30*/  LDS.128 R24, [R213+0x19000] ;  /* 0x01900000d5187984 */ /* 0x0002620000000c00 */
[C---:B------:R-:W-:Y:S02]  /*7b40*/  IMAD R44, R214.reuse, UR7, R44 ;  /* 0x00000007d62c7c24 */ /* 0x040fe4000f8e022c */
[----:B------:R-:W-:Y:S01]  /*7b50*/  IMAD.WIDE.U32 R64, R214, UR6, R64 ;  /* 0x00000006d6407c25 */ /* 0x000fe2000f8e0040 */
[----:B------:R1:W1:Y:S04]  /*7b60*/  LDS.128 R20, [R213+0x1a000] ;  /* 0x01a00000d5147984 */ /* 0x0002680000000c00 */
[----:B------:R1:W1:Y:S01]  /*7b70*/  LDS.128 R16, [R213+0x1b000] ;  /* 0x01b00000d5107984 */ /* 0x0002620000000c00 */
[----:B------:R-:W-:-:S03]  /*7b80*/  IADD3 R59, R65, R44, RZ ;  /* 0x0000002c413b7210 */ /* 0x000fc60007ffe0ff */
[----:B------:R1:W1:Y:S04]  /*7b90*/  LDS.128 R12, [R213+0x1c000] ;  /* 0x01c00000d50c7984 */ /* 0x0002680000000c00 */
[----:B------:R1:W1:Y:S01]  /*7ba0*/  LDS.128 R8, [R213+0x1d000] ;  /* 0x01d00000d5087984 */ /* 0x0002620000000c00 */
[----:B------:R-:W-:Y:S05]  /*7bb0*/  @P4 BRA `(.L_x_409) ;  /* 0x00000000004c4947 */ /* 0x000fea0003800000 */
[----:B------:R-:W-:Y:S01]  /*7bc0*/  ULDC UR4, c[0x0][0x2d0] ;  /* 0x0000b40000047ab9 */ /* 0x000fe20000000800 */
[----:B------:R-:W2:Y:S01]  /*7bd0*/  LDS.128 R52, [R213+0x14000] ;  /* 0x01400000d5347984 */ /* 0x000ea20000000c00 */
[----:B------:R-:W-:Y:S01]  /*7be0*/  ISETP.GE.AND P5, PT, R206, UR4, PT ;  /* 0x00000004ce007c0c */ /* 0x000fe2000bfa6270 */
[-C--:B------:R-:W-:Y:S01]  /*7bf0*/  IMAD R60, R205, R2.reuse, RZ ;  /* 0x00000002cd3c7224 */ /* 0x080fe200078e02ff */
[----:B------:R-:W-:Y:S01]  /*7c00*/  MOV R67, R59 ;  /* 0x0000003b00437202 */ /* 0x000fe20000000f00 */
[----:B------:R-:W3:Y:S01]  /*7c10*/  LDS.128 R48, [R213+0x16000] ;  /* 0x01600000d5307984 */ /* 0x000ee20000000c00 */
[----:B------:R-:W-:Y:S01]  /*7c20*/  IMAD.MOV.U32 R66, RZ, RZ, R64 ;  /* 0x000000ffff427224 */ /* 0x000fe200078e0040 */
[----:B------:R-:W-:Y:S01]  /*7c30*/  ISETP.GE.AND P2, PT, R210, UR4, PT ;  /* 0x00000004d2007c0c */ /* 0x000fe2000bf46270 */
[C---:B------:R-:W-:Y:S01]  /*7c40*/  IMAD R60, R204.reuse, R3, R60 ;  /* 0x00000003cc3c7224 */ /* 0x040fe200078e023c */
[----:B------:R-:W-:Y:S01]  /*7c50*/  ISETP.GE.AND P1, PT, R209, UR4, PT ;  /* 0x00000004d1007c0c */ /* 0x000fe2000bf26270 */
[----:B------:R-:W-:Y:S01]  /*7c60*/  IMAD.WIDE.U32 R66, R204, R2, R66 ;  /* 0x00000002cc427225 */ /* 0x000fe200078e0042 */
[----:B------:R-:W-:-:S03]  /*7c70*/  ULDC.64 UR6, c[0x0][0x3f0] ;  /* 0x0000fc0000067ab9 */ /* 0x000fc60000000a00 */
[----:B------:R-:W-:Y:S01]  /*7c80*/  IMAD.IADD R60, R67, 0x1, R60 ;  /* 0x00000001433c7824 */ /* 0x000fe200078e023c */
[----:B------:R-:W4:Y:S01]  /*7c90*/  @!P5 LDS.128 R44, [R213+0x12000] ;  /* 0x01200000d52cd984 */ /* 0x000f220000000c00 */
[----:B------:R-:W-:-:S04]  /*7ca0*/  LEA R68, P0, R66, UR6, 0x1 ;  /* 0x0000000642447c11 */ /* 0x000fc8000f8008ff */
[----:B------:R-:W-:-:S05]  /*7cb0*/  LEA.HI.X R69, R66, UR7, R60, 0x1, P0 ;  /* 0x0000000742457c11 */ /* 0x000fca00080f0c3c */
[----:B--2---:R2:W-:Y:S04]  /*7cc0*/  @!P2 STG.E.128 desc[UR14][R68.64+0x80], R52 ;  /* 0x000080344400a986 */ /* 0x0045e8000c101d0e */
[----:B---3--:R2:W-:Y:S04]  /*7cd0*/  @!P1 STG.E.128 desc[UR14][R68.64+0x100], R48 ;  /* 0x0001003044009986 */ /* 0x0085e8000c101d0e */
[----:B----4-:R2:W-:Y:S02]  /*7ce0*/  @!P5 STG.E.128 desc[UR14][R68.64], R44 ;  /* 0x0000002c4400d986 */ /* 0x0105e4000c101d0e */
.L_x_409:
[----:B------:R-:W-:Y:S05]  /*7cf0*/  BSYNC B0 ;  /* 0x0000000000007941 */ /* 0x000fea0003800000 */
.L_x_408:
[----:B------:R-:W-:Y:S04]  /*7d00*/  BSSY B0, `(.L_x_410) ;  /* 0x0000014000007945 */ /* 0x000fe80003800000 */
[----:B------:R-:W-:Y:S05]  /*7d10*/  @P3 BRA `(.L_x_411) ;  /* 0x0000000000483947 */ /* 0x000fea0003800000 */
[----:B--2---:R-:W-:Y:S01]  /*7d20*/  IADD3 R45, P0, R204, 0x20, RZ ;  /* 0x00000020cc2d7810 */ /* 0x004fe20007f1e0ff */
        /* <DEDUP_REMOVED lines=15> */
[----:B---3--:R2:W-:Y:S04]  /*7e20*/  @!P1 STG.E.128 desc[UR14][R2.64+0x80], R36 ;  /* 0x0000802402009986 */ /* 0x0085e8000c101d0e */
[----:B----4-:R2:W-:Y:S02]  /*7e30*/  @!P0 STG.E.128 desc[UR14][R2.64+0x100], R32 ;  /* 0x0001002002008986 */ /* 0x0105e4000c101d0e */
.L_x_411:
[----:B------:R-:W-:Y:S05]  /*7e40*/  BSYNC B0 ;  /* 0x0000000000007941 */ /* 0x000fea0003800000 */
.L_x_410:
[-C--:B------:R-:W-:Y:S01]  /*7e50*/  IMAD.WIDE.U32 R62, R58, R4.reuse, R62 ;  /* 0x000000043a3e7225 */ /* 0x080fe200078e003e */
[----:B------:R-:W-:Y:S01]  /*7e60*/  ULDC.64 UR6, c[0x0][0x470] ;  /* 0x00011c0000067ab9 */ /* 0x000fe20000000a00 */
[----:B------:R-:W-:Y:S02]  /*7e70*/  BSSY B0, `(.L_x_412) ;  /* 0x000001a000007945 */ /* 0x000fe40003800000 */
[----:B------:R-:W-:Y:S01]  /*7e80*/  IMAD R57, R57, R4, RZ ;  /* 0x0000000439397224 */ /* 0x000fe200078e02ff */
[----:B--2-4-:R-:W-:Y:S01]  /*7e90*/  IADD3 R32, P0, R7, R62, RZ ;  /* 0x0000003e07207210 */ /* 0x014fe20007f1e0ff */
        /* <DEDUP_REMOVED lines=23> */
.L_x_413:
[----:B------:R-:W-:Y:S05]  /*8010*/  BSYNC B0 ;  /* 0x0000000000007941 */ /* 0x000fea0003800000 */
.L_x_412:
        /* <DEDUP_REMOVED lines=21> */
.L_x_384:
[----:B------:R-:W-:Y:S02]  /*8170*/  ISETP.NE.AND P0, PT, R242, -0x1, PT ;  /* 0xfffffffff200780c */ /* 0x000fe40003f05270 */
[----:B------:R-:W-:Y:S02]  /*8180*/  SHF.L.U32 R9, R211, 0x6, RZ ;  /* 0x00000006d3097819 */ /* 0x000fe400000006ff */
[----:B------:R-:W-:Y:S02]  /*8190*/  SHF.R.S32.HI R10, RZ, 0x1f, R208 ;  /* 0x0000001fff0a7819 */ /* 0x000fe400000114d0 */
[----:B------:R-:W-:-:S07]  /*81a0*/  SHF.R.S32.HI R8, RZ, 0x1f, R9 ;  /* 0x0000001fff087819 */ /* 0x000fce0000011409 */
[----:B------:R-:W1:Y:S01]  /*81b0*/  @P0 LDC.64 R4, c[0x0][0x450] ;  /* 0x00011400ff040b82 */ /* 0x000e620000000a00 */
[CC--:B------:R-:W-:Y:S02]  /*81c0*/  @P0 IADD3 R6, R241.reuse, R242.reuse, RZ ;  /* 0x000000f2f1060210 */ /* 0x0c0fe40007ffe0ff */
[----:B------:R-:W-:-:S05]  /*81d0*/  @P0 IADD3 R14, R241, R242, RZ ;  /* 0x000000f2f10e0210 */ /* 0x000fca0007ffe0ff */
[----:B------:R-:W2:Y:S01]  /*81e0*/  @P0 LDC.64 R2, c[0x0][0x458] ;  /* 0x00011600ff020b82 */ /* 0x000ea20000000a00 */
[C---:B-1----:R-:W-:Y:S02]  /*81f0*/  @P0 IMAD R11, R6.reuse, R5, RZ ;  /* 0x00000005060b0224 */ /* 0x042fe400078e02ff */
[----:B------:R-:W-:-:S04]  /*8200*/  @P0 IMAD.WIDE.U32 R6, R6, R4, RZ ;  /* 0x0000000406060225 */ /* 0x000fc800078e00ff */
[----:B------:R-:W-:Y:S01]  /*8210*/  @P0 IMAD.IADD R11, R7, 0x1, R11 ;  /* 0x00000001070b0824 */ /* 0x000fe200078e020b */
[----:B------:R-:W-:Y:S01]  /*8220*/  @P0 MOV R12, R6 ;  /* 0x00000006000c0202 */ /* 0x000fe20000000f00 */
[C---:B--2---:R-:W-:Y:S02]  /*8230*/  @P0 IMAD R13, R14.reuse, R3, RZ ;  /* 0x000000030e0d0224 */ /* 0x044fe400078e02ff */
[----:B------:R-:W-:-:S04]  /*8240*/  @P0 IMAD.WIDE.U32 R14, R14, R2, RZ ;  /* 0x000000020e0e0225 */ /* 0x000fc800078e00ff */
[----:B------:R-:W-:Y:S01]  /*8250*/  @P0 IMAD.IADD R13, R15, 0x1, R13 ;  /* 0x000000010f0d0824 */ /* 0x000fe200078e020d */
        /* <DEDUP_REMOVED lines=13> */
.L_x_415:
        /* <DEDUP_REMOVED lines=12> */
.L_x_416:
[----:B------:R-:W-:Y:S01]  /*83f0*/  IMAD R240, R211, -0x40, R240 ;  /* 0xffffffc0d3f07824 */ /* 0x000fe200078e02f0 */
[----:B------:R-:W-:Y:S01]  /*8400*/  SHF.R.S32.HI R6, RZ, 0x1f, R214 ;  /* 0x0000001fff067819 */ /* 0x000fe200000114d6 */
[-C--:B------:R-:W-:Y:S01]  /*8410*/  IMAD R7, R8, R4.reuse, RZ ;  /* 0x0000000408077224 */ /* 0x080fe200078e02ff */
[----:B------:R-:W-:Y:S01]  /*8420*/  ULDC.64 UR6, c[0x0][0x468] ;  /* 0x00011a0000067ab9 */ /* 0x000fe20000000a00 */
[C---:B------:R-:W-:Y:S01]  /*8430*/  IMAD.WIDE.U32 R16, R9.reuse, R4, R206 ;  /* 0x0000000409107225 */ /* 0x040fe200078e00ce */
[C---:B------:R-:W-:Y:S01]  /*8440*/  ISETP.GE.AND P4, PT, R204.reuse, R240, PT ;  /* 0x000000f0cc00720c */ /* 0x040fe20003f86270 */
[----:B------:R-:W-:Y:S01]  /*8450*/  BSSY B0, `(.L_x_417) ;  /* 0x000001a000007945 */ /* 0x000fe20003800000 */
[----:B------:R-:W-:Y:S01]  /*8460*/  IADD3 R10, R204, 0x20, RZ ;  /* 0x00000020cc0a7810 */ /* 0x000fe20007ffe0ff */
[----:B------:R-:W-:Y:S01]  /*8470*/  IMAD R7, R9, R5, R7 ;  /* 0x0000000509077224 */ /* 0x000fe200078e0207 */
[----:B------:R-:W-:Y:S02]  /*8480*/  IADD3 R16, P0, R12, R16, RZ ;  /* 0x000000100c107210 */ /* 0x000fe40007f1e0ff */
[----:B------:R-:W-:-:S02]  /*8490*/  ISETP.GE.AND P3, PT, R10, R240, PT ;  /* 0x000000f00a00720c */ /* 0x000fc40003f66270 */
[----:B------:R-:W-:Y:S01]  /*84a0*/  IADD3.X R17, R11, R17, R7, P0, !PT ;  /* 0x000000110b117210 */ /* 0x000fe200007fe407 */
[----:B------:R-:W-:-:S04]  /*84b0*/  IMAD R7, R6, UR6, RZ ;  /* 0x0000000606077c24 */ /* 0x000fc8000f8e02ff */
[C---:B------:R-:W-:Y:S02]  /*84c0*/  IMAD R7, R214.reuse, UR7, R7 ;  /* 0x00000007d6077c24 */ /* 0x040fe4000f8e0207 */
[----:B------:R-:W-:-:S05]  /*84d0*/  IMAD.WIDE.U32 R16, R214, UR6, R16 ;  /* 0x00000006d6107c25 */ /* 0x000fca000f8e0010 */
[----:B------:R-:W-:Y:S01]  /*84e0*/  IADD3 R11, R7, R17, RZ ;  /* 0x00000011070b7210 */ /* 0x000fe20007ffe0ff */
[----:B------:R-:W-:Y:S06]  /*84f0*/  @P4 BRA `(.L_x_418) ;  /* 0x00000000003c4947 */ /* 0x000fec0003800000 */
        /* <DEDUP_REMOVED lines=15> */
.L_x_418:
[----:B------:R-:W-:Y:S05]  /*85f0*/  BSYNC B0 ;  /* 0x0000000000007941 */ /* 0x000fea0003800000 */
.L_x_417:
        /* <DEDUP_REMOVED lines=19> */
.L_x_420:
[----:B------:R-:W-:Y:S05]  /*8730*/  BSYNC B0 ;  /* 0x0000000000007941 */ /* 0x000fea0003800000 */
.L_x_419:
[CC--:B--2---:R-:W-:Y:S01]  /*8740*/  IMAD.WIDE.U32 R4, R9.reuse, R2.reuse, R206 ;  /* 0x0000000209047225 */ /* 0x0c4fe200078e00ce */
        /* <DEDUP_REMOVED lines=27> */
.L_x_422:
[----:B------:R-:W-:Y:S05]  /*8900*/  BSYNC B0 ;  /* 0x0000000000007941 */ /* 0x000fea0003800000 */
.L_x_421:
        /* <DEDUP_REMOVED lines=19> */
.L_x_414:
[----:B------:R-:W-:Y:S05]  /*8a40*/  BSYNC B1 ;  /* 0x0000000000017941 */ /* 0x000fea0003800000 */
.L_x_379:
[----:B-1-34-:R-:W1:Y:S02]  /*8a50*/  LDC R2, c[0x0][0xc] ;  /* 0x00000300ff027b82 */ /* 0x01ae640000000800 */
[----:B-1----:R-:W-:-:S04]  /*8a60*/  IADD3 R211, R2, R211, RZ ;  /* 0x000000d302d37210 */ /* 0x002fc80007ffe0ff */
[----:B------:R-:W-:-:S13]  /*8a70*/  ISETP.GE.AND P0, PT, R211, UR12, PT ;  /* 0x0000000cd3007c0c */ /* 0x000fda000bf06270 */
[----:B------:R-:W-:Y:S05]  /*8a80*/  @P0 BRA `(.L_x_423) ;  /* 0x0000000000040947 */ /* 0x000fea0003800000 */
[----:B------:R-:W-:Y:S05]  /*8a90*/  BRA `(.L_x_424) ;  /* 0xffffff7c00a07947 */ /* 0x000fea000383ffff */
.L_x_423:
[----:B------:R-:W-:Y:S05]  /*8aa0*/  EXIT ;  /* 0x000000000000794d */ /* 0x000fea0003800000 */
.L_x_425:
        /* <DEDUP_REMOVED lines=13> */
.L_x_1591:


//--------------------- .text._ZN5flash44flash_bwd_dq_dk_dv_loop_seqk_parallel_kernelI23Flash_bwd_kernel_traitsILi192ELi64ELi64ELi8ELi4ELi2ELi2ELb0ELb0EN7cutlass6half_tE19Flash_kernel_traitsILi192ELi64ELi64ELi8ES3_EELb0ELb0ELb1ELb0ELb0ELb1ELb0EEEvNS_16Flash_bwd_paramsE --------------------------
	.section	.text._ZN5flash44flash_bwd_dq_dk_dv_loop_seqk_parallel_kernelI23Flash_bwd_kernel_traitsILi192ELi64ELi64ELi8ELi4ELi2ELi2ELb0ELb0EN7cutlass6half_tE19Flash_kernel_traitsILi192ELi64ELi64ELi8ES3_EELb0ELb0ELb1ELb0ELb0ELb1ELb0EEEvNS_16Flash_bwd_paramsE,"ax",@progbits
	.align	128
        .global         _ZN5flash44flash_bwd_dq_dk_dv_loop_seqk_parallel_kernelI23Flash_bwd_kernel_traitsILi192ELi64ELi64ELi8ELi4ELi2ELi2ELb0ELb0EN7cutlass6half_tE19Flash_kernel_traitsILi192ELi64ELi64ELi8ES3_EELb0ELb0ELb1ELb0ELb0ELb1ELb0EEEvNS_16Flash_bwd_paramsE
        .type           _ZN5flash44flash_bwd_dq_dk_dv_loop_seqk_parallel_kernelI23Flash_bwd_kernel_traitsILi192ELi64ELi64ELi8ELi4ELi2ELi2ELb0ELb0EN7cutlass6half_tE19Flash_kernel_traitsILi192ELi64ELi64ELi8ES3_EELb0ELb0ELb1ELb0ELb0ELb1ELb0EEEvNS_16Flash_bwd_paramsE,@function
        .size           _ZN5flash44flash_bwd_dq_dk_dv_loop_seqk_parallel_kernelI23Flash_bwd_kernel_traitsILi192ELi64ELi64ELi8ELi4ELi2ELi2ELb0ELb0EN7cutlass6half_tE19Flash_kernel_traitsILi192ELi64ELi64ELi8ES3_EELb0ELb0ELb1ELb0ELb0ELb1ELb0EEEvNS_16Flash_bwd_paramsE,(.L_x_1592 - _ZN5flash44flash_bwd_dq_dk_dv_loop_seqk_parallel_kernelI23Flash_bwd_kernel_traitsILi192ELi64ELi64ELi8ELi4ELi2ELi2ELb0ELb0EN7cutlass6half_tE19Flash_kernel_traitsILi192ELi64ELi64ELi8ES3_EELb0ELb0ELb1ELb0ELb0ELb1ELb0EEEvNS_16Flash_bwd_paramsE)
        .other          _ZN5flash44flash_bwd_dq_dk_dv_loop_seqk_parallel_kernelI23Flash_bwd_kernel_traitsILi192ELi64ELi64ELi8ELi4ELi2ELi2ELb0ELb0EN7cutlass6half_tE19Flash_kernel_traitsILi192ELi64ELi64ELi8ES3_EELb0ELb0ELb1ELb0ELb0ELb1ELb0EEEvNS_16Flash_bwd_paramsE,@"STO_CUDA_ENTRY STV_DEFAULT"
_ZN5flash44flash_bwd_dq_dk_dv_loop_seqk_parallel_kernelI23Flash_bwd_kernel_traitsILi192ELi64ELi64ELi8ELi4ELi2ELi2ELb0ELb0EN7cutlass6half_tE19Flash_kernel_traitsILi192ELi64ELi64ELi8ES3_EELb0ELb0ELb1ELb0ELb0ELb1ELb0EEEvNS_16Flash_bwd_paramsE:
.text._ZN5flash44flash_bwd_dq_dk_dv_loop_seqk_parallel_kernelI23Flash_bwd_kernel_traitsILi192ELi64ELi64ELi8ELi4ELi2ELi2ELb0ELb0EN7cutlass6half_tE19Flash_kernel_traitsILi192ELi64ELi64ELi8ES3_EELb0ELb0ELb1ELb0ELb0ELb1ELb0EEEvNS_16Flash_bwd_paramsE:
        /* <DEDUP_REMOVED lines=25> */
[----:B------:R-:W-:Y:S02]  /*0190*/  LEA.HI R7, R11, R6, RZ, 0x2 ;  /* 0x000000060b077211 */ /* 0x000fe400078f10ff */
[----:B------:R-:W-:Y:S02]  /*01a0*/  SHF.R.S32.HI R2, RZ, 0x4, R17 ;  /* 0x00000004ff027819 */ /* 0x000fe40000011411 */
[----:B------:R-:W-:Y:S02]  /*01b0*/  LOP3.LUT R3, R19, 0xfffffff8, RZ, 0xc0, !PT ;  /* 0xfffffff813037812 */ /* 0x000fe400078ec0ff */
[----:B------:R-:W-:-:S02]  /*01c0*/  SHF.R.S32.HI R208, RZ, 0x3, R19 ;  /* 0x00000003ffd07819 */ /* 0x000fc40000011413 */
[----:B------:R-:W-:Y:S01]  /*01d0*/  SHF.R.S32.HI R5, RZ, 0x2, R7 ;  /* 0x00000002ff057819 */ /* 0x000fe20000011407 */
[----:B------:R-:W-:Y:S01]  /*01e0*/  IMAD.IADD R3, R6, 0x1, -R3 ;  /* 0x0000000106037824 */ /* 0x000fe200078e0a03 */
[----:B------:R-:W-:Y:S01]  /*01f0*/  LEA.HI R0, R17, R2, RZ, 0x1 ;  /* 0x0000000211007211 */ /* 0x000fe200078f08ff */
[----:B------:R-:W-:Y:S01]  /*0200*/  IMAD.SHL.U32 R207, R208, 0x40, RZ ;  /* 0x00000040d0cf7824 */ /* 0x000fe200078e00ff */
[----:B------:R-:W-:Y:S01]  /*0210*/  SHF.R.S32.HI R4, RZ, 0x1f, R7 ;  /* 0x0000001fff047819 */ /* 0x000fe20000011407 */
[----:B------:R-:W-:Y:S01]  /*0220*/  IMAD.SHL.U32 R210, R3, 0x8, RZ ;  /* 0x0000000803d27824 */ /* 0x000fe200078e00ff */
[----:B------:R-:W-:Y:S02]  /*0230*/  LEA.HI R9, R11, R6, RZ, 0x5 ;  /* 0x000000060b097211 */ /* 0x000fe400078f28ff */
[----:B------:R-:W-:Y:S02]  /*0240*/  LOP3.LUT R0, R0, 0xfffffffe, RZ, 0xc0, !PT ;  /* 0xfffffffe00007812 */ /* 0x000fe400078ec0ff */
[----:B------:R-:W-:-:S02]  /*0250*/  LEA.HI R4, R4, R5, RZ, 0x3 ;  /* 0x0000000504047211 */ /* 0x000fc400078f18ff */
[----:B------:R-:W-:Y:S01]  /*0260*/  SHF.R.S32.HI R206, RZ, 0x5, R9 ;  /* 0x00000005ffce7819 */ /* 0x000fe20000011409 */
[----:B------:R-:W-:Y:S01]  /*0270*/  IMAD.IADD R0, R2, 0x1, -R0 ;  /* 0x0000000102007824 */ /* 0x000fe200078e0a00 */
[----:B------:R-:W-:Y:S02]  /*0280*/  LOP3.LUT R207, R207, 0x1c0, RZ, 0xc0, !PT ;  /* 0x000001c0cfcf7812 */ /* 0x000fe400078ec0ff */
[----:B------:R-:W-:Y:S02]  /*0290*/  LOP3.LUT R4, R4, 0xfffffff8, RZ, 0xc0, !PT ;  /* 0xfffffff804047812 */ /* 0x000fe400078ec0ff */
[----:B------:R-:W-:Y:S02]  /*02a0*/  LEA.HI R2, R9, R206, RZ, 0x1 ;  /* 0x000000ce09027211 */ /* 0x000fe400078f08ff */
[----:B------:R-:W-:Y:S01]  /*02b0*/  LOP3.LUT R8, R207, 0x38, R210, 0xf8, !PT ;  /* 0x00000038cf087812 */ /* 0x000fe200078ef8d2 */
[----:B------:R-:W-:Y:S01]  /*02c0*/  IMAD.IADD R4, R5, 0x1, -R4 ;  /* 0x0000000105047824 */ /* 0x000fe200078e0a04 */
[----:B------:R-:W-:-:S02]  /*02d0*/  SHF.R.U32.HI R207, RZ, 0x3, R207 ;  /* 0x00000003ffcf7819 */ /* 0x000fc400000116cf */
[----:B------:R-:W-:Y:S02]  /*02e0*/  LOP3.LUT R5, R2, 0xfffffffe, RZ, 0xc0, !PT ;  /* 0xfffffffe02057812 */ /* 0x000fe400078ec0ff */
[----:B------:R-:W-:Y:S01]  /*02f0*/  LOP3.LUT R207, R8, R207, RZ, 0x3c, !PT ;  /* 0x000000cf08cf7212 */ /* 0x000fe200078e3cff */
[C---:B------:R-:W-:Y:S01]  /*0300*/  IMAD.SHL.U32 R8, R3.reuse, 0x40, RZ ;  /* 0x0000004003087824 */ /* 0x040fe200078e00ff */
[C---:B------:R-:W-:Y:S02]  /*0310*/  LOP3.LUT P4, RZ, R3.reuse, 0x2, RZ, 0xc0, !PT ;  /* 0x0000000203ff7812 */ /* 0x040fe4000788c0ff */
[----:B------:R-:W-:Y:S01]  /*0320*/  LOP3.LUT P3, RZ, R3, 0x4, RZ, 0xc0, !PT ;  /* 0x0000000403ff7812 */ /* 0x000fe2000786c0ff */
[----:B------:R-:W-:Y:S01]  /*0330*/  IMAD.IADD R3, R206, 0x1, -R5 ;  /* 0x00000001ce037824 */ /* 0x000fe200078e0a05 */
[----:B------:R-:W-:Y:S02]  /*0340*/  LOP3.LUT R17, R17, 0xfffffff0, RZ, 0xc0, !PT ;  /* 0xfffffff011117812 */ /* 0x000fe400078ec0ff */
[----:B------:R-:W-:Y:S01]  /*0350*/  LOP3.LUT R8, R8, 0x1c0, RZ, 0xc0, !PT ;  /* 0x000001c008087812 */ /* 0x000fe200078ec0ff */
[----:B------:R-:W-:Y:S01]  /*0360*/  IMAD.SHL.U32 R13, R3, 0x10, RZ ;  /* 0x00000010030d7824 */ /* 0x000fe200078e00ff */
[CC--:B------:R-:W-:Y:S01]  /*0370*/  LEA.HI R5, R11.reuse, R6.reuse, RZ, 0x7 ;  /* 0x000000060b057211 */ /* 0x0c0fe200078f38ff */
[----:B------:R-:W-:Y:S01]  /*0380*/  IMAD.IADD R17, R6, 0x1, -R17 ;  /* 0x0000000106117824 */ /* 0x000fe200078e0a11 */
[----:B------:R-:W-:-:S02]  /*0390*/  LEA.HI R216, R11, R6, RZ, 0x6 ;  /* 0x000000060bd87211 */ /* 0x000fc400078f30ff */
[----:B------:R-:W-:Y:S02]  /*03a0*/  LOP3.LUT R194, R8, 0x10, R13, 0xf8, !PT ;  /* 0x0000001008c27812 */ /* 0x000fe400078ef80d */
[----:B------:R-:W-:Y:S02]  /*03b0*/  LOP3.LUT R10, R4, 0x1, RZ, 0xc0, !PT ;  /* 0x00000001040a7812 */ /* 0x000fe400078ec0ff */
[----:B------:R-:W-:Y:S02]  /*03c0*/  LOP3.LUT R205, R9, 0xffffffe0, RZ, 0xc0, !PT ;  /* 0xffffffe009cd7812 */ /* 0x000fe400078ec0ff */
[----:B------:R-:W-:Y:S02]  /*03d0*/  LOP3.LUT R11, R7, 0x7ffffffc, RZ, 0xc0, !PT ;  /* 0x7ffffffc070b7812 */ /* 0x000fe400078ec0ff */
[----:B------:R-:W-:Y:S01]  /*03e0*/  LOP3.LUT R198, R8, 0x8, R19, 0xf8, !PT ;  /* 0x0000000808c67812 */ /* 0x000fe200078ef813 */
[----:B------:R-:W-:Y:S01]  /*03f0*/  IMAD.IADD R205, R6, 0x1, -R205 ;  /* 0x0000000106cd7824 */ /* 0x000fe200078e0acd */
[----:B------:R-:W-:Y:S01]  /*0400*/  SHF.R.U32.HI R13, RZ, 0x3, R8 ;  /* 0x00000003ff0d7819 */ /* 0x000fe20000011608 */
[----:B------:R-:W-:Y:S01]  /*0410*/  IMAD.SHL.U32 R8, R0, 0x200, RZ ;  /* 0x0000020000087824 */ /* 0x000fe200078e00ff */
[----:B------:R-:W-:-:S02]  /*0420*/  SHF.R.S32.HI R5, RZ, 0x7, R5 ;  /* 0x00000007ff057819 */ /* 0x000fc40000011405 */
[----:B------:R-:W-:Y:S01]  /*0430*/  SHF.R.S32.HI R7, RZ, 0x1f, R9 ;  /* 0x0000001fff077819 */ /* 0x000fe20000011409 */
[----:B------:R-:W-:Y:S01]  /*0440*/  IMAD.SHL.U32 R9, R6, 0x2, RZ ;  /* 0x0000000206097824 */ /* 0x000fe200078e00ff */
[----:B------:R-:W-:Y:S01]  /*0450*/  SHF.R.S32.HI R2, RZ, 0x1f, R17 ;  /* 0x0000001fff027819 */ /* 0x000fe20000011411 */
[----:B------:R-:W-:Y:S01]  /*0460*/  IMAD R15, R5, 0x800, R8 ;  /* 0x00000800050f7824 */ /* 0x000fe200078e0208 */
[----:B------:R-:W-:Y:S02]  /*0470*/  LOP3.LUT R194, R194, 0x8, R19, 0xf8, !PT ;  /* 0x00000008c2c27812 */ /* 0x000fe400078ef813 */
[----:B------:R-:W-:Y:S01]  /*0480*/  ISETP.NE.U32.AND P0, PT, R10, 0x1, PT ;  /* 0x000000010a00780c */ /* 0x000fe20003f05070 */
[----:B------:R-:W-:Y:S01]  /*0490*/  IMAD.IADD R10, R6, 0x1, -R11 ;  /* 0x00000001060a7824 */ /* 0x000fe200078e0a0b */
[----:B------:R-:W-:Y:S02]  /*04a0*/  SHF.R.S32.HI R216, RZ, 0x6, R216 ;  /* 0x00000006ffd87819 */ /* 0x000fe400000114d8 */
[----:B------:R-:W-:Y:S01]  /*04b0*/  LEA.HI R6, R7, R206, RZ, 0x2 ;  /* 0x000000ce07067211 */ /* 0x000fe200078f10ff */
[----:B------:R-:W-:Y:S01]  /*04c0*/  IMAD.SHL.U32 R7, R4, 0x40, RZ ;  /* 0x0000004004077824 */ /* 0x000fe200078e00ff */
[----:B------:R-:W-:Y:S01]  /*04d0*/  LEA.HI R2, R2, R17, RZ, 0x3 ;  /* 0x0000001102027211 */ /* 0x000fe200078f18ff */
[----:B------:R-:W-:Y:S01]  /*04e0*/  IMAD R207, R216, 0x200, R207 ;  /* 0x00000200d8cf7824 */ /* 0x000fe200078e02cf */
[----:B------:R-:W-:Y:S01]  /*04f0*/  LOP3.LUT R194, R8, R194, R13, 0xf6, !PT ;  /* 0x000000c208c27212 */ /* 0x000fe200078ef60d */
[----:B------:R-:W-:Y:S01]  /*0500*/  IMAD.SHL.U32 R8, R5, 0x20, RZ ;  /* 0x0000002005087824 */ /* 0x000fe200078e00ff */
[----:B------:R-:W-:Y:S01]  /*0510*/  LOP3.LUT R204, R2, 0xfffffff8, RZ, 0xc0, !PT ;  /* 0xfffffff802cc7812 */ /* 0x000fe200078ec0ff */
[----:B------:R-:W-:Y:S01]  /*0520*/  IMAD.SHL.U32 R216, R216, 0x8, RZ ;  /* 0x00000008d8d87824 */ /* 0x000fe200078e00ff */
[----:B------:R-:W-:-:S02]  /*0530*/  LOP3.LUT R7, R7, 0x1c0, RZ, 0xc0, !PT ;  /* 0x000001c007077812 */ /* 0x000fc400078ec0ff */
[----:B------:R-:W-:Y:S01]  /*0540*/  LOP3.LUT R5, R6, 0xfffffffc, RZ, 0xc0, !PT ;  /* 0xfffffffc06057812 */ /* 0x000fe200078ec0ff */
[----:B------:R-:W-:Y:S01]  /*0550*/  IMAD.IADD R204, R17, 0x1, -R204 ;  /* 0x0000000111cc7824 */ /* 0x000fe200078e0acc */
[----:B------:R-:W-:Y:S01]  /*0560*/  LOP3.LUT R202, R8, 0x6, R9, 0xf8, !PT ;  /* 0x0000000608ca7812 */ /* 0x000fe200078ef809 */
[----:B------:R-:W-:Y:S01]  /*0570*/  IMAD.SHL.U32 R9, R0, 0x20, RZ ;  /* 0x0000002000097824 */ /* 0x000fe200078e00ff */
[----:B------:R-:W-:Y:S01]  /*0580*/  LOP3.LUT R216, R216, 0x18, RZ, 0xc0, !PT ;  /* 0x00000018d8d87812 */ /* 0x000fe200078ec0ff */
[----:B------:R-:W-:Y:S01]  /*0590*/  IMAD.IADD R5, R206, 0x1, -R5 ;  /* 0x00000001ce057824 */ /* 0x000fe200078e0a05 */
[----:B------:R-:W-:Y:S01]  /*05a0*/  SHF.R.U32.HI R217, RZ, 0x3, R7 ;  /* 0x00000003ffd97819 */ /* 0x000fe20000011607 */
[----:B------:R-:W-:Y:S01]  /*05b0*/  IMAD.SHL.U32 R199, R204, 0x40, RZ ;  /* 0x00000040ccc77824 */ /* 0x000fe200078e00ff */
[----:B------:R-:W-:Y:S01]  /*05c0*/  R2P PR, R4, 0x6 ;  /* 0x0000000604007804 */ /* 0x000fe20000000000 */
[----:B------:R-:W-:Y:S01]  /*05d0*/  IMAD.SHL.U32 R4, R10, 0x2, RZ ;  /* 0x000000020a047824 */ /* 0x000fe200078e00ff */
[----:B------:R-:W-:-:S02]  /*05e0*/  LOP3.LUT R8, R7, 0x20, R8, 0xf8, !PT ;  /* 0x0000002007087812 */ /* 0x000fc400078ef808 */
[----:B------:R-:W-:Y:S02]  /*05f0*/  LOP3.LUT R6, R216, 0x20, R9, 0xf8, !PT ;  /* 0x00000020d8067812 */ /* 0x000fe400078ef809 */
[----:B------:R-:W-:Y:S01]  /*0600*/  LOP3.LUT R216, R217, R7, R216, 0x1e, !PT ;  /* 0x00000007d9d87212 */ /* 0x000fe200078e1ed8 */
[----:B------:R-:W-:Y:S01]  /*0610*/  IMAD.SHL.U32 R7, R2, 0x40, RZ ;  /* 0x0000004002077824 */ /* 0x000fe200078e00ff */
[----:B------:R-:W-:Y:S01]  /*0620*/  LOP3.LUT R217, R8, R217, RZ, 0x3c, !PT ;  /* 0x000000d908d97212 */ /* 0x000fe200078e3cff */
[----:B------:R-:W-:Y:S01]  /*0630*/  IMAD R8, R5, 0x400, R4 ;  /* 0x0000040005087824 */ /* 0x000fe200078e0204 */
[----:B------:R-:W-:Y:S02]  /*0640*/  LOP3.LUT R199, R199, 0x1c0, RZ, 0xc0, !PT ;  /* 0x000001c0c7c77812 */ /* 0x000fe400078ec0ff */
[----:B------:R-:W-:Y:S01]  /*0650*/  SHF.R.S32.HI R10, RZ, 0x1f, R205 ;  /* 0x0000001fff0a7819 */ /* 0x000fe200000114cd */
[----:B------:R-:W-:Y:S01]  /*0660*/  IMAD.IADD R217, R8, 0x1, R217 ;  /* 0x0000000108d97824 */ /* 0x000fe200078e02d9 */
[----:B------:R-:W-:Y:S01]  /*0670*/  SHF.R.U32.HI R193, RZ, 0x3, R199 ;  /* 0x00000003ffc17819 */ /* 0x000fe200000116c7 */
[----:B------:R-:W-:Y:S01]  /*0680*/  IMAD.SHL.U32 R8, R0, 0x8, RZ ;  /* 0x0000000800087824 */ /* 0x000fe200078e00ff */
[----:B------:R-:W-:-:S02]  /*0690*/  LOP3.LUT R198, R198, R13, RZ, 0x3c, !PT ;  /* 0x0000000dc6c67212 */ /* 0x000fc400078e3cff */
[----:B------:R-:W-:Y:S02]  /*06a0*/  LEA.HI R0, R10, R205, RZ, 0x2 ;  /* 0x000000cd0a007211 */ /* 0x000fe400078f10ff */
[----:B------:R-:W-:Y:S01]  /*06b0*/  LOP3.LUT R2, R199, 0x8, R8, 0xf8, !PT ;  /* 0x00000008c7027812 */ /* 0x000fe200078ef808 */
[----:B------:R-:W-:Y:S01]  /*06c0*/  IMAD.IADD R198, R15, 0x1, R198 ;  /* 0x000000010fc67824 */ /* 0x000fe200078e02c6 */
[----:B------:R-:W-:Y:S02]  /*06d0*/  LOP3.LUT R199, R193, R6, R199, 0x1e, !PT ;  /* 0x00000006c1c77212 */ /* 0x000fe400078e1ec7 */
[----:B------:R-:W-:Y:S01]  /*06e0*/  SHF.R.S32.HI R6, RZ, 0x2, R0 ;  /* 0x00000002ff067819 */ /* 0x000fe20000011400 */
[----:B------:R-:W-:Y:S01]  /*06f0*/  IMAD.SHL.U32 R198, R198, 0x2, RZ ;  /* 0x00000002c6c67824 */ /* 0x000fe200078e00ff */
[----:B------:R-:W-:Y:S01]  /*0700*/  LOP3.LUT R0, R7, 0xfffffe00, RZ, 0xc0, !PT ;  /* 0xfffffe0007007812 */ /* 0x000fe200078ec0ff */
[----:B------:R-:W-:Y:S01]  /*0710*/  IMAD R7, R3, 0x400, R4 ;  /* 0x0000040003077824 */ /* 0x000fe200078e0204 */
[----:B------:R-:W-:Y:S01]  /*0720*/  LOP3.LUT R193, R2, R193, RZ, 0x3c, !PT ;  /* 0x000000c102c17212 */ /* 0x000fe200078e3cff */
[----:B------:R-:W-:Y:S01]  /*0730*/  VIADD R196, R198, UR6 ;  /* 0x00000006c6c47c36 */ /* 0x000fe20008000000 */
[----:B------:R-:W-:Y:S01]  /*0740*/  LEA R217, R217, UR5, 0x1 ;  /* 0x00000005d9d97c11 */ /* 0x000fe2000f8e08ff */
[----:B------:R-:W-:Y:S01]  /*0750*/  IMAD.IADD R216, R7, 0x1, R216 ;  /* 0x0000000107d87824 */ /* 0x000fe200078e02d8 */
[----:B------:R-:W-:Y:S01]  /*0760*/  SEL R197, R197, 0xffffffe0, !P4 ;  /* 0xffffffe0c5c57807 */ /* 0x000fe20006000000 */
[--C-:B------:R-:W-:Y:S01]  /*0770*/  IMAD R200, R5, 0x400, R0.reuse ;  /* 0x0000040005c87824 */ /* 0x100fe200078e0200 */
        /* <DEDUP_REMOVED lines=8> */
[----:B------:R-:W-:Y:S01]  /*0800*/  LOP3.LUT R199, R199, R0, RZ, 0xfc, !PT ;  /* 0x00000000c7c77212 */ /* 0x000fe200078efcff */
[C---:B------:R-:W-:Y:S01]  /*0810*/  IMAD.IADD R197, R196.reuse, 0x1, R197 ;  /* 0x00000001c4c57824 */ /* 0x040fe200078e02c5 */
[----:B------:R-:W-:Y:S01]  /*0820*/  SHF.R.S32.HI R209, RZ, 0x1f, R208 ;  /* 0x0000001fffd17819 */ /* 0x000fe200000114d0 */
[----:B------:R-:W-:Y:S01]  /*0830*/  @P1 VIADD R219, R217, 0xffffffe0 ;  /* 0xffffffe0d9db1836 */ /* 0x000fe20000000000 */
[----:B------:R-:W-:Y:S01]  /*0840*/  SHF.R.S32.HI R211, RZ, 0x1f, R210 ;  /* 0x0000001fffd37819 */ /* 0x000fe200000114d2 */
[----:B------:R-:W-:Y:S01]  /*0850*/  IMAD.IADD R196, R196, 0x1, R195 ;  /* 0x00000001c4c47824 */ /* 0x000fe200078e02c3 */
[----:B------:R-:W-:Y:S01]  /*0860*/  LEA R214, R207, UR5, 0x1 ;  /* 0x00000005cfd67c11 */ /* 0x000fe2000f8e08ff */
[----:B------:R-:W-:Y:S01]  /*0870*/  IMAD.IADD R0, R195, 0x1, R194 ;  /* 0x00000001c3007824 */ /* 0x000fe200078e02c2 */
[----:B------:R-:W-:Y:S01]  /*0880*/  LEA R193, R193, UR4, 0x1 ;  /* 0x00000004c1c17c11 */ /* 0x000fe2000f8e08ff */
[----:B------:R-:W-:-:S02]  /*0890*/  VIADD R218, R216, 0x40 ;  /* 0x00000040d8da7836 */ /* 0x000fc40000000000 */
[----:B------:R-:W-:Y:S02]  /*08a0*/  IMAD.IADD R220, R217, 0x1, R224 ;  /* 0x00000001d9dc7824 */ /* 0x000fe400078e02e0 */
[----:B------:R-:W-:Y:S02]  /*08b0*/  IMAD R203, R5, 0x10, R6 ;  /* 0x0000001005cb7824 */ /* 0x000fe400078e0206 */
[----:B------:R-:W-:Y:S02]  /*08c0*/  IMAD.IADD R195, R197, 0x1, R195 ;  /* 0x00000001c5c37824 */ /* 0x000fe400078e02c3 */
[----:B------:R-:W-:Y:S02]  /*08d0*/  @P2 VIADD R218, R216, 0xffffffc0 ;  /* 0xffffffc0d8da2836 */ /* 0x000fe40000000000 */
[----:B---34-:R-:W-:-:S07]  /*08e0*/  IMAD.IADD R224, R224, 0x1, R219 ;  /* 0x00000001e0e07824 */ /* 0x018fce00078e02db */
.L_x_456:
        /* <DEDUP_REMOVED lines=26> */
[----:B-1----:R-:W-:-:S02]  /*0a90*/  ISETP.NE.AND P3, PT, R7, RZ, PT ;  /* 0x000000ff0700720c */ /* 0x002fc40003f65270 */
[----:B---3--:R-:W-:-:S04]  /*0aa0*/  ISETP.EQ.U32.AND P1, PT, R4, RZ, PT ;  /* 0x000000ff0400720c */ /* 0x008fc80003f22070 */
[----:B------:R-:W-:Y:S02]  /*0ab0*/  ISETP.EQ.OR.EX P1, PT, R5, RZ, !P3, P1 ;  /* 0x000000ff0500720c */ /* 0x000fe40005f22710 */
[----:B------:R-:W-:Y:S01]  /*0ac0*/  IADD3 R8, P0, R9, R4, RZ ;  /* 0x0000000409087210 */ /* 0x000fe20007f1e0ff */
[----:B------:R-:W-:-:S04]  /*0ad0*/  IMAD.MOV.U32 R240, RZ, RZ, -0x1 ;  /* 0xfffffffffff07424 */ /* 0x000fc800078e00ff */
[----:B------:R-:W-:Y:S02]  /*0ae0*/  IMAD.X R9, R6, 0x1, R5, P0 ;  /* 0x0000000106097824 */ /* 0x000fe400000e0605 */
[----:B------:R-:W1:Y:S01]  /*0af0*/  @!P2 LDC R6, c[0x0][0x2cc] ;  /* 0x0000b300ff06ab82 */ /* 0x000e620000000800 */
[----:B------:R-:W-:-:S03]  /*0b00*/  @!P2 ISETP.NE.U32.AND P0, PT, R2, RZ, PT ;  /* 0x000000ff0200a20c */ /* 0x000fc60003f05070 */
        /* <DEDUP_REMOVED lines=13> */
.L_x_426:
[----:B------:R-:W-:Y:S01]  /*0be0*/  IMAD.SHL.U32 R225, R215, 0x40, RZ ;  /* 0x00000040d7e17824 */ /* 0x000fe200078e00ff */
[----:B-----5:R-:W-:-:S04]  /*0bf0*/  @!P2 IADD3 R238, R6, R2, -R237 ;  /* 0x0000000206eea210 */ /* 0x020fc80007ffe8ed */
[----:B------:R-:W-:-:S13]  /*0c00*/  ISETP.GT.AND P0, PT, R238, R225, PT ;  /* 0x000000e1ee00720c */ /* 0x000fda0003f04270 */
[----:B------:R-:W-:Y:S05]  /*0c10*/  @!P0 BRA `(.L_x_427) ;  /* 0x0000006800408947 */ /* 0x000fea0003800000 */
[----:B------:R-:W3:Y:S01]  /*0c20*/  LDC R7, c[0x0][0x278] ;  /* 0x00009e00ff077b82 */ /* 0x000ee20000000800 */
[----:B------:R-:W-:Y:S01]  /*0c30*/  IABS R4, R212 ;  /* 0x000000d400047213 */ /* 0x000fe20000000000 */
[----:B------:R-:W4:Y:S01]  /*0c40*/  S2R R20, SR_CTAID.X ;  /* 0x0000000000147919 */ /* 0x000f220000002500 */
[----:B------:R-:W-:Y:S02]  /*0c50*/  ISETP.NE.AND P0, PT, R240, -0x1, PT ;  /* 0xfffffffff000780c */ /* 0x000fe40003f05270 */
[----:B------:R-:W-:-:S03]  /*0c60*/  ISETP.NE.AND P1, PT, R22, -0x1, PT ;  /* 0xffffffff1600780c */ /* 0x000fc60003f25270 */
[----:B------:R-:W5:Y:S08]  /*0c70*/  LDC.64 R2, c[0x0][0x228] ;  /* 0x00008a00ff027b82 */ /* 0x000f700000000a00 */
[----:B------:R-:W4:Y:S01]  /*0c80*/  LDC R5, c[0x0][0x394] ;  /* 0x0000e500ff057b82 */ /* 0x000f220000000800 */
[----:B------:R-:W-:Y:S01]  /*0c90*/  @P0 IMAD.IADD R34, R237, 0x1, R240 ;  /* 0x00000001ed220824 */ /* 0x000fe200078e02f0 */
[----:B---3--:R-:W-:-:S06]  /*0ca0*/  IABS R6, R7 ;  /* 0x0000000700067213 */ /* 0x008fcc0000000000 */
[----:B------:R-:W3:Y:S01]  /*0cb0*/  LDC R28, c[0x0][0x2d4] ;  /* 0x0000b500ff1c7b82 */ /* 0x000ee20000000800 */
[----:B------:R-:W2:Y:S07]  /*0cc0*/  I2F.RP R10, R6 ;  /* 0x00000006000a7306 */ /* 0x000eae0000209400 */
[----:B------:R-:W5:Y:S08]  /*0cd0*/  LDC R26, c[0x0][0x2dc] ;  /* 0x0000b700ff1a7b82 */ /* 0x000f700000000800 */
[----:B------:R-:W5:Y:S01]  /*0ce0*/  LDC R25, c[0x0][0x270] ;  /* 0x00009c00ff197b82 */ /* 0x000f620000000800 */
[----:B--2---:R-:W2:Y:S01]  /*0cf0*/  MUFU.RCP R8, R10 ;  /* 0x0000000a00087308 */ /* 0x004ea20000001000 */
[----:B---3--:R-:W-:-:S06]  /*0d00*/  IMAD.WIDE.U32 R32, R213, R28, RZ ;  /* 0x0000001cd5207225 */ /* 0x008fcc00078e00ff */
[----:B------:R-:W3:Y:S01]  /*0d10*/  LDC R36, c[0x0][0x2c4] ;  /* 0x0000b100ff247b82 */ /* 0x000ee20000000800 */
[----:B--2---:R-:W-:Y:S01]  /*0d20*/  IADD3 R8, R8, 0xffffffe, RZ ;  /* 0x0ffffffe08087810 */ /* 0x004fe20007ffe0ff */
[----:B-1----:R-:W-:-:S03]  /*0d30*/  VIADD R10, R239, 0x3f ;  /* 0x0000003fef0a7836 */ /* 0x002fc60000000000 */
[----:B------:R-:W1:Y:S01]  /*0d40*/  F2I.FTZ.U32.TRUNC.NTZ R9, R8 ;  /* 0x0000000800097305 */ /* 0x000e62000021f000 */
[----:B-----5:R-:W-:-:S04]  /*0d50*/  IMAD.WIDE R40, R26, R25, RZ ;  /* 0x000000191a287225 */ /* 0x020fc800078e02ff */
[----:B------:R-:W-:-:S04]  /*0d60*/  IMAD.WIDE.U32 R30, R40, R22, RZ ;  /* 0x00000016281e7225 */ /* 0x000fc800078e00ff */
[----:B-1----:R-:W-:Y:S01]  /*0d70*/  IMAD.MOV R11, RZ, RZ, -R9 ;  /* 0x000000ffff0b7224 */ /* 0x002fe200078e0a09 */
[----:B------:R-:W-:-:S03]  /*0d80*/  MOV R8, RZ ;  /* 0x000000ff00087202 */ /* 0x000fc60000000f00 */
[----:B------:R-:W-:-:S04]  /*0d90*/  IMAD R11, R11, R6, RZ ;  /* 0x000000060b0b7224 */ /* 0x000fc800078e02ff */
[----:B------:R-:W-:Y:S02]  /*0da0*/  IMAD.HI.U32 R11, R9, R11, R8 ;  /* 0x0000000b090b7227 */ /* 0x000fe400078e0008 */
[----:B------:R-:W1:Y:S04]  /*0db0*/  LDC.64 R8, c[0x0][0x240] ;  /* 0x00009000ff087b82 */ /* 0x000e680000000a00 */
[----:B------:R-:W-:Y:S01]  /*0dc0*/  IMAD.HI.U32 R14, R11, R4, RZ ;  /* 0x000000040b0e7227 */ /* 0x000fe200078e00ff */
[----:B------:R-:W-:-:S04]  /*0dd0*/  SHF.R.S32.HI R11, RZ, 0x1f, R10 ;  /* 0x0000001fff0b7819 */ /* 0x000fc8000001140a */
[----:B------:R-:W-:Y:S02]  /*0de0*/  IADD3 R19, -R14, RZ, RZ ;  /* 0x000000ff0e137210 */ /* 0x000fe40007ffe1ff */
[----:B------:R-:W-:Y:S02]  /*0df0*/  LEA.HI R11, R11, R10, RZ, 0x6 ;  /* 0x0000000a0b0b7211 */ /* 0x000fe400078f30ff */
[----:B------:R-:W-:Y:S01]  /*0e00*/  IADD3 R10, R239, 0x40, R225 ;  /* 0x00000040ef0a7810 */ /* 0x000fe20007ffe0e1 */
[----:B------:R-:W-:Y:S01]  /*0e10*/  IMAD R19, R6, R19, R4 ;  /* 0x0000001306137224 */ /* 0x000fe200078e0204 */
[----:B------:R-:W-:Y:S01]  /*0e20*/  SHF.R.S32.HI R11, RZ, 0x6, R11 ;  /* 0x00000006ff0b7819 */ /* 0x000fe2000001140b */
[----:B------:R-:W-:Y:S01]  /*0e30*/  IMAD R4, R15, R2, RZ ;  /* 0x000000020f047224 */ /* 0x000fe200078e02ff */
[----:B----4-:R-:W-:Y:S02]  /*0e40*/  IADD3 R10, R10, R5, -R238 ;  /* 0x000000050a0a7210 */ /* 0x010fe40007ffe8ee */
[----:B------:R-:W-:Y:S01]  /*0e50*/  ISETP.GT.U32.AND P4, PT, R6, R19, PT ;  /* 0x000000130600720c */ /* 0x000fe20003f84070 */
[----:B------:R-:W-:-:S02]  /*0e60*/  IMAD R17, R213, R3, R4 ;  /* 0x00000003d5117224 */ /* 0x000fc400078e0204 */
[----:B------:R-:W-:Y:S02]  /*0e70*/  IMAD.WIDE.U32 R4, R213, R2, RZ ;  /* 0x00000002d5047225 */ /* 0x000fe400078e00ff */
[----:B------:R-:W2:Y:S02]  /*0e80*/  LDC.U8 R2, c[0x0][0x3d8] ;  /* 0x0000f600ff027b82 */ /* 0x000ea40000000000 */
[----:B------:R-:W-:Y:S01]  /*0e90*/  VIADD R3, R10, 0x3f ;  /* 0x0000003f0a037836 */ /* 0x000fe20000000000 */
[----:B------:R-:W-:Y:S01]  /*0ea0*/  SHF.R.S32.HI R10, RZ, 0x1f, R28 ;  /* 0x0000001fff0a7819 */ /* 0x000fe2000001141c */
[----:B-1----:R-:W-:Y:S01]  /*0eb0*/  IMAD.WIDE.U32 R12, R22, R8, RZ ;  /* 0x00000008160c7225 */ /* 0x002fe200078e00ff */
[----:B------:R-:W-:Y:S02]  /*0ec0*/  IADD3 R17, R5, R17, RZ ;  /* 0x0000001105117210 */ /* 0x000fe40007ffe0ff */
[----:B------:R-:W-:Y:S01]  /*0ed0*/  SHF.R.S32.HI R236, RZ, 0x1f, R3 ;  /* 0x0000001fffec7819 */ /* 0x000fe20000011403 */
[----:B------:R-:W-:Y:S01]  /*0ee0*/  @!P4 IMAD.IADD R19, R19, 0x1, -R6 ;  /* 0x000000011313c824 */ /* 0x000fe200078e0a06 */
[----:B------:R-:W-:-:S02]  /*0ef0*/  SEL R24, R4, R12, !P1 ;  /* 0x0000000c04187207 */ /* 0x000fc40004800000 */
[----:B------:R-:W1:Y:S01]  /*0f00*/  @P0 LDC.64 R4, c[0x0][0x250] ;  /* 0x00009400ff040b82 */ /* 0x000e620000000a00 */
[----:B------:R-:W-:Y:S01]  /*0f10*/  LEA.HI R236, R236, R3, RZ, 0x6 ;  /* 0x00000003ecec7211 */ /* 0x000fe200078f30ff */
[----:B------:R-:W-:Y:S01]  /*0f20*/  IMAD R3, R10, R213, RZ ;  /* 0x000000d50a037224 */ /* 0x000fe200078e02ff */
[----:B------:R-:W-:Y:S01]  /*0f30*/  ISETP.GE.U32.AND P6, PT, R19, R6, PT ;  /* 0x000000061300720c */ /* 0x000fe20003fc6070 */
[----:B------:R-:W-:Y:S01]  /*0f40*/  IMAD R10, R22, R9, RZ ;  /* 0x00000009160a7224 */ /* 0x000fe200078e02ff */
[----:B------:R-:W-:Y:S01]  /*0f50*/  LOP3.LUT R6, R212, R7, RZ, 0x3c, !PT ;  /* 0x00000007d4067212 */ /* 0x000fe200078e3cff */
[----:B------:R-:W-:Y:S01]  /*0f60*/  IMAD R3, R15, R28, R3 ;  /* 0x0000001c0f037224 */ /* 0x000fe200078e0203 */
[----:B------:R-:W-:Y:S01]  /*0f70*/  SHF.R.S32.HI R236, RZ, 0x6, R236 ;  /* 0x00000006ffec7819 */ /* 0x000fe200000114ec */
[-C--:B------:R-:W-:Y:S01]  /*0f80*/  IMAD R19, R41, R32.reuse, RZ ;  /* 0x0000002029137224 */ /* 0x080fe200078e02ff */
[----:B------:R-:W-:Y:S01]  /*0f90*/  ISETP.GE.AND P2, PT, R6, RZ, PT ;  /* 0x000000ff0600720c */ /* 0x000fe20003f46270 */
[----:B------:R-:W-:Y:S01]  /*0fa0*/  @P1 IMAD.IADD R17, R13, 0x1, R10 ;  /* 0x000000010d111824 */ /* 0x000fe200078e020a */
[----:B------:R-:W-:Y:S01]  /*0fb0*/  IADD3 R3, R33, R3, RZ ;  /* 0x0000000321037210 */ /* 0x000fe20007ffe0ff */
[----:B------:R-:W4:Y:S01]  /*0fc0*/  @P1 LDC.64 R12, c[0x0][0x420] ;  /* 0x00010800ff0c1b82 */ /* 0x000f220000000a00 */
[----:B------:R-:W-:Y:S01]  /*0fd0*/  @!P4 IADD3 R14, R14, 0x1, RZ ;  /* 0x000000010e0ec810 */ /* 0x000fe20007ffe0ff */
[----:B------:R-:W-:Y:S01]  /*0fe0*/  IMAD.WIDE.U32 R32, R40, R32, RZ ;  /* 0x0000002028207225 */ /* 0x000fe200078e00ff */
[----:B--2---:R-:W-:-:S02]  /*0ff0*/  ISETP.NE.AND P3, PT, R2, RZ, PT ;  /* 0x000000ff0200720c */ /* 0x004fc40003f65270 */
[----:B------:R-:W-:Y:S01]  /*1000*/  ISETP.NE.AND P4, PT, R7, RZ, PT ;  /* 0x000000ff0700720c */ /* 0x000fe20003f85270 */
[----:B------:R-:W-:Y:S01]  /*1010*/  IMAD R19, R40, R3, R19 ;  /* 0x0000000328137224 */ /* 0x000fe200078e0213 */
[----:B------:R-:W-:Y:S01]  /*1020*/  VIMNMX R236, R11, R236, PT ;  /* 0x000000ec0bec7248 */ /* 0x000fe20003fe0100 */
[----:B------:R-:W-:Y:S01]  /*1030*/  IMAD R2, R41, R22, RZ ;  /* 0x0000001629027224 */ /* 0x000fe200078e02ff */
[----:B------:R-:W2:Y:S01]  /*1040*/  @!P1 LDC.64 R10, c[0x0][0x418] ;  /* 0x00010600ff0a9b82 */ /* 0x000ea20000000a00 */
[----:B------:R-:W-:Y:S01]  /*1050*/  @P6 IADD3 R14, R14, 0x1, RZ ;  /* 0x000000010e0e6810 */ /* 0x000fe20007ffe0ff */
[----:B------:R-:W-:Y:S01]  /*1060*/  IMAD.IADD R19, R33, 0x1, R19 ;  /* 0x0000000121137824 */ /* 0x000fe200078e0213 */
[----:B------:R-:W-:Y:S01]  /*1070*/  SEL R21, R32, R30, !P1 ;  /* 0x0000001e20157207 */ /* 0x000fe20004800000 */
[----:B------:R-:W-:Y:S01]  /*1080*/  @P1 IMAD.IADD R19, R31, 0x1, R2 ;  /* 0x000000011f131824 */ /* 0x000fe200078e0202 */
[----:B------:R-:W-:Y:S01]  /*1090*/  SHF.L.U64.HI R30, R213, 0x7, R15 ;  /* 0x00000007d51e7819 */ /* 0x000fe2000001020f */
[----:B-1----:R-:W-:Y:S01]  /*10a0*/  @P0 IMAD R16, R34, R5, RZ ;  /* 0x0000000522100224 */ /* 0x002fe200078e02ff */
[----:B------:R-:W-:Y:S01]  /*10b0*/  LEA R23, R236, 0xffffffc0, 0x6 ;  /* 0xffffffc0ec177811 */ /* 0x000fe200078e30ff */
[----:B------:R-:W1:Y:S01]  /*10c0*/  LDC.64 R2, c[0x0][0x488] ;  /* 0x00012200ff027b82 */ /* 0x000e620000000a00 */
[----:B------:R-:W-:Y:S01]  /*10d0*/  @P0 IMAD.WIDE.U32 R34, R34, R4, RZ ;  /* 0x0000000422220225 */ /* 0x000fe200078e00ff */
[----:B------:R-:W-:-:S02]  /*10e0*/  SEL R30, R30, RZ, P5 ;  /* 0x000000ff1e1e7207 */ /* 0x000fc40002800000 */
[----:B------:R-:W-:Y:S01]  /*10f0*/  SHF.R.S32.HI R27, RZ, 0x1f, R23 ;  /* 0x0000001fff1b7819 */ /* 0x000fe20000011417 */
[----:B------:R-:W-:Y:S01]  /*1100*/  @!P2 IMAD.MOV R14, RZ, RZ, -R14 ;  /* 0x000000ffff0ea224 */ /* 0x000fe200078e0a0e */
[----:B------:R-:W-:Y:S01]  /*1110*/  @!P4 LOP3.LUT R14, RZ, R7, RZ, 0x33, !PT ;  /* 0x00000007ff0ec212 */ /* 0x000fe200078e33ff */
[C---:B----4-:R-:W-:Y:S01]  /*1120*/  @P1 IMAD.WIDE.U32 R38, R22.reuse, R12, RZ ;  /* 0x0000000c16261225 */ /* 0x050fe200078e00ff */
[----:B------:R-:W4:Y:S01]  /*1130*/  @P3 LDC R33, c[0x0][0x2e4] ;  /* 0x0000b900ff213b82 */ /* 0x000f220000000800 */
[----:B------:R-:W-:Y:S02]  /*1140*/  @P0 MOV R18, R34 ;  /* 0x0000002200120202 */ /* 0x000fe40000000f00 */
[----:B------:R-:W-:Y:S01]  /*1150*/  SHF.L.U32 R34, R213, 0x7, RZ ;  /* 0x00000007d5227819 */ /* 0x000fe200000006ff */
[----:B------:R-:W-:Y:S01]  /*1160*/  @P1 IMAD R29, R22, R13, R39 ;  /* 0x0000000d161d1224 */ /* 0x000fe200078e0227 */
[----:B------:R-:W-:Y:S01]  /*1170*/  @P0 IADD3 R16, R35, R16, RZ ;  /* 0x0000001023100210 */ /* 0x000fe20007ffe0ff */
[----:B---3--:R-:W-:Y:S01]  /*1180*/  @P3 IMAD R35, R213, R36, RZ ;  /* 0x00000024d5233224 */ /* 0x008fe200078e02ff */
[----:B------:R-:W-:Y:S01]  /*1190*/  SEL R34, R34, RZ, P5 ;  /* 0x000000ff22227207 */ /* 0x000fe20002800000 */
[----:B------:R-:W3:Y:S01]  /*11a0*/  @P0 LDC.64 R6, c[0x0][0x248] ;  /* 0x00009200ff060b82 */ /* 0x000ee20000000a00 */
[----:B--2---:R-:W-:-:S02]  /*11b0*/  @!P1 IMAD R32, R15, R10, RZ ;  /* 0x0000000a0f209224 */ /* 0x004fc400078e02ff */
[----:B------:R-:W-:Y:S01]  /*11c0*/  IADD3 R34, P2, R23, R34, RZ ;  /* 0x0000002217227210 */ /* 0x000fe20007f5e0ff */
[----:B------:R-:W-:Y:S01]  /*11d0*/  @!P1 IMAD.WIDE.U32 R42, R213, R10, RZ ;  /* 0x0000000ad52a9225 */ /* 0x000fe200078e00ff */
[----:B------:R-:W-:-:S03]  /*11e0*/  SHF.R.S32.HI R10, RZ, 0x1f, R212 ;  /* 0x0000001fff0a7819 */ /* 0x000fc600000114d4 */
[----:B------:R-:W2:Y:S01]  /*11f0*/  LDC.U8 R31, c[0x0][0x480] ;  /* 0x00012000ff1f7b82 */ /* 0x000ea20000000000 */
[----:B------:R-:W-:Y:S01]  /*1200*/  @!P1 IMAD R11, R213, R11, R32 ;  /* 0x0000000bd50b9224 */ /* 0x000fe200078e0220 */
[----:B------:R-:W-:Y:S01]  /*1210*/  @P3 SEL R32, R35, R22, !P1 ;  /* 0x0000001623203207 */ /* 0x000fe20004800000 */
[----:B------:R-:W-:Y:S01]  /*1220*/  IMAD.X R12, R27, 0x1, R30, P2 ;  /* 0x000000011b0c7824 */ /* 0x000fe200010e061e */
[----:B------:R-:W-:Y:S01]  /*1230*/  @P1 MOV R30, R38 ;  /* 0x00000026001e1202 */ /* 0x000fe20000000f00 */
[----:B------:R-:W-:Y:S01]  /*1240*/  IMAD R13, R41, R34, RZ ;  /* 0x00000022290d7224 */ /* 0x000fe200078e02ff */
[----:B------:R-:W-:Y:S01]  /*1250*/  @!P1 MOV R30, R42 ;  /* 0x0000002a001e9202 */ /* 0x000fe20000000f00 */
[----:B-1----:R-:W-:-:S04]  /*1260*/  IMAD.WIDE.U32 R38, R20, R2, RZ ;  /* 0x0000000214267225 */ /* 0x002fc800078e00ff */
[----:B------:R-:W-:Y:S02]  /*1270*/  @P0 IMAD.IADD R2, R237, 0x1, R240 ;  /* 0x00000001ed020824 */ /* 0x000fe400078e02f0 */
[----:B------:R-:W-:-:S04]  /*1280*/  IMAD.WIDE.U32 R34, R40, R34, RZ ;  /* 0x0000002228227225 */ /* 0x000fc800078e00ff */
[----:B------:R-:W-:Y:S02]  /*1290*/  IMAD R13, R40, R12, R13 ;  /* 0x0000000c280d7224 */ /* 0x000fe400078e020d */
[----:B------:R-:W-:Y:S02]  /*12a0*/  @!P1 IMAD.IADD R29, R43, 0x1, R11 ;  /* 0x000000012b1d9824 */ /* 0x000fe400078e020b */
[----:B----4-:R-:W-:Y:S02]  /*12b0*/  @P3 IMAD R32, R212, R33, R32 ;  /* 0x00000021d4203224 */ /* 0x010fe400078e0220 */
[----:B------:R-:W-:Y:S01]  /*12c0*/  @!P3 IMAD R11, R213, R25, R212 ;  /* 0x00000019d50bb224 */ /* 0x000fe200078e02d4 */
[----:B--2---:R-:W-:Y:S01]  /*12d0*/  ISETP.NE.AND P2, PT, R31, RZ, PT ;  /* 0x000000ff1f00720c */ /* 0x004fe20003f45270 */
[----:B------:R-:W-:Y:S02]  /*12e0*/  IMAD R3, R20, R3, R39 ;  /* 0x0000000314037224 */ /* 0x000fe400078e0227 */
[----:B------:R-:W-:Y:S01]  /*12f0*/  IMAD R33, R212, R26, RZ ;  /* 0x0000001ad4217224 */ /* 0x000fe200078e02ff */
[----:B------:R-:W-:Y:S01]  /*1300*/  SEL R38, R38, RZ, P2 ;  /* 0x000000ff26267207 */ /* 0x000fe20001000000 */
[----:B---3--:R-:W-:-:S02]  /*1310*/  @P0 IMAD R12, R2, R7, RZ ;  /* 0x00000007020c0224 */ /* 0x008fc400078e02ff */
[----:B------:R-:W-:Y:S01]  /*1320*/  @P0 IMAD.WIDE.U32 R40, R2, R6, RZ ;  /* 0x0000000602280225 */ /* 0x000fe200078e00ff */
[----:B------:R-:W-:-:S03]  /*1330*/  SHF.R.S32.HI R31, RZ, 0x1f, R33 ;  /* 0x0000001fff1f7819 */ /* 0x000fc60000011421 */
        /* <DEDUP_REMOVED lines=18> */
.L_x_428:
        /* <DEDUP_REMOVED lines=13> */
.L_x_429:
        /* <DEDUP_REMOVED lines=10> */
.L_x_430:
[----:B------:R-:W-:-:S04]  /*15d0*/  IMAD R3, R213, R25, R212 ;  /* 0x00000019d5037224 */ /* 0x000fc800078e02d4 */
[----:B------:R-:W-:-:S07]  /*15e0*/  IMAD R28, R3, R28, RZ ;  /* 0x0000001c031c7224 */ /* 0x000fce00078e02ff */
.L_x_431:
[----:B------:R-:W-:Y:S01]  /*15f0*/  IMAD R25, R26, R25, RZ ;  /* 0x000000191a197224 */ /* 0x000fe200078e02ff */
[----:B------:R-:W1:Y:S01]  /*1600*/  LDC.64 R2, c[0x0][0x420] ;  /* 0x00010800ff027b82 */ /* 0x000e620000000a00 */
[----:B------:R-:W-:Y:S01]  /*1610*/  ULDC UR4, c[0x0][0x398] ;  /* 0x0000e60000047ab9 */ /* 0x000fe20000000800 */
[----:B------:R-:W-:Y:S01]  /*1620*/  ULDC.64 UR6, c[0x0][0x428] ;  /* 0x00010a0000067ab9 */ /* 0x000fe20000000a00 */
[----:B------:R-:W-:Y:S01]  /*1630*/  IMAD.SHL.U32 R22, R25, 0x40, RZ ;  /* 0x0000004019167824 */ /* 0x000fe200078e00ff */
[C---:B------:R-:W-:Y:S01]  /*1640*/  IADD3 R28, R23.reuse, R28, RZ ;  /* 0x0000001c171c7210 */ /* 0x040fe20007ffe0ff */
[----:B------:R-:W-:Y:S01]  /*1650*/  IMAD R26, R206, R25, R205 ;  /* 0x00000019ce1a7224 */ /* 0x000fe200078e02cd */
[----:B------:R-:W-:Y:S01]  /*1660*/  ULDC.64 UR8, c[0x0][0x258] ;  /* 0x0000960000087ab9 */ /* 0x000fe20000000a00 */
[----:B------:R-:W-:Y:S01]  /*1670*/  IMAD.IADD R32, R23, 0x1, R32 ;  /* 0x0000000117207824 */ /* 0x000fe200078e0220 */
[----:B------:R-:W-:Y:S01]  /*1680*/  IADD3 R33, P3, P1, R34, R22, R33 ;  /* 0x0000001622217210 */ /* 0x000fe2000797e021 */
[----:B------:R-:W-:Y:S01]  /*1690*/  BSSY B1, `(.L_x_427) ;  /* 0x00005e8000017945 */ /* 0x000fe20003800000 */
[----:B------:R-:W-:Y:S01]  /*16a0*/  SHF.R.S32.HI R22, RZ, 0x1f, R22 ;  /* 0x0000001fff167819 */ /* 0x000fe20000011416 */
[----:B------:R-:W2:Y:S03]  /*16b0*/  LDC.64 R34, c[0x0][0x2b0] ;  /* 0x0000ac00ff227b82 */ /* 0x000ea60000000a00 */
[----:B------:R-:W-:-:S02]  /*16c0*/  IADD3.X R31, R40, R22, R31, P3, P1 ;  /* 0x00000016281f7210 */ /* 0x000fc40001fe241f */
[----:B------:R-:W-:Y:S02]  /*16d0*/  IADD3 R21, P3, P1, R38, R33, R21 ;  /* 0x0000002126157210 */ /* 0x000fe4000797e015 */
[----:B------:R-:W-:Y:S02]  /*16e0*/  IADD3 R22, -R238, R239, R225 ;  /* 0x000000efee167210 */ /* 0x000fe40007ffe1e1 */
[----:B------:R-:W-:Y:S02]  /*16f0*/  IADD3.X R19, R36, R31, R19, P3, P1 ;  /* 0x0000001f24137210 */ /* 0x000fe40001fe2413 */
[----:B------:R-:W-:Y:S01]  /*1700*/  IADD3 R31, P3, R208, R23, RZ ;  /* 0x00000017d01f7210 */ /* 0x000fe20007f7e0ff */
[----:B------:R-:W-:Y:S01]  /*1710*/  VIADD R22, R22, -UR4 ;  /* 0x8000000416167c36 */ /* 0x000fe20008000000 */
[----:B------:R-:W-:Y:S01]  /*1720*/  IADD3 R36, P1, R210, R30, RZ ;  /* 0x0000001ed2247210 */ /* 0x000fe20007f3e0ff */
[----:B-1----:R-:W-:Y:S01]  /*1730*/  IMAD R30, R27, R2, RZ ;  /* 0x000000021b1e7224 */ /* 0x002fe200078e02ff */
[----:B------:R-:W-:-:S02]  /*1740*/  IADD3.X R25, R209, R27, RZ, P3, !PT ;  /* 0x0000001bd1197210 */ /* 0x000fc40001ffe4ff */
[----:B------:R-:W-:Y:S01]  /*1750*/  SHF.R.S32.HI R27, RZ, 0x1f, R22 ;  /* 0x0000001fff1b7819 */ /* 0x000fe20000011416 */
[----:B------:R-:W-:Y:S01]  /*1760*/  IMAD.X R37, R211, 0x1, R29, P1 ;  /* 0x00000001d3257824 */ /* 0x000fe200008e061d */
[C---:B------:R-:W-:Y:S01]  /*1770*/  IADD3 R21, P1, R26.reuse, R21, RZ ;  /* 0x000000151a157210 */ /* 0x040fe20007f3e0ff */
[----:B------:R-:W-:Y:S01]  /*1780*/  IMAD R30, R23, R3, R30 ;  /* 0x00000003171e7224 */ /* 0x000fe200078e021e */
[----:B------:R-:W-:Y:S01]  /*1790*/  LEA.HI R27, R27, R22, RZ, 0x6 ;  /* 0x000000161b1b7211 */ /* 0x000fe200078f30ff */
[----:B------:R-:W-:Y:S01]  /*17a0*/  IMAD.WIDE.U32 R36, R23, R2, R36 ;  /* 0x0000000217247225 */ /* 0x000fe200078e0024 */
[----:B------:R-:W-:Y:S02]  /*17b0*/  LEA.HI.X.SX32 R26, R26, R19, 0x1, P1 ;  /* 0x000000131a1a7211 */ /* 0x000fe400008f0eff */
[----:B------:R-:W-:Y:S01]  /*17c0*/  SHF.R.S32.HI R27, RZ, 0x6, R27 ;  /* 0x00000006ff1b7819 */ /* 0x000fe2000001141b */
[----:B------:R-:W-:Y:S02]  /*17d0*/  IMAD R22, R25, R8, RZ ;  /* 0x0000000819167224 */ /* 0x000fe400078e02ff */
[----:B------:R-:W-:Y:S01]  /*17e0*/  IMAD.IADD R37, R37, 0x1, R30 ;  /* 0x0000000125257824 */ /* 0x000fe200078e021e */
[----:B------:R-:W-:Y:S01]  /*17f0*/  VIMNMX R223, RZ, R27, !PT ;  /* 0x0000001bffdf7248 */ /* 0x000fe20007fe0100 */
[----:B------:R-:W-:-:S02]  /*1800*/  IMAD R22, R31, R9, R22 ;  /* 0x000000091f167224 */ /* 0x000fc400078e0216 */
[----:B------:R-:W-:Y:S02]  /*1810*/  IMAD R19, R10, UR6, RZ ;  /* 0x000000060a137c24 */ /* 0x000fe4000f8e02ff */
[----:B------:R-:W-:-:S04]  /*1820*/  IMAD.WIDE.U32 R30, R31, R8, R210 ;  /* 0x000000081f1e7225 */ /* 0x000fc800078e00d2 */
[----:B------:R-:W-:Y:S01]  /*1830*/  IMAD R19, R212, UR7, R19 ;  /* 0x00000007d4137c24 */ /* 0x000fe2000f8e0213 */
[----:B------:R-:W-:Y:S01]  /*1840*/  IADD3 R30, P3, R24, R30, RZ ;  /* 0x0000001e181e7210 */ /* 0x000fe20007f7e0ff */
[----:B------:R-:W-:Y:S01]  /*1850*/  IMAD.WIDE.U32 R36, R212, UR6, R36 ;  /* 0x00000006d4247c25 */ /* 0x000fe2000f8e0024 */
[----:B------:R-:W-:Y:S01]  /*1860*/  ULDC.64 UR6, c[0x0][0x400] ;  /* 0x0001000000067ab9 */ /* 0x000fe20000000a00 */
[----:B------:R-:W1:Y:S01]  /*1870*/  LDC.64 R24, c[0x0][0x478] ;  /* 0x00011e00ff187b82 */ /* 0x000e620000000a00 */
[----:B------:R-:W-:Y:S01]  /*1880*/  IADD3.X R31, R17, R31, R22, P3, !PT ;  /* 0x0000001f111f7210 */ /* 0x000fe20001ffe416 */
[----:B------:R-:W-:Y:S01]  /*1890*/  IMAD.MOV.U32 R22, RZ, RZ, R36 ;  /* 0x000000ffff167224 */ /* 0x000fe200078e0024 */
[----:B------:R-:W-:Y:S01]  /*18a0*/  IADD3 R23, R37, R19, RZ ;  /* 0x0000001325177210 */ /* 0x000fe20007ffe0ff */
[----:B------:R-:W-:Y:S01]  /*18b0*/  IMAD R19, R209, R2, RZ ;  /* 0x00000002d1137224 */ /* 0x000fe200078e02ff */
[----:B------:R-:W-:Y:S01]  /*18c0*/  LEA R242, P1, R21, UR6, 0x2 ;  /* 0x0000000615f27c11 */ /* 0x000fe2000f8210ff */
[----:B------:R-:W-:-:S02]  /*18d0*/  IMAD R17, R10, UR8, RZ ;  /* 0x000000080a117c24 */ /* 0x000fc4000f8e02ff */
[C---:B------:R-:W-:Y:S01]  /*18e0*/  IMAD R19, R208.reuse, R3, R19 ;  /* 0x00000003d0137224 */ /* 0x040fe200078e0213 */
[----:B------:R-:W-:Y:S01]  /*18f0*/  LEA.HI.X R243, R21, UR7, R26, 0x2, P1 ;  /* 0x0000000715f37c11 */ /* 0x000fe200088f141a */
[----:B------:R-:W-:Y:S01]  /*1900*/  IMAD.WIDE.U32 R22, R208, R2, R22 ;  /* 0x00000002d0167225 */ /* 0x000fe200078e0016 */
[----:B------:R-:W-:-:S03]  /*1910*/  ULDC.64 UR6, c[0x0][0x3e0] ;  /* 0x0000f80000067ab9 */ /* 0x000fc60000000a00 */
[----:B------:R-:W-:Y:S01]  /*1920*/  IMAD.IADD R19, R23, 0x1, R19 ;  /* 0x0000000117137824 */ /* 0x000fe200078e0213 */
[----:B------:R-:W-:Y:S01]  /*1930*/  LEA R244, P1, R22, UR6, 0x1 ;  /* 0x0000000616f47c11 */ /* 0x000fe2000f8208ff */
[C---:B------:R-:W-:Y:S02]  /*1940*/  IMAD R17, R212.reuse, UR9, R17 ;  /* 0x00000009d4117c24 */ /* 0x040fe4000f8e0211 */
[----:B------:R-:W-:Y:S01]  /*1950*/  IMAD.WIDE.U32 R30, R212, UR8, R30 ;  /* 0x00000008d41e7c25 */ /* 0x000fe2000f8e001e */
[----:B------:R-:W-:Y:S01]  /*1960*/  LEA.HI.X R245, R22, UR7, R19, 0x1, P1 ;  /* 0x0000000716f57c11 */ /* 0x000fe200088f0c13 */
[----:B------:R-:W-:Y:S01]  /*1970*/  ULDC.64 UR8, c[0x0][0x210] ;  /* 0x0000840000087ab9 */ /* 0x000fe20000000a00 */
[----:B------:R-:W-:Y:S01]  /*1980*/  ISETP.GT.AND P1, PT, R236, R223, PT ;  /* 0x000000dfec00720c */ /* 0x000fe20003f24270 */
[----:B--2---:R-:W-:Y:S01]  /*1990*/  IMAD.WIDE R226, R32, 0x4, R34 ;  /* 0x0000000420e27825 */ /* 0x004fe200078e0222 */
[----:B------:R-:W-:Y:S02]  /*19a0*/  IADD3 R17, R31, R17, RZ ;  /* 0x000000111f117210 */ /* 0x000fe40007ffe0ff */
[----:B------:R-:W-:Y:S01]  /*19b0*/  LEA R246, P3, R30, UR8, 0x1 ;  /* 0x000000081ef67c11 */ /* 0x000fe2000f8608ff */
[----:B-1----:R-:W-:Y:S01]  /*19c0*/  IMAD.WIDE R228, R28, 0x4, R24 ;  /* 0x000000041ce47825 */ /* 0x002fe200078e0218 */
[----:B------:R-:W-:-:S02]  /*19d0*/  IADD3 R236, R236, -0x1, RZ ;  /* 0xffffffffecec7810 */ /* 0x000fc40007ffe0ff */
[----:B------:R-:W-:-:S05]  /*19e0*/  LEA.HI.X R247, R30, UR9, R17, 0x1, P3 ;  /* 0x000000091ef77c11 */ /* 0x000fca00098f0c11 */
[----:B------:R-:W-:Y:S05]  /*19f0*/  @P1 BRA `(.L_x_432) ;  /* 0x0000000400e01947 */ /* 0x000fea0003800000 */
        /* <DEDUP_REMOVED lines=23> */
.L_x_433:
        /* <DEDUP_REMOVED lines=12> */
.L_x_434:
        /* <DEDUP_REMOVED lines=25> */
[----:B------:R1:W-:Y:S04]  /*1dc0*/  STG.E.128 desc[UR14][R18.64], RZ ;  /* 0x000000ff12007986 */ /* 0x0003e8000c101d0e */
[----:B------:R1:W-:Y:S04]  /*1dd0*/  STG.E.128 desc[UR14][R18.64+0x80], RZ ;  /* 0x000080ff12007986 */ /* 0x0003e8000c101d0e */
[----:B------:R1:W-:Y:S02]  /*1de0*/  STG.E.128 desc[UR14][R18.64+0x100], RZ ;  /* 0x000100ff12007986 */ /* 0x0003e4000c101d0e */
.L_x_436:
[----:B------:R-:W-:Y:S05]  /*1df0*/  BSYNC B0 ;  /* 0x0000000000007941 */ /* 0x000fea0003800000 */
.L_x_435:
[----:B------:R-:W-:Y:S04]  /*1e00*/  BSSY B0, `(.L_x_437) ;  /* 0x0000010000007945 */ /* 0x000fe80003800000 */
[----:B------:R-:W-:Y:S05]  /*1e10*/  @P0 BRA `(.L_x_438) ;  /* 0x0000000000380947 */ /* 0x000fea0003800000 */
[----:B------:R-:W-:Y:S01]  /*1e20*/  IADD3 R9, P2, R208, 0x20, RZ ;  /* 0x00000020d0097810 */ /* 0x000fe20007f5e0ff */
        /* <DEDUP_REMOVED lines=13> */
.L_x_438:
[----:B------:R-:W-:Y:S05]  /*1f00*/  BSYNC B0 ;  /* 0x0000000000007941 */ /* 0x000fea0003800000 */
.L_x_437:
        /* <DEDUP_REMOVED lines=23> */
.L_x_440:
[----:B------:R-:W-:Y:S05]  /*2080*/  BSYNC B0 ;  /* 0x0000000000007941 */ /* 0x000fea0003800000 */
.L_x_439:
        /* <DEDUP_REMOVED lines=13> */
[----:B------:R3:W-:Y:S01]  /*2160*/  STG.E.128 desc[UR14][R2.64+0x100], RZ ;  /* 0x000100ff02007986 */ /* 0x0007e2000c101d0e */
[----:B------:R-:W-:Y:S05]  /*2170*/  BRA `(.L_x_441) ;  /* 0x0000005000e47947 */ /* 0x000fea0003800000 */
.L_x_432:
[----:B------:R-:W-:Y:S01]  /*2180*/  IMAD R17, R236, -0x40, R239 ;  /* 0xffffffc0ec117824 */ /* 0x000fe200078e02ef */
[----:B------:R-:W-:Y:S01]  /*2190*/  @P2 BAR.SYNC.DEFER_BLOCKING 0x0 ;  /* 0x0000000000002b1d */ /* 0x000fe20000010000 */
[----:B------:R-:W-:Y:S01]  /*21a0*/  VIADD R22, R208, 0x20 ;  /* 0x00000020d0167836 */ /* 0x000fe20000000000 */
[----:B------:R-:W-:Y:S01]  /*21b0*/  SHF.R.S32.HI R230, RZ, 0x1f, R203 ;  /* 0x0000001fffe67819 */ /* 0x000fe200000114cb */
[-C--:B------:R-:W-:Y:S01]  /*21c0*/  IMAD R24, R11, R6.reuse, RZ ;  /* 0x000000060b187224 */ /* 0x080fe200078e02ff */
[-C--:B------:R-:W-:Y:S01]  /*21d0*/  ISETP.GE.AND P6, PT, R203, R17.reuse, PT ;  /* 0x00000011cb00720c */ /* 0x080fe20003fc6270 */
[----:B------:R-:W-:Y:S01]  /*21e0*/  IMAD.WIDE.U32 R26, R225, R6, R210 ;  /* 0x00000006e11a7225 */ /* 0x000fe200078e00d2 */
[----:B------:R-:W-:Y:S01]  /*21f0*/  ISETP.GE.AND P3, PT, R22, R17, PT ;  /* 0x000000111600720c */ /* 0x000fe20003f66270 */
[----:B------:R-:W-:Y:S01]  /*2200*/  ULDC.64 UR8, c[0x0][0x260] ;  /* 0x0000980000087ab9 */ /* 0x000fe20000000a00 */
[----:B------:R-:W-:Y:S01]  /*2210*/  ULDC.64 UR6, c[0x0][0x268] ;  /* 0x00009a0000067ab9 */ /* 0x000fe20000000a00 */
[----:B------:R-:W-:Y:S01]  /*2220*/  IMAD R15, R215, -0x40, R238 ;  /* 0xffffffc0d70f7824 */ /* 0x000fe200078e02ee */
[----:B------:R-:W-:Y:S01]  /*2230*/  IADD3 R20, P0, R20, R26, RZ ;  /* 0x0000001a14147210 */ /* 0x000fe20007f1e0ff */
[----:B------:R-:W-:Y:S01]  /*2240*/  IMAD R19, R225, R7, R24 ;  /* 0x00000007e1137224 */ /* 0x000fe200078e0218 */
[C---:B------:R-:W-:Y:S01]  /*2250*/  SHF.L.U64.HI R230, R203.reuse, 0x2, R230 ;  /* 0x00000002cbe67819 */ /* 0x040fe200000102e6 */
[----:B------:R-:W-:Y:S01]  /*2260*/  VIADD R10, R203, 0x8 ;  /* 0x00000008cb0a7836 */ /* 0x000fe20000000000 */
[----:B------:R-:W-:Y:S01]  /*2270*/  ISETP.GE.AND P1, PT, R22, R15, PT ;  /* 0x0000000f1600720c */ /* 0x000fe20003f26270 */
[----:B------:R-:W-:Y:S01]  /*2280*/  IMAD.WIDE.U32 R22, R2, 0x40, RZ ;  /* 0x0000004002167825 */ /* 0x000fe200078e00ff */
[----:B------:R-:W-:-:S02]  /*2290*/  IADD3.X R21, R12, R27, R19, P0, !PT ;  /* 0x0000001b0c157210 */ /* 0x000fc400007fe413 */
[----:B------:R-:W-:Y:S01]  /*22a0*/  ISETP.GE.AND P5, PT, R10, R17, PT ;  /* 0x000000110a00720c */ /* 0x000fe20003fa6270 */
[----:B------:R-:W-:Y:S01]  /*22b0*/  IMAD.SHL.U32 R3, R3, 0x40, RZ ;  /* 0x0000004003037824 */ /* 0x000fe200078e00ff */
[----:B------:R-:W-:Y:S01]  /*22c0*/  @!P3 IADD3 R22, P0, R244, R22, RZ ;  /* 0x00000016f416b210 */ /* 0x000fe20007f1e0ff */
[----:B------:R-:W-:Y:S01]  /*22d0*/  IMAD.WIDE.U32 R26, R8, 0x40, RZ ;  /* 0x00000040081a7825 */ /* 0x000fe200078e00ff */
[----:B------:R-:W-:Y:S02]  /*22e0*/  ISETP.GE.AND P2, PT, R208, R15, PT ;  /* 0x0000000fd000720c */ /* 0x000fe40003f46270 */
[----:B------:R-:W-:Y:S01]  /*22f0*/  @!P3 IADD3.X R23, R245, R23, R3, P0, !PT ;  /* 0x00000017f517b210 */ /* 0x000fe200007fe403 */
[----:B------:R-:W-:Y:S01]  /*2300*/  IMAD.WIDE.U32 R24, R225, R4, R210 ;  /* 0x00000004e1187225 */ /* 0x000fe200078e00d2 */
[----:B------:R-:W-:-:S03]  /*2310*/  @!P3 IADD3 R10, P4, R246, R26, RZ ;  /* 0x0000001af60ab210 */ /* 0x000fc60007f9e0ff */
[----:B------:R-:W-:Y:S01]  /*2320*/  IMAD R2, R11, R4, RZ ;  /* 0x000000040b027224 */ /* 0x000fe200078e02ff */
[----:B------:R-:W-:Y:S01]  /*2330*/  IADD3 R18, P0, R18, R24, RZ ;  /* 0x0000001812127210 */ /* 0x000fe20007f1e0ff */
[----:B------:R-:W-:Y:S02]  /*2340*/  IMAD.SHL.U32 R9, R9, 0x40, RZ ;  /* 0x0000004009097824 */ /* 0x000fe400078e00ff */
[----:B------:R-:W-:Y:S02]  /*2350*/  IMAD R3, R225, R5, R2 ;  /* 0x00000005e1037224 */ /* 0x000fe400078e0202 */
[----:B------:R-:W-:Y:S01]  /*2360*/  IMAD.WIDE.U32 R20, R14, UR8, R20 ;  /* 0x000000080e147c25 */ /* 0x000fe2000f8e0014 */
[----:B------:R-:W-:Y:S02]  /*2370*/  @!P3 IADD3.X R11, R247, R27, R9, P4, !PT ;  /* 0x0000001bf70bb210 */ /* 0x000fe400027fe409 */
[----:B------:R-:W-:Y:S01]  /*2380*/  LEA.HI R9, R236, R236, RZ, 0x1 ;  /* 0x000000ecec097211 */ /* 0x000fe200078f08ff */
[----:B------:R-:W-:Y:S01]  /*2390*/  @!P2 IMAD R12, R209, R6, RZ ;  /* 0x00000006d10ca224 */ /* 0x000fe200078e02ff */
[----:B------:R-:W-:Y:S01]  /*23a0*/  IADD3.X R19, R16, R25, R3, P0, !PT ;  /* 0x0000001910137210 */ /* 0x000fe200007fe403 */
[----:B------:R-:W-:Y:S01]  /*23b0*/  IMAD.SHL.U32 R231, R203, 0x4, RZ ;  /* 0x00000004cbe77824 */ /* 0x000fe200078e00ff */
[C---:B------:R-:W-:Y:S01]  /*23c0*/  @!P1 IADD3 R2, P0, R208.reuse, 0x20, RZ ;  /* 0x00000020d0029810 */ /* 0x040fe20007f1e0ff */
[----:B------:R-:W-:Y:S01]  /*23d0*/  @!P2 IMAD R12, R208, R7, R12 ;  /* 0x00000007d00ca224 */ /* 0x000fe200078e020c */
[----:B------:R-:W-:Y:S01]  /*23e0*/  LOP3.LUT R9, R9, 0xfffffffe, RZ, 0xc0, !PT ;  /* 0xfffffffe09097812 */ /* 0x000fe200078ec0ff */
[----:B------:R-:W-:Y:S01]  /*23f0*/  IMAD.WIDE.U32 R18, R14, UR6, R18 ;  /* 0x000000060e127c25 */ /* 0x000fe2000f8e0012 */
[----:B------:R-:W-:-:S03]  /*2400*/  ISETP.GE.AND P4, PT, R208, R17, PT ;  /* 0x00000011d000720c */ /* 0x000fc60003f86270 */
[----:B------:R-:W-:Y:S01]  /*2410*/  @!P1 IMAD.X R15, RZ, RZ, R209, P0 ;  /* 0x000000ffff0f9224 */ /* 0x000fe200000e06d1 */
[----:B------:R-:W-:Y:S01]  /*2420*/  @!P1 IADD3 R3, P0, R208, 0x20, RZ ;  /* 0x00000020d0039810 */ /* 0x000fe20007f1e0ff */
[----:B------:R-:W-:Y:S02]  /*2430*/  IMAD.IADD R8, R236, 0x1, -R9 ;  /* 0x00000001ec087824 */ /* 0x000fe400078e0a09 */
[C---:B------:R-:W-:Y:S02]  /*2440*/  IMAD R17, R13.reuse, UR8, RZ ;  /* 0x000000080d117c24 */ /* 0x040fe4000f8e02ff */
[----:B------:R-:W-:Y:S01]  /*2450*/  @!P1 IMAD.X R9, RZ, RZ, R209, P0 ;  /* 0x000000ffff099224 */ /* 0x000fe200000e06d1 */
[----:B------:R-:W-:Y:S01]  /*2460*/  ISETP.NE.AND P0, PT, R8, 0x1, PT ;  /* 0x000000010800780c */ /* 0x000fe20003f05270 */
[----:B------:R-:W-:Y:S02]  /*2470*/  IMAD R13, R13, UR6, RZ ;  /* 0x000000060d0d7c24 */ /* 0x000fe4000f8e02ff */
[----:B------:R-:W-:Y:S01]  /*2480*/  IMAD.MOV.U32 R232, RZ, RZ, 0x7f800000 ;  /* 0x7f800000ffe87424 */ /* 0x000fe200078e00ff */
[----:B------:R1:W-:Y:S01]  /*2490*/  @P4 STS.128 [R214+0xc000], RZ ;  /* 0x00c000ffd6004388 */ /* 0x0003e20000000c00 */
[----:B------:R-:W-:-:S02]  /*24a0*/  IMAD R8, R14, UR9, R17 ;  /* 0x000000090e087c24 */ /* 0x000fc4000f8e0211 */
[----:B------:R-:W-:Y:S01]  /*24b0*/  IMAD.MOV.U32 R234, RZ, RZ, 0x7f800000 ;  /* 0x7f800000ffea7424 */ /* 0x000fe200078e00ff */
[----:B------:R1:W-:Y:S01]  /*24c0*/  @P4 STS.128 [R214+0xe000], RZ ;  /* 0x00e000ffd6004388 */ /* 0x0003e20000000c00 */
[----:B------:R-:W-:Y:S01]  /*24d0*/  IMAD R13, R14, UR7, R13 ;  /* 0x000000070e0d7c24 */ /* 0x000fe2000f8e020d */
[----:B------:R-:W2:Y:S01]  /*24e0*/  LDC R233, c[0x0][0x394] ;  /* 0x0000e500ffe97b82 */ /* 0x000ea20000000800 */
[----:B------:R-:W-:Y:S01]  /*24f0*/  @!P1 IMAD R16, R9, R4, RZ ;  /* 0x0000000409109224 */ /* 0x000fe200078e02ff */
[----:B------:R1:W-:Y:S01]  /*2500*/  @P4 STS.128 [R214+0x10000], RZ ;  /* 0x010000ffd6004388 */ /* 0x0003e20000000c00 */
[----:B------:R-:W-:-:S05]  /*2510*/  IMAD.IADD R21, R21, 0x1, R8 ;  /* 0x0000000115157824 */ /* 0x000fca00078e0208 */
[----:B------:R-:W3:Y:S01]  /*2520*/  LDC R221, c[0x0][0x394] ;  /* 0x0000e500ffdd7b82 */ /* 0x000ee20000000800 */
[----:B------:R-:W-:Y:S01]  /*2530*/  IMAD.IADD R25, R19, 0x1, R13 ;  /* 0x0000000113197824 */ /* 0x000fe200078e020d */
[----:B------:R-:W-:Y:S01]  /*2540*/  @!PT LDS RZ, [RZ] ;  /* 0x00000000fffff984 */ /* 0x000fe20000000800 */
[----:B------:R-:W-:Y:S01]  /*2550*/  @!PT LDS RZ, [RZ] ;  /* 0x00000000fffff984 */ /* 0x000fe20000000800 */
[----:B------:R-:W-:Y:S01]  /*2560*/  @!PT LDS RZ, [RZ] ;  /* 0x00000000fffff984 */ /* 0x000fe20000000800 */
[----:B------:R-:W-:Y:S01]  /*2570*/  @!P4 LDGSTS.E.BYPASS.LTC128B.128 [R214+0xc000], desc[UR14][R244.64] ;  /* 0x0c000000f4d6cfae */ /* 0x000fe2000b901d4e */
[----:B------:R-:W-:Y:S02]  /*2580*/  @!P1 IMAD R13, R3, R5, R16 ;  /* 0x00000005030d9224 */ /* 0x000fe400078e0210 */
[----:B------:R-:W-:Y:S01]  /*2590*/  IMAD.MOV.U32 R190, RZ, RZ, 0x20 ;  /* 0x00000020ffbe7424 */ /* 0x000fe200078e00ff */
[----:B------:R-:W-:Y:S01]  /*25a0*/  @!P4 LDGSTS.E.BYPASS.LTC128B.128 [R214+0xe000], desc[UR14][R244.64+0x80] ;  /* 0x0e000080f4d6cfae */ /* 0x000fe2000b901d4e */
[----:B------:R-:W-:Y:S01]  /*25b0*/  @!P1 IMAD R15, R15, R6, RZ ;  /* 0x000000060f0f9224 */ /* 0x000fe200078e02ff */
[----:B------:R-:W4:Y:S01]  /*25c0*/  @!P2 LDC.64 R8, c[0x0][0x218] ;  /* 0x00008600ff08ab82 */ /* 0x000f220000000a00 */
[----:B------:R-:W-:Y:S01]  /*25d0*/  @!P1 IMAD.MOV.U32 R16, RZ, RZ, R20 ;  /* 0x000000ffff109224 */ /* 0x000fe200078e0014 */
[----:B------:R-:W-:Y:S01]  /*25e0*/  @!P4 LDGSTS.E.BYPASS.LTC128B.128 [R214+0x10000], desc[UR14][R244.64+0x100] ;  /* 0x10000100f4d6cfae */ /* 0x000fe2000b901d4e */
[----:B------:R-:W-:-:S02]  /*25f0*/  @!P1 IMAD.MOV.U32 R17, RZ, RZ, R21 ;  /* 0x000000ffff119224 */ /* 0x000fc400078e0015 */
[----:B------:R-:W-:Y:S01]  /*2600*/  IMAD.MOV.U32 R189, RZ, RZ, 0x40 ;  /* 0x00000040ffbd7424 */ /* 0x000fe200078e00ff */
[----:B------:R1:W-:Y:S01]  /*2610*/  @P3 STS.128 [R214+0xd000], RZ ;  /* 0x00d000ffd6003388 */ /* 0x0003e20000000c00 */
[C---:B------:R-:W-:Y:S02]  /*2620*/  @!P1 IMAD R15, R2.reuse, R7, R15 ;  /* 0x00000007020f9224 */ /* 0x040fe400078e020f */
[----:B------:R-:W-:Y:S01]  /*2630*/  IMAD.IADD R222, R225, 0x1, R239 ;  /* 0x00000001e1de7824 */ /* 0x000fe200078e02ef */
[----:B------:R1:W-:Y:S01]  /*2640*/  @P3 STS.128 [R214+0xf000], RZ ;  /* 0x00f000ffd6003388 */ /* 0x0003e20000000c00 */
[-C--:B------:R-:W-:Y:S01]  /*2650*/  @!P1 IMAD.WIDE.U32 R16, R2, R6.reuse, R16 ;  /* 0x0000000602109225 */ /* 0x080fe200078e0010 */
[----:B------:R-:W-:Y:S02]  /*2660*/  CS2R R142, SRZ ;  /* 0x00000000008e7805 */ /* 0x000fe4000001ff00 */
[----:B------:R-:W-:Y:S01]  /*2670*/  CS2R R140, SRZ ;  /* 0x00000000008c7805 */ /* 0x000fe2000001ff00 */
[----:B------:R1:W-:Y:S01]  /*2680*/  @P3 STS.128 [R214+0x11000], RZ ;  /* 0x011000ffd6003388 */ /* 0x0003e20000000c00 */
[----:B------:R-:W-:Y:S01]  /*2690*/  @!P2 IMAD.WIDE.U32 R20, R208, R6, R20 ;  /* 0x00000006d014a225 */ /* 0x000fe200078e0014 */
[----:B------:R-:W-:Y:S01]  /*26a0*/  CS2R R146, SRZ ;  /* 0x0000000000927805 */ /* 0x000fe2000001ff00 */
[----:B------:R-:W2:Y:S01]  /*26b0*/  @!P2 LDC.64 R6, c[0x0][0x220] ;  /* 0x00008800ff06ab82 */ /* 0x000ea20000000a00 */
[----:B------:R-:W-:Y:S01]  /*26c0*/  @!PT LDS RZ, [RZ] ;  /* 0x00000000fffff984 */ /* 0x000fe20000000800 */
[----:B------:R-:W-:Y:S01]  /*26d0*/  @!PT LDS RZ, [RZ] ;  /* 0x00000000fffff984 */ /* 0x000fe20000000800 */
[----:B------:R-:W-:Y:S01]  /*26e0*/  @!PT LDS RZ, [RZ] ;  /* 0x00000000fffff984 */ /* 0x000fe20000000800 */
[----:B------:R-:W-:Y:S01]  /*26f0*/  @!P3 LDGSTS.E.BYPASS.LTC128B.128 [R214+0xd000], desc[UR14][R22.64] ;  /* 0x0d00000016d6bfae */ /* 0x000fe2000b901d4e */
[----:B------:R-:W-:Y:S01]  /*2700*/  VIADD R2, R207, 0x3000 ;  /* 0x00003000cf027836 */ /* 0x000fe20000000000 */
[----:B------:R-:W-:Y:S01]  /*2710*/  CS2R R144, SRZ ;  /* 0x0000000000907805 */ /* 0x000fe2000001ff00 */
[----:B------:R-:W-:Y:S01]  /*2720*/  @!P1 IMAD.MOV.U32 R19, RZ, RZ, R25 ;  /* 0x000000ffff139224 */ /* 0x000fe200078e0019 */
[----:B------:R-:W-:Y:S01]  /*2730*/  @!P3 LDGSTS.E.BYPASS.LTC128B.128 [R214+0xf000], desc[UR14][R22.64+0x80] ;  /* 0x0f00008016d6bfae */ /* 0x000fe2000b901d4e */
[--C-:B------:R-:W-:Y:S01]  /*2740*/  @!P2 IMAD.MOV.U32 R24, RZ, RZ, R18.reuse ;  /* 0x000000ffff18a224 */ /* 0x100fe200078e0012 */
[----:B------:R-:W-:Y:S01]  /*2750*/  SEL R235, R2, R207, !P0 ;  /* 0x000000cf02eb7207 */ /* 0x000fe20004000000 */
[-C--:B------:R-:W-:Y:S01]  /*2760*/  @!P1 IMAD.WIDE.U32 R18, R3, R4.reuse, R18 ;  /* 0x0000000403129225 */ /* 0x080fe200078e0012 */
[----:B------:R-:W-:Y:S01]  /*2770*/  @!P3 LDGSTS.E.BYPASS.LTC128B.128 [R214+0x11000], desc[UR14][R22.64+0x100] ;  /* 0x1100010016d6bfae */ /* 0x000fe2000b901d4e */
[----:B------:R-:W1:Y:S01]  /*2780*/  @!P1 LDC.64 R2, c[0x0][0x220] ;  /* 0x00008800ff029b82 */ /* 0x000e620000000a00 */
[----:B------:R-:W-:Y:S01]  /*2790*/  LEA R235, R235, UR5, 0x1 ;  /* 0x00000005ebeb7c11 */ /* 0x000fe2000f8e08ff */
[-C--:B------:R-:W-:Y:S01]  /*27a0*/  @!P2 IMAD R14, R209, R4.reuse, RZ ;  /* 0x00000004d10ea224 */ /* 0x080fe200078e02ff */
[----:B------:R-:W-:Y:S01]  /*27b0*/  CS2R R138, SRZ ;  /* 0x00000000008a7805 */ /* 0x000fe2000001ff00 */
[C---:B------:R-:W-:Y:S01]  /*27c0*/  @!P2 IMAD.WIDE.U32 R24, R208.reuse, R4, R24 ;  /* 0x00000004d018a225 */ /* 0x040fe200078e0018 */
[----:B------:R-:W-:Y:S01]  /*27d0*/  CS2R R136, SRZ ;  /* 0x0000000000887805 */ /* 0x000fe2000001ff00 */
[----:B------:R1:W-:Y:S01]  /*27e0*/  @P4 STS [R235], RZ ;  /* 0x000000ffeb004388 */ /* 0x0003e20000000800 */
[----:B------:R-:W-:Y:S01]  /*27f0*/  CS2R R134, SRZ ;  /* 0x0000000000867805 */ /* 0x000fe2000001ff00 */
[----:B------:R-:W-:Y:S01]  /*2800*/  @!P2 IMAD R14, R208, R5, R14 ;  /* 0x00000005d00ea224 */ /* 0x000fe200078e020e */
[----:B------:R-:W-:Y:S01]  /*2810*/  CS2R R132, SRZ ;  /* 0x0000000000847805 */ /* 0x000fe2000001ff00 */
[----:B------:R1:W-:Y:S01]  /*2820*/  @P4 STS [R235+0x4], RZ ;  /* 0x000004ffeb004388 */ /* 0x0003e20000000800 */
[----:B------:R-:W-:Y:S01]  /*2830*/  @!P2 IMAD.IADD R12, R21, 0x1, R12 ;  /* 0x00000001150ca824 */ /* 0x000fe200078e020c */
[----:B------:R-:W3:Y:S01]  /*2840*/  @!P1 LDC.64 R4, c[0x0][0x218] ;  /* 0x00008600ff049b82 */ /* 0x000ee20000000a00 */
[----:B------:R-:W-:Y:S01]  /*2850*/  @!P2 IMAD.IADD R14, R25, 0x1, R14 ;  /* 0x00000001190ea824 */ /* 0x000fe200078e020e */
[----:B------:R1:W-:Y:S01]  /*2860*/  @P4 STS [R235+0x8], RZ ;  /* 0x000008ffeb004388 */ /* 0x0003e20000000800 */
[----:B------:R-:W-:Y:S01]  /*2870*/  @!P1 IMAD.IADD R13, R19, 0x1, R13 ;  /* 0x00000001130d9824 */ /* 0x000fe200078e020d */
[----:B------:R-:W-:Y:S01]  /*2880*/  CS2R R126, SRZ ;  /* 0x00000000007e7805 */ /* 0x000fe2000001ff00 */
[----:B------:R-:W-:Y:S01]  /*2890*/  @!P1 IMAD.IADD R15, R17, 0x1, R15 ;  /* 0x00000001110f9824 */ /* 0x000fe200078e020f */
        /* <DEDUP_REMOVED lines=36> */
[----:B------:R-:W-:Y:S01]  /*2ae0*/  @!PT LDS RZ, [RZ] ;  /* 0x00000000fffff984 */ /* 0x000fe20000000800 */
[----:B------:R-:W-:Y:S01]  /*2af0*/  @!PT LDS RZ, [RZ] ;  /* 0x00000000fffff984 */ /* 0x000fe20000000800 */
[----:B------:R-:W-:Y:S01]  /*2b00*/  @!PT LDS RZ, [RZ] ;  /* 0x00000000fffff984 */ /* 0x000fe20000000800 */
[----:B------:R-:W-:Y:S01]  /*2b10*/  @!P4 LDGSTS.E.BYPASS.LTC128B.128 [R235], desc[UR14][R246.64] ;  /* 0x00000000f6ebcfae */ /* 0x000fe2000b901d4e */
[----:B------:R-:W-:Y:S02]  /*2b20*/  CS2R R58, SRZ ;  /* 0x00000000003a7805 */ /* 0x000fe4000001ff00 */
[----:B------:R-:W-:Y:S02]  /*2b30*/  CS2R R56, SRZ ;  /* 0x0000000000387805 */ /* 0x000fe4000001ff00 */
[----:B------:R-:W-:Y:S01]  /*2b40*/  CS2R R54, SRZ ;  /* 0x0000000000367805 */ /* 0x000fe2000001ff00 */
[----:B------:R-:W-:Y:S01]  /*2b50*/  @!P4 LDGSTS.E.BYPASS.LTC128B.128 [R235+0x2000], desc[UR14][R246.64+0x80] ;  /* 0x02000080f6ebcfae */ /* 0x000fe2000b901d4e */
[----:B------:R-:W-:-:S02]  /*2b60*/  CS2R R52, SRZ ;  /* 0x0000000000347805 */ /* 0x000fc4000001ff00 */
[----:B------:R-:W-:Y:S02]  /*2b70*/  CS2R R46, SRZ ;  /* 0x00000000002e7805 */ /* 0x000fe4000001ff00 */
[----:B------:R-:W-:Y:S01]  /*2b80*/  CS2R R44, SRZ ;  /* 0x00000000002c7805 */ /* 0x000fe2000001ff00 */
[----:B------:R-:W-:Y:S01]  /*2b90*/  @!P4 LDGSTS.E.BYPASS.LTC128B.128 [R235+0x4000], desc[UR14][R246.64+0x100] ;  /* 0x04000100f6ebcfae */ /* 0x000fe2000b901d4e */
[C---:B----4-:R-:W-:Y:S02]  /*2ba0*/  @!P2 LEA R8, P4, R20.reuse, R8, 0x1 ;  /* 0x000000081408a211 */ /* 0x050fe400078808ff */
[----:B------:R-:W-:Y:S02]  /*2bb0*/  CS2R R50, SRZ ;  /* 0x0000000000327805 */ /* 0x000fe4000001ff00 */
[----:B------:R-:W-:Y:S01]  /*2bc0*/  CS2R R48, SRZ ;  /* 0x0000000000307805 */ /* 0x000fe2000001ff00 */
[----:B------:R4:W-:Y:S01]  /*2bd0*/  @P3 STS [R235+0x1000], RZ ;  /* 0x001000ffeb003388 */ /* 0x0009e20000000800 */
[----:B------:R-:W-:-:S02]  /*2be0*/  @!P2 LEA.HI.X R9, R20, R9, R12, 0x1, P4 ;  /* 0x000000091409a211 */ /* 0x000fc400020f0c0c */
[----:B------:R-:W-:Y:S02]  /*2bf0*/  CS2R R42, SRZ ;  /* 0x00000000002a7805 */ /* 0x000fe4000001ff00 */
[C---:B---3--:R-:W-:Y:S01]  /*2c00*/  @!P1 LEA R4, P4, R16.reuse, R4, 0x1 ;  /* 0x0000000410049211 */ /* 0x048fe200078808ff */
[----:B------:R4:W-:Y:S01]  /*2c10*/  @P3 STS [R235+0x1004], RZ ;  /* 0x001004ffeb003388 */ /* 0x0009e20000000800 */
[----:B------:R-:W-:Y:S02]  /*2c20*/  CS2R R40, SRZ ;  /* 0x0000000000287805 */ /* 0x000fe4000001ff00 */
[----:B------:R-:W-:Y:S02]  /*2c30*/  CS2R R38, SRZ ;  /* 0x0000000000267805 */ /* 0x000fe4000001ff00 */
[----:B------:R-:W-:Y:S01]  /*2c40*/  @!P1 LEA.HI.X R5, R16, R5, R15, 0x1, P4 ;  /* 0x0000000510059211 */ /* 0x000fe200020f0c0f */
[----:B------:R4:W-:Y:S01]  /*2c50*/  @P3 STS [R235+0x1008], RZ ;  /* 0x001008ffeb003388 */ /* 0x0009e20000000800 */
[----:B------:R-:W-:Y:S01]  /*2c60*/  CS2R R36, SRZ ;  /* 0x0000000000247805 */ /* 0x000fe2000001ff00 */
[----:B------:R-:W-:Y:S01]  /*2c70*/  ULDC UR6, c[0x0][0x398] ;  /* 0x0000e60000067ab9 */ /* 0x000fe20000000800 */
[----:B------:R-:W-:Y:S01]  /*2c80*/  ULDC UR7, c[0x0][0x2ec] ;  /* 0x0000bb0000077ab9 */ /* 0x000fe20000000800 */
        /* <DEDUP_REMOVED lines=14> */
[----:B------:R1:W-:Y:S01]  /*2d70*/  @!P3 LDGSTS.E.BYPASS.LTC128B.128 [R235+0x5000], desc[UR14][R10.64+0x100] ;  /* 0x050001000aebbfae */ /* 0x0003e2000b901d4e */
[----:B--2---:R-:W-:-:S03]  /*2d80*/  @!P2 LEA R6, P3, R24, R6, 0x1 ;  /* 0x000000061806a211 */ /* 0x004fc600078608ff */
[----:B------:R4:W-:Y:S01]  /*2d90*/  @P2 STS.128 [R214+0x12000], RZ ;  /* 0x012000ffd6002388 */ /* 0x0009e20000000c00 */
[----:B------:R-:W-:-:S03]  /*2da0*/  @!P2 LEA.HI.X R7, R24, R7, R14, 0x1, P3 ;  /* 0x000000071807a211 */ /* 0x000fc600018f0c0e */
        /* <DEDUP_REMOVED lines=8> */
[----:B-1----:R-:W-:-:S03]  /*2e30*/  @!P1 LEA R10, P3, R18, R2, 0x1 ;  /* 0x00000002120a9211 */ /* 0x002fc600078608ff */
        /* <DEDUP_REMOVED lines=10> */
[----:B--2---:R-:W-:-:S03]  /*2ee0*/  IADD3 R8, P3, R231, R226, RZ ;  /* 0x000000e2e7087210 */ /* 0x004fc60007f7e0ff */
        /* <DEDUP_REMOVED lines=9> */
[----:B------:R4:W-:Y:S04]  /*2f80*/  @!P2 LDGSTS.E.BYPASS.LTC128B.128 [R214+0x18000], desc[UR14][R6.64] ;  /* 0x1800000006d6afae */ /* 0x0009e8000b901d4e */
        /* <DEDUP_REMOVED lines=9> */
[----:B------:R4:W-:Y:S04]  /*3020*/  @!P1 LDGSTS.E.BYPASS.LTC128B.128 [R214+0x1b000], desc[UR14][R10.64+0x80] ;  /* 0x1b0000800ad69fae */ /* 0x0009e8000b901d4e */
[----:B------:R4:W-:Y:S04]  /*3030*/  @!P1 LDGSTS.E.BYPASS.LTC128B.128 [R214+0x1d000], desc[UR14][R10.64+0x100] ;  /* 0x1d0001000ad69fae */ /* 0x0009e8000b901d4e */
[----:B------:R-:W0:Y:S01]  /*3040*/  LDGDEPBAR ;  /* 0x00000000000079af */ /* 0x000e220000000000 */
[----:B------:R-:W-:Y:S01]  /*3050*/  R2P PR, R204, 0x6 ;  /* 0x00000006cc007804 */ /* 0x000fe20000000000 */
[----:B------:R-:W-:-:S02]  /*3060*/  VIADD R3, R200, 0x3000 ;  /* 0x00003000c8037836 */ /* 0x000fc40000000000 */
[----:B-1----:R-:W-:Y:S02]  /*3070*/  VIADD R4, R199, 0x3000 ;  /* 0x00003000c7047836 */ /* 0x002fe40000000000 */
[----:B------:R-:W-:Y:S02]  /*3080*/  SEL R190, R190, 0xffffffe0, !P1 ;  /* 0xffffffe0bebe7807 */ /* 0x000fe40004800000 */
[----:B------:R-:W-:Y:S02]  /*3090*/  SEL R189, R189, 0xffffffc0, !P2 ;  /* 0xffffffc0bdbd7807 */ /* 0x000fe40005000000 */
[----:B------:R-:W-:Y:S01]  /*30a0*/  SEL R192, R3, R200, !P0 ;  /* 0x000000c803c07207 */ /* 0x000fe20004000000 */
[C---:B------:R-:W-:Y:S01]  /*30b0*/  IMAD.IADD R188, R193.reuse, 0x1, R190 ;  /* 0x00000001c1bc7824 */ /* 0x040fe200078e02be */
[----:B------:R-:W-:Y:S02]  /*30c0*/  SEL R4, R4, R199, !P0 ;  /* 0x000000c704047207 */ /* 0x000fe40004000000 */
[----:B------:R-:W-:Y:S01]  /*30d0*/  IADD3 R241, -R238, 0x40, R222 ;  /* 0x00000040eef17810 */ /* 0x000fe20007ffe1de */
[----:B------:R-:W-:Y:S01]  /*30e0*/  IMAD.IADD R2, R193, 0x1, R189 ;  /* 0x00000001c1027824 */ /* 0x000fe200078e02bd */
[----:B------:R-:W-:Y:S01]  /*30f0*/  LEA R192, R192, UR5, 0x1 ;  /* 0x00000005c0c07c11 */ /* 0x000fe2000f8e08ff */
[----:B------:R-:W-:Y:S01]  /*3100*/  IMAD.IADD R3, R189, 0x1, R188 ;  /* 0x00000001bd037824 */ /* 0x000fe200078e02bc */
[----:B------:R-:W-:Y:S01]  /*3110*/  LEA R191, R4, UR5, 0x1 ;  /* 0x0000000504bf7c11 */ /* 0x000fe2000f8e08ff */
[----:B------:R-:W-:Y:S01]  /*3120*/  VIADD R241, R241, -UR4 ;  /* 0x80000004f1f17c36 */ /* 0x000fe20008000000 */
[----:B------:R-:W-:-:S06]  /*3130*/  ULDC UR4, c[0x0][0x2dc] ;  /* 0x0000b70000047ab9 */ /* 0x000fcc0000000800 */
.L_x_446:
        /* <DEDUP_REMOVED lines=10> */
[----:B------:R-:W4:Y:S04]  /*31e0*/  LDSM.16.M88.4 R24, [R198+UR5+0x12000] ;  /* 0x01200005c618783b */ /* 0x000f280008000200 */
[----:B------:R-:W1:Y:S04]  /*31f0*/  LDSM.16.M88.4 R28, [R198+UR5+0x12800] ;  /* 0x01280005c61c783b */ /* 0x000e680008000200 */
[----:B------:R-:W-:Y:S04]  /*3200*/  LDSM.16.M88.4 R32, [R94] ;  /* 0x000000005e20783b */ /* 0x000fe80000000200 */
[----:B------:R-:W2:Y:S04]  /*3210*/  LDSM.16.M88.4 R84, [R197] ;  /* 0x00000000c554783b */ /* 0x000ea80000000200 */
[----:B------:R-:W3:Y:S04]  /*3220*/  LDSM.16.M88.4 R88, [R197+0x800] ;  /* 0x00080000c558783b */ /* 0x000ee80000000200 */
[----:B-----5:R-:W5:Y:S04]  /*3230*/  LDG.E R165, desc[UR14][R96.64] ;  /* 0x0000000e60a57981 */ /* 0x020f68000c1e1900 */
[----:B------:R1:W5:Y:S01]  /*3240*/  LDG.E R164, desc[UR14][R96.64+0x20] ;  /* 0x0000200e60a47981 */ /* 0x000362000c1e1900 */
[C---:B----4-:R-:W-:Y:S06]  /*3250*/  HMMA.16816.F32 R4, R20.reuse, R24, RZ ;  /* 0x000000181404723c */ /* 0x050fec00000018ff */
[C---:B------:R-:W-:Y:S01]  /*3260*/  HMMA.16816.F32 R8, R20.reuse, R26, RZ ;  /* 0x0000001a1408723c */ /* 0x040fe200000018ff */
[----:B------:R-:W-:Y:S01]  /*3270*/  LDSM.16.M88.4 R24, [R196] ;  /* 0x00000000c418783b */ /* 0x000fe20000000200 */
[----:B-1----:R-:W-:Y:S04]  /*3280*/  SHF.L.U32 R96, R236, 0x6, RZ ;  /* 0x00000006ec607819 */ /* 0x002fe800000006ff */
[C---:B------:R-:W-:Y:S01]  /*3290*/  HMMA.16816.F32 R12, R20.reuse, R28, RZ ;  /* 0x0000001c140c723c */ /* 0x040fe200000018ff */
[----:B------:R-:W-:Y:S05]  /*32a0*/  ISETP.GE.AND P0, PT, R96, R241, PT ;  /* 0x000000f16000720c */ /* 0x000fea0003f06270 */
[----:B------:R-:W-:Y:S01]  /*32b0*/  HMMA.16816.F32 R16, R20, R30, RZ ;  /* 0x0000001e1410723c */ /* 0x000fe200000018ff */
[----:B------:R-:W1:Y:S04]  /*32c0*/  LDSM.16.M88.4 R20, [R93] ;  /* 0x000000005d14783b */ /* 0x000e680000000200 */
[----:B------:R-:W4:Y:S01]  /*32d0*/  LDSM.16.M88.4 R28, [R196+0x800] ;  /* 0x00080000c41c783b */ /* 0x000f220000000200 */
[C---:B--2---:R-:W-:Y:S06]  /*32e0*/  HMMA.16816.F32 R4, R32.reuse, R84, R4 ;  /* 0x000000542004723c */ /* 0x044fec0000001804 */
[C---:B------:R-:W-:Y:S01]  /*32f0*/  HMMA.16816.F32 R8, R32.reuse, R86, R8 ;  /* 0x000000562008723c */ /* 0x040fe20000001808 */
[----:B------:R-:W-:Y:S05]  /*3300*/  LDSM.16.M88.4 R84, [R195] ;  /* 0x00000000c354783b */ /* 0x000fea0000000200 */
[C---:B---3--:R-:W-:Y:S06]  /*3310*/  HMMA.16816.F32 R12, R32.reuse, R88, R12 ;  /* 0x00000058200c723c */ /* 0x048fec000000180c */
[----:B------:R-:W-:Y:S01]  /*3320*/  HMMA.16816.F32 R16, R32, R90, R16 ;  /* 0x0000005a2010723c */ /* 0x000fe20000001810 */
[----:B------:R-:W2:Y:S04]  /*3330*/  LDSM.16.M88.4 R32, [R92] ;  /* 0x000000005c20783b */ /* 0x000ea80000000200 */
[----:B------:R-:W3:Y:S01]  /*3340*/  LDSM.16.M88.4 R88, [R195+0x800] ;  /* 0x00080000c358783b */ /* 0x000ee20000000200 */
[C---:B-1----:R-:W-:Y:S06]  /*3350*/  HMMA.16816.F32 R4, R20.reuse, R24, R4 ;  /* 0x000000181404723c */ /* 0x042fec0000001804 */
[C---:B------:R-:W-:Y:S01]  /*3360*/  HMMA.16816.F32 R8, R20.reuse, R26, R8 ;  /* 0x0000001a1408723c */ /* 0x040fe20000001808 */
[----:B------:R-:W-:Y:S05]  /*3370*/  LDSM.16.M88.4 R24, [R198+UR5+0x14000] ;  /* 0x01400005c618783b */ /* 0x000fea0008000200 */
[C---:B----4-:R-:W-:Y:S06]  /*3380*/  HMMA.16816.F32 R12, R20.reuse, R28, R12 ;  /* 0x0000001c140c723c */ /* 0x050fec000000180c */
[----:B------:R-:W-:Y:S01]  /*3390*/  HMMA.16816.F32 R16, R20, R30, R16 ;  /* 0x0000001e1410723c */ /* 0x000fe20000001810 */
[----:B------:R-:W1:Y:S04]  /*33a0*/  LDSM.16.M88.4 R20, [R192+0x2000] ;  /* 0x00200000c014783b */ /* 0x000e680000000200 */
[----:B------:R-:W4:Y:S01]  /*33b0*/  LDSM.16.M88.4 R28, [R198+UR5+0x14800] ;  /* 0x01480005c61c783b */ /* 0x000f220008000200 */
[C---:B--2---:R-:W-:Y:S06]  /*33c0*/  HMMA.16816.F32 R4, R32.reuse, R84, R4 ;  /* 0x000000542004723c */ /* 0x044fec0000001804 */
[C---:B------:R-:W-:Y:S01]  /*33d0*/  HMMA.16816.F32 R8, R32.reuse, R86, R8 ;  /* 0x000000562008723c */ /* 0x040fe20000001808 */
[----:B------:R-:W-:Y:S05]  /*33e0*/  LDSM.16.M88.4 R84, [R197+0x2000] ;  /* 0x00200000c554783b */ /* 0x000fea0000000200 */
[C---:B---3--:R-:W-:Y:S06]  /*33f0*/  HMMA.16816.F32 R12, R32.reuse, R88, R12 ;  /* 0x00000058200c723c */ /* 0x048fec000000180c */
[----:B------:R-:W-:Y:S01]  /*3400*/  HMMA.16816.F32 R16, R32, R90, R16 ;  /* 0x0000005a2010723c */ /* 0x000fe20000001810 */
[----:B------:R-:W2:Y:S04]  /*3410*/  LDSM.16.M88.4 R32, [R94+0x2000] ;  /* 0x002000005e20783b */ /* 0x000ea80000000200 */
[----:B------:R-:W3:Y:S01]  /*3420*/  LDSM.16.M88.4 R88, [R197+0x2800] ;  /* 0x00280000c558783b */ /* 0x000ee20000000200 */
[C---:B-1----:R-:W-:Y:S06]  /*3430*/  HMMA.16816.F32 R4, R20.reuse, R24, R4 ;  /* 0x000000181404723c */ /* 0x042fec0000001804 */
[C---:B------:R-:W-:Y:S01]  /*3440*/  HMMA.16816.F32 R8, R20.reuse, R26, R8 ;  /* 0x0000001a1408723c */ /* 0x040fe20000001808 */
[----:B------:R-:W-:Y:S05]  /*3450*/  LDSM.16.M88.4 R24, [R196+0x2000] ;  /* 0x00200000c418783b */ /* 0x000fea0000000200 */
[C---:B----4-:R-:W-:Y:S06]  /*3460*/  HMMA.16816.F32 R12, R20.reuse, R28, R12 ;  /* 0x0000001c140c723c */ /* 0x050fec000000180c */
[----:B------:R-:W-:Y:S01]  /*3470*/  HMMA.16816.F32 R16, R20, R30, R16 ;  /* 0x0000001e1410723c */ /* 0x000fe20000001810 */
[----:B------:R-:W1:Y:S04]  /*3480*/  LDSM.16.M88.4 R20, [R93+0x2000] ;  /* 0x002000005d14783b */ /* 0x000e680000000200 */
[----:B------:R-:W4:Y:S01]  /*3490*/  LDSM.16.M88.4 R28, [R196+0x2800] ;  /* 0x00280000c41c783b */ /* 0x000f220000000200 */
        /* <DEDUP_REMOVED lines=36> */
[C---:B------:R-:W-:Y:S06]  /*36e0*/  HMMA.16816.F32 R8, R20.reuse, R26, R8 ;  /* 0x0000001a1408723c */ /* 0x040fec0000001808 */
[C---:B----4-:R-:W-:Y:S06]  /*36f0*/  HMMA.16816.F32 R12, R20.reuse, R28, R12 ;  /* 0x0000001c140c723c */ /* 0x050fec000000180c */
[----:B------:R-:W-:Y:S06]  /*3700*/  HMMA.16816.F32 R16, R20, R30, R16 ;  /* 0x0000001e1410723c */ /* 0x000fec0000001810 */
[C---:B--2---:R-:W-:Y:S06]  /*3710*/  HMMA.16816.F32 R4, R32.reuse, R84, R4 ;  /* 0x000000542004723c */ /* 0x044fec0000001804 */
[C---:B------:R-:W-:Y:S06]  /*3720*/  HMMA.16816.F32 R8, R32.reuse, R86, R8 ;  /* 0x000000562008723c */ /* 0x040fec0000001808 */
[C---:B---3--:R-:W-:Y:S06]  /*3730*/  HMMA.16816.F32 R12, R32.reuse, R88, R12 ;  /* 0x00000058200c723c */ /* 0x048fec000000180c */
        /* <DEDUP_REMOVED lines=12> */
.L_x_442:
        /* <DEDUP_REMOVED lines=67> */
.L_x_443:
        /* <DEDUP_REMOVED lines=207> */
.L_x_444:
        /* <DEDUP_REMOVED lines=104> */
.L_x_445:
        /* <DEDUP_REMOVED lines=16> */
[-C--:B------:R-:W-:Y:S06]  /*50a0*/  HMMA.16816.F32 R12, R92, R18.reuse, RZ ;  /* 0x000000125c0c723c */ /* 0x080fec00000018ff */
        /* <DEDUP_REMOVED lines=25> */
[----:B------:R-:W3:Y:S04]  /*5240*/  LDSM.16.MT88.4 R152, [R201+0x15800] ;  /* 0x01580000c998783b */ /* 0x000ee80000004200 */
[----:B------:R-:W4:Y:S01]  /*5250*/  LDSM.16.MT88.4 R168, [R201+0x17800] ;  /* 0x01780000c9a8783b */ /* 0x000f220000004200 */
        /* <DEDUP_REMOVED lines=15> */
[C---:B------:R-:W-:Y:S01]  /*5350*/  IMAD.SHL.U32 R161, R248.reuse, 0x10, RZ ;  /* 0x00000010f8a17824 */ /* 0x040fe200078e00ff */
[C---:B------:R-:W-:Y:S06]  /*5360*/  HMMA.16816.F32 R16, R156.reuse, R162, R16 ;  /* 0x000000a29c10723c */ /* 0x040fec0000001810 */
[-C--:B---3--:R-:W-:Y:S06]  /*5370*/  HMMA.16816.F32 R20, R156, R152.reuse, R20 ;  /* 0x000000989c14723c */ /* 0x088fec0000001814 */
[C---:B------:R-:W-:Y:S06]  /*5380*/  HMMA.16816.F32 R24, R164.reuse, R152, R24 ;  /* 0x00000098a418723c */ /* 0x040fec0000001818 */
[-C--:B------:R-:W-:Y:S05]  /*5390*/  HMMA.16816.F32 R28, R164, R154.reuse, R28 ;  /* 0x0000009aa41c723c */ /* 0x080fea000000181c */
[----:B------:R-:W-:Y:S01]  /*53a0*/  IMAD.SHL.U32 R153, R248, 0x8, RZ ;  /* 0x00000008f8997824 */ /* 0x000fe200078e00ff */
[C---:B------:R-:W-:Y:S06]  /*53b0*/  HMMA.16816.F32 R32, R156.reuse, R154, R32 ;  /* 0x0000009a9c20723c */ /* 0x040fec0000001820 */
[-C--:B----4-:R-:W-:Y:S05]  /*53c0*/  HMMA.16816.F32 R84, R156, R168.reuse, R84 ;  /* 0x000000a89c54723c */ /* 0x090fea0000001854 */
[----:B------:R-:W-:Y:S01]  /*53d0*/  @P3 IADD3 R154, P0, R231, R226, RZ ;  /* 0x000000e2e79a3210 */ /* 0x000fe20007f1e0ff */
[C---:B------:R-:W-:Y:S05]  /*53e0*/  HMMA.16816.F32 R88, R164.reuse, R168, R88 ;  /* 0x000000a8a458723c */ /* 0x040fea0000001858 */
[----:B------:R-:W-:Y:S01]  /*53f0*/  @P3 IMAD.X R155, R230, 0x1, R227, P0 ;  /* 0x00000001e69b3824 */ /* 0x000fe200000e06e3 */
[-C--:B------:R-:W-:Y:S04]  /*5400*/  HMMA.16816.F32 R92, R164, R170.reuse, R92 ;  /* 0x000000aaa45c723c */ /* 0x080fe8000000185c */
[----:B------:R-:W5:Y:S01]  /*5410*/  @P3 LDG.E R232, desc[UR14][R154.64+-0x100] ;  /* 0xffff000e9ae83981 */ /* 0x000f62000c1e1900 */
[-C--:B------:R-:W-:Y:S01]  /*5420*/  LEA R162, P0, R153, R242.reuse, 0x2 ;  /* 0x000000f299a27211 */ /* 0x080fe200078010ff */
[----:B------:R-:W-:Y:S02]  /*5430*/  HMMA.16816.F32 R96, R156, R170, R96 ;  /* 0x000000aa9c60723c */ /* 0x000fe40000001860 */
[----:B------:R1:W5:Y:S03]  /*5440*/  @P3 LDG.E R234, desc[UR14][R154.64+-0xe0] ;  /* 0xffff200e9aea3981 */ /* 0x000366000c1e1900 */
[-C--:B------:R-:W-:Y:S01]  /*5450*/  LEA R166, P1, R161, R242.reuse, 0x2 ;  /* 0x000000f2a1a67211 */ /* 0x080fe200078210ff */
[----:B------:R-:W-:Y:S01]  /*5460*/  REDG.E.ADD.F32.FTZ.RN.STRONG.GPU desc[UR14][R242.64], R4 ;  /* 0x00000004f20079a6 */ /* 0x000fe2000c10f38e */
[C---:B------:R-:W-:Y:S01]  /*5470*/  IMAD R157, R248.reuse, 0x18, RZ ;  /* 0x00000018f89d7824 */ /* 0x040fe200078e02ff */
[-C--:B------:R-:W-:Y:S03]  /*5480*/  LEA.HI.X.SX32 R163, R153, R243.reuse, 0x2, P0 ;  /* 0x000000f399a37211 */ /* 0x080fe600000f16ff */
[-C--:B------:R-:W-:Y:S01]  /*5490*/  LEA.HI.X.SX32 R167, R161, R243.reuse, 0x2, P1 ;  /* 0x000000f3a1a77211 */ /* 0x080fe200008f16ff */
[C---:B------:R-:W-:Y:S01]  /*54a0*/  IMAD.SHL.U32 R159, R248.reuse, 0x20, RZ ;  /* 0x00000020f89f7824 */ /* 0x040fe200078e00ff */
[CC--:B------:R-:W-:Y:S01]  /*54b0*/  LEA R164, P0, R157.reuse, R242.reuse, 0x2 ;  /* 0x000000f29da47211 */ /* 0x0c0fe200078010ff */
[----:B------:R2:W-:Y:S01]  /*54c0*/  REDG.E.ADD.F32.FTZ.RN.STRONG.GPU desc[UR14][R162.64], R5 ;  /* 0x00000005a20079a6 */ /* 0x0005e2000c10f38e */
[C---:B------:R-:W-:Y:S02]  /*54d0*/  IMAD R169, R248.reuse, 0x38, RZ ;  /* 0x00000038f8a97824 */ /* 0x040fe400078e02ff */
[-C--:B------:R-:W-:Y:S01]  /*54e0*/  LEA.HI.X.SX32 R165, R157, R243.reuse, 0x2, P0 ;  /* 0x000000f39da57211 */ /* 0x080fe200000f16ff */
[----:B------:R-:W-:Y:S01]  /*54f0*/  REDG.E.ADD.F32.FTZ.RN.STRONG.GPU desc[UR14][R166.64], R6 ;  /* 0x00000006a60079a6 */ /* 0x000fe2000c10f38e */
[CC--:B------:R-:W-:Y:S01]  /*5500*/  LEA R158, P1, R159.reuse, R242.reuse, 0x2 ;  /* 0x000000f29f9e7211 */ /* 0x0c0fe200078210ff */
[C---:B------:R-:W-:Y:S02]  /*5510*/  IMAD R157, R248.reuse, 0x30, RZ ;  /* 0x00000030f89d7824 */ /* 0x040fe400078e02ff */
[----:B------:R3:W-:Y:S01]  /*5520*/  REDG.E.ADD.F32.FTZ.RN.STRONG.GPU desc[UR14][R164.64], R7 ;  /* 0x00000007a40079a6 */ /* 0x0007e2000c10f38e */
[-C--:B------:R-:W-:Y:S02]  /*5530*/  LEA.HI.X.SX32 R159, R159, R243.reuse, 0x2, P1 ;  /* 0x000000f39f9f7211 */ /* 0x080fe400008f16ff */
[CC--:B------:R-:W-:Y:S01]  /*5540*/  LEA R156, P1, R157.reuse, R242.reuse, 0x2 ;  /* 0x000000f29d9c7211 */ /* 0x0c0fe200078210ff */
[----:B-1----:R-:W-:Y:S02]  /*5550*/  IMAD R155, R248, 0x28, RZ ;  /* 0x00000028f89b7824 */ /* 0x002fe400078e02ff */
[----:B------:R1:W-:Y:S01]  /*5560*/  REDG.E.ADD.F32.FTZ.RN.STRONG.GPU desc[UR14][R158.64], R8 ;  /* 0x000000089e0079a6 */ /* 0x0003e2000c10f38e */
[-C--:B------:R-:W-:Y:S02]  /*5570*/  LEA.HI.X.SX32 R157, R157, R243.reuse, 0x2, P1 ;  /* 0x000000f39d9d7211 */ /* 0x080fe400008f16ff */
[CC--:B------:R-:W-:Y:S04]  /*5580*/  LEA R154, P0, R155.reuse, R242.reuse, 0x2 ;  /* 0x000000f29b9a7211 */ /* 0x0c0fe800078010ff */
[-C--:B------:R-:W-:Y:S02]  /*5590*/  LEA.HI.X.SX32 R155, R155, R243.reuse, 0x2, P0 ;  /* 0x000000f39b9b7211 */ /* 0x080fe400000f16ff */
[CC--:B------:R-:W-:Y:S03]  /*55a0*/  LEA R168, P0, R169.reuse, R242.reuse, 0x2 ;  /* 0x000000f2a9a87211 */ /* 0x0c0fe600078010ff */
[----:B------:R4:W-:Y:S01]  /*55b0*/  REDG.E.ADD.F32.FTZ.RN.STRONG.GPU desc[UR14][R154.64], R9 ;  /* 0x000000099a0079a6 */ /* 0x0009e2000c10f38e */
[-C--:B------:R-:W-:Y:S01]  /*55c0*/  LEA.HI.X.SX32 R169, R169, R243.reuse, 0x2, P0 ;  /* 0x000000f3a9a97211 */ /* 0x080fe200000f16ff */
[----:B--2---:R-:W-:Y:S02]  /*55d0*/  VIADD R5, R161, 0x20 ;  /* 0x00000020a1057836 */ /* 0x004fe40000000000 */
[----:B------:R2:W-:Y:S04]  /*55e0*/  REDG.E.ADD.F32.FTZ.RN.STRONG.GPU desc[UR14][R156.64], R10 ;  /* 0x0000000a9c0079a6 */ /* 0x0005e8000c10f38e */
[----:B------:R2:W-:Y:S01]  /*55f0*/  REDG.E.ADD.F32.FTZ.RN.STRONG.GPU desc[UR14][R168.64], R11 ;  /* 0x0000000ba80079a6 */ /* 0x0005e2000c10f38e */
[-C--:B---3--:R-:W-:Y:S01]  /*5600*/  LEA R164, P0, R5, R242.reuse, 0x2 ;  /* 0x000000f205a47211 */ /* 0x088fe200078010ff */
[----:B------:R-:W-:Y:S02]  /*5610*/  IMAD.IADD R7, R153, 0x1, R5 ;  /* 0x0000000199077824 */ /* 0x000fe400078e0205 */
[----:B------:R3:W-:Y:S01]  /*5620*/  REDG.E.ADD.F32.FTZ.RN.STRONG.GPU desc[UR14][R242.64+0x80], R16 ;  /* 0x00008010f20079a6 */ /* 0x0007e2000c10f38e */
[-C--:B------:R-:W-:Y:S01]  /*5630*/  LEA.HI.X.SX32 R165, R5, R243.reuse, 0x2, P0 ;  /* 0x000000f305a57211 */ /* 0x080fe200000f16ff */
[----:B------:R-:W-:Y:S01]  /*5640*/  IMAD.IADD R5, R153, 0x1, R7 ;  /* 0x0000000199057824 */ /* 0x000fe200078e0207 */
[CC--:B-1----:R-:W-:Y:S01]  /*5650*/  LEA R158, P0, R7.reuse, R242.reuse, 0x2 ;  /* 0x000000f2079e7211 */ /* 0x0c2fe200078010ff */
[----:B------:R1:W-:Y:S03]  /*5660*/  REDG.E.ADD.F32.FTZ.RN.STRONG.GPU desc[UR14][R162.64+0x80], R17 ;  /* 0x00008011a20079a6 */ /* 0x0003e6000c10f38e */
[-C--:B------:R-:W-:Y:S01]  /*5670*/  LEA.HI.X.SX32 R159, R7, R243.reuse, 0x2, P0 ;  /* 0x000000f3079f7211 */ /* 0x080fe200000f16ff */
[----:B------:R-:W-:Y:S01]  /*5680*/  IMAD.IADD R7, R153, 0x1, R5 ;  /* 0x0000000199077824 */ /* 0x000fe200078e0205 */
[----:B------:R1:W-:Y:S04]  /*5690*/  REDG.E.ADD.F32.FTZ.RN.STRONG.GPU desc[UR14][R164.64], R18 ;  /* 0x00000012a40079a6 */ /* 0x0003e8000c10f38e */
[-C--:B------:R-:W-:Y:S01]  /*56a0*/  LEA R6, P0, R7, R242.reuse, 0x2 ;  /* 0x000000f207067211 */ /* 0x080fe200078010ff */
[----:B------:R1:W-:Y:S01]  /*56b0*/  REDG.E.ADD.F32.FTZ.RN.STRONG.GPU desc[UR14][R158.64], R19 ;  /* 0x000000139e0079a6 */ /* 0x0003e2000c10f38e */
[-C--:B----4-:R-:W-:Y:S01]  /*56c0*/  LEA R154, P1, R5, R242.reuse, 0x2 ;  /* 0x000000f2059a7211 */ /* 0x090fe200078210ff */
[----:B------:R-:W-:Y:S01]  /*56d0*/  IMAD.IADD R9, R153, 0x1, R7 ;  /* 0x0000000199097824 */ /* 0x000fe200078e0207 */
[-C--:B------:R-:W-:Y:S02]  /*56e0*/  LEA.HI.X.SX32 R7, R7, R243.reuse, 0x2, P0 ;  /* 0x000000f307077211 */ /* 0x080fe400000f16ff */
[-C--:B------:R-:W-:Y:S01]  /*56f0*/  LEA.HI.X.SX32 R155, R5, R243.reuse, 0x2, P1 ;  /* 0x000000f3059b7211 */ /* 0x080fe200008f16ff */
[----:B------:R-:W-:Y:S01]  /*5700*/  IMAD.IADD R5, R153, 0x1, R9 ;  /* 0x0000000199057824 */ /* 0x000fe200078e0209 */
[CC--:B--2---:R-:W-:Y:S03]  /*5710*/  LEA R10, P0, R9.reuse, R242.reuse, 0x2 ;  /* 0x000000f2090a7211 */ /* 0x0c4fe600078010ff */
[----:B------:R2:W-:Y:S01]  /*5720*/  REDG.E.ADD.F32.FTZ.RN.STRONG.GPU desc[UR14][R154.64], R12 ;  /* 0x0000000c9a0079a6 */ /* 0x0005e2000c10f38e */
[-C--:B------:R-:W-:Y:S01]  /*5730*/  LEA.HI.X.SX32 R11, R9, R243.reuse, 0x2, P0 ;  /* 0x000000f3090b7211 */ /* 0x080fe200000f16ff */
[----:B------:R-:W-:Y:S01]  /*5740*/  VIADD R9, R161, 0x40 ;  /* 0x00000040a1097836 */ /* 0x000fe20000000000 */
[CC--:B---3--:R-:W-:Y:S01]  /*5750*/  LEA R16, P0, R5.reuse, R242.reuse, 0x2 ;  /* 0x000000f205107211 */ /* 0x0c8fe200078010ff */
[----:B------:R-:W-:Y:S03]  /*5760*/  REDG.E.ADD.F32.FTZ.RN.STRONG.GPU desc[UR14][R6.64], R13 ;  /* 0x0000000d060079a6 */ /* 0x000fe6000c10f38e */
[-C--:B-1----:R-:W-:Y:S01]  /*5770*/  LEA.HI.X.SX32 R17, R5, R243.reuse, 0x2, P0 ;  /* 0x000000f305117211 */ /* 0x082fe200000f16ff */
[----:B------:R1:W-:Y:S01]  /*5780*/  REDG.E.ADD.F32.FTZ.RN.STRONG.GPU desc[UR14][R10.64], R14 ;  /* 0x0000000e0a0079a6 */ /* 0x0003e2000c10f38e */
[----:B------:R-:W-:Y:S01]  /*5790*/  IMAD.IADD R5, R153, 0x1, R9 ;  /* 0x0000000199057824 */ /* 0x000fe200078e0209 */
[CC--:B------:R-:W-:Y:S02]  /*57a0*/  LEA R18, P0, R9.reuse, R242.reuse, 0x2 ;  /* 0x000000f209127211 */ /* 0x0c0fe400078010ff */
[----:B------:R3:W-:Y:S02]  /*57b0*/  REDG.E.ADD.F32.FTZ.RN.STRONG.GPU desc[UR14][R16.64], R15 ;  /* 0x0000000f100079a6 */ /* 0x0007e4000c10f38e */
[-C--:B------:R-:W-:Y:S02]  /*57c0*/  LEA.HI.X.SX32 R19, R9, R243.reuse, 0x2, P0 ;  /* 0x000000f309137211 */ /* 0x080fe400000f16ff */
[----:B------:R-:W-:Y:S01]  /*57d0*/  REDG.E.ADD.F32.FTZ.RN.STRONG.GPU desc[UR14][R242.64+0x100], R20 ;  /* 0x00010014f20079a6 */ /* 0x000fe2000c10f38e */
[----:B------:R-:W-:Y:S03]  /*57e0*/  IMAD.IADD R9, R153, 0x1, R5 ;  /* 0x0000000199097824 */ /* 0x000fe600078e0205 */
[----:B------:R-:W-:Y:S04]  /*57f0*/  REDG.E.ADD.F32.FTZ.RN.STRONG.GPU desc[UR14][R162.64+0x100], R21 ;  /* 0x00010015a20079a6 */ /* 0x000fe8000c10f38e */
[----:B------:R-:W-:Y:S01]  /*5800*/  REDG.E.ADD.F32.FTZ.RN.STRONG.GPU desc[UR14][R18.64], R22 ;  /* 0x00000016120079a6 */ /* 0x000fe2000c10f38e */
[CC--:B--2---:R-:W-:Y:S04]  /*5810*/  LEA R154, P0, R5.reuse, R242.reuse, 0x2 ;  /* 0x000000f2059a7211 */ /* 0x0c4fe800078010ff */
        /* <DEDUP_REMOVED lines=16> */
[-C--:B---3--:R-:W-:Y:S01]  /*5920*/  LEA.HI.X.SX32 R15, R5, R243.reuse, 0x2, P0 ;  /* 0x000000f3050f7211 */ /* 0x088fe200000f16ff */
        /* <DEDUP_REMOVED lines=13> */
[-C--:B--2---:R-:W-:Y:S01]  /*5a00*/  LEA R12, P1, R7, R242.reuse, 0x2 ;  /* 0x000000f2070c7211 */ /* 0x084fe200078210ff */
[----:B------:R-:W-:Y:S02]  /*5a10*/  IMAD.IADD R9, R153, 0x1, R5 ;  /* 0x0000000199097824 */ /* 0x000fe400078e0205 */
[----:B------:R2:W-:Y:S01]  /*5a20*/  REDG.E.ADD.F32.FTZ.RN.STRONG.GPU desc[UR14][R10.64], R35 ;  /* 0x000000230a0079a6 */ /* 0x0005e2000c10f38e */
[-C--:B------:R-:W-:Y:S02]  /*5a30*/  LEA R6, P0, R5, R242.reuse, 0x2 ;  /* 0x000000f205067211 */ /* 0x080fe400078010ff */
[-C--:B------:R-:W-:Y:S02]  /*5a40*/  LEA.HI.X.SX32 R13, R7, R243.reuse, 0x2, P1 ;  /* 0x000000f3070d7211 */ /* 0x080fe400008f16ff */
[-C--:B------:R-:W-:Y:S01]  /*5a50*/  LEA.HI.X.SX32 R7, R5, R243.reuse, 0x2, P0 ;  /* 0x000000f305077211 */ /* 0x080fe200000f16ff */
[----:B------:R-:W-:Y:S01]  /*5a60*/  IMAD.IADD R5, R153, 0x1, R9 ;  /* 0x0000000199057824 */ /* 0x000fe200078e0209 */
[CC--:B---3--:R-:W-:Y:S01]  /*5a70*/  LEA R14, P0, R9.reuse, R242.reuse, 0x2 ;  /* 0x000000f2090e7211 */ /* 0x0c8fe200078010ff */
        /* <DEDUP_REMOVED lines=10> */
[CC--:B--2---:R-:W-:Y:S03]  /*5b20*/  LEA R10, P0, R9.reuse, R242.reuse, 0x2 ;  /* 0x000000f2090a7211 */ /* 0x0c4fe600078010ff */
[----:B------:R-:W-:Y:S01]  /*5b30*/  REDG.E.ADD.F32.FTZ.RN.STRONG.GPU desc[UR14][R242.64+0x200], R84 ;  /* 0x00020054f20079a6 */ /* 0x000fe2000c10f38e */
[-C--:B------:R-:W-:Y:S01]  /*5b40*/  LEA.HI.X.SX32 R11, R9, R243.reuse, 0x2, P0 ;  /* 0x000000f3090b7211 */ /* 0x080fe200000f16ff */
[----:B------:R-:W-:Y:S02]  /*5b50*/  IMAD.IADD R9, R153, 0x1, R5 ;  /* 0x0000000199097824 */ /* 0x000fe400078e0205 */
[----:B------:R-:W-:Y:S01]  /*5b60*/  REDG.E.ADD.F32.FTZ.RN.STRONG.GPU desc[UR14][R162.64+0x200], R85 ;  /* 0x00020055a20079a6 */ /* 0x000fe2000c10f38e */
[CC--:B---3--:R-:W-:Y:S03]  /*5b70*/  LEA R12, P0, R5.reuse, R242.reuse, 0x2 ;  /* 0x000000f2050c7211 */ /* 0x0c8fe600078010ff */
        /* <DEDUP_REMOVED lines=293> */
.L_x_447:
        /* <DEDUP_REMOVED lines=12> */
.L_x_448:
[----:B------:R1:W-:Y:S01]  /*6e90*/  STS [R218+0xb000], R77 ;  /* 0x00b0004dda007388 */ /* 0x0003e20000000800 */
[----:B------:R-:W-:Y:S01]  /*6ea0*/  SHF.R.S32.HI R57, RZ, 0x1f, R225 ;  /* 0x0000001fff397819 */ /* 0x000fe200000114e1 */
[----:B------:R-:W-:Y:S01]  /*6eb0*/  IMAD R47, R215, -0x40, R238 ;  /* 0xffffffc0d72f7824 */ /* 0x000fe200078e02ee */
[----:B------:R-:W-:Y:S01]  /*6ec0*/  MOV R60, R210 ;  /* 0x000000d2003c7202 */ /* 0x000fe20000000f00 */
[----:B------:R1:W-:Y:S01]  /*6ed0*/  STS [R218+0xb400], R79 ;  /* 0x00b4004fda007388 */ /* 0x0003e20000000800 */
[----:B---3--:R-:W-:Y:S01]  /*6ee0*/  MOV R61, R211 ;  /* 0x000000d3003d7202 */ /* 0x008fe20000000f00 */
[-C--:B------:R-:W-:Y:S01]  /*6ef0*/  IMAD R48, R57, R2.reuse, RZ ;  /* 0x0000000239307224 */ /* 0x080fe200078e02ff */
[----:B------:R-:W-:Y:S01]  /*6f00*/  BAR.SYNC.DEFER_BLOCKING 0x0 ;  /* 0x0000000000007b1d */ /* 0x000fe20000010000 */
[----:B------:R-:W-:Y:S01]  /*6f10*/  ISETP.GE.AND P2, PT, R208, R47, PT ;  /* 0x0000002fd000720c */ /* 0x000fe20003f46270 */
[----:B------:R-:W-:Y:S01]  /*6f20*/  IMAD.WIDE.U32 R50, R225, R2, R60 ;  /* 0x00000002e1327225 */ /* 0x000fe200078e003c */
[----:B------:R-:W-:-:S03]  /*6f30*/  SHF.R.S32.HI R7, RZ, 0x1f, R212 ;  /* 0x0000001fff077819 */ /* 0x000fc600000114d4 */
[----:B------:R-:W-:Y:S01]  /*6f40*/  IMAD R45, R225, R3, R48 ;  /* 0x00000003e12d7224 */ /* 0x000fe200078e0230 */
[----:B------:R-:W-:Y:S01]  /*6f50*/  IADD3 R62, P0, R46, R50, RZ ;  /* 0x000000322e3e7210 */ /* 0x000fe20007f1e0ff */
[----:B------:R-:W-:Y:S01]  /*6f60*/  ULDC.64 UR6, c[0x0][0x468] ;  /* 0x00011a0000067ab9 */ /* 0x000fe20000000a00 */
[----:B------:R-:W-:Y:S01]  /*6f70*/  IADD3 R46, R208, 0x20, RZ ;  /* 0x00000020d02e7810 */ /* 0x000fe20007ffe0ff */
[----:B------:R-:W-:Y:S01]  /*6f80*/  BSSY B0, `(.L_x_449) ;  /* 0x0000020000007945 */ /* 0x000fe20003800000 */
[----:B------:R-:W-:Y:S01]  /*6f90*/  IADD3.X R63, R44, R51, R45, P0, !PT ;  /* 0x000000332c3f7210 */ /* 0x000fe200007fe42d */
[----:B------:R-:W-:Y:S01]  /*6fa0*/  IMAD R45, R7, UR6, RZ ;  /* 0x00000006072d7c24 */ /* 0x000fe2000f8e02ff */
[----:B------:R-:W-:-:S03]  /*6fb0*/  ISETP.GE.AND P1, PT, R46, R47, PT ;  /* 0x0000002f2e00720c */ /* 0x000fc60003f26270 */
[C---:B------:R-:W-:Y:S02]  /*6fc0*/  IMAD R45, R212.reuse, UR7, R45 ;  /* 0x00000007d42d7c24 */ /* 0x040fe4000f8e022d */
[----:B------:R-:W-:-:S05]  /*6fd0*/  IMAD.WIDE.U32 R62, R212, UR6, R62 ;  /* 0x00000006d43e7c25 */ /* 0x000fca000f8e003e */
[----:B------:R-:W-:Y:S01]  /*6fe0*/  IADD3 R59, R45, R63, RZ ;  /* 0x0000003f2d3b7210 */ /* 0x000fe20007ffe0ff */
        /* <DEDUP_REMOVED lines=10> */
[----:B------:R-:W2:Y:S01]  /*7090*/  LDS.128 R48, [R214+0x14000] ;  /* 0x01400000d6307984 */ /* 0x000ea20000000c00 */
[----:B------:R-:W-:Y:S01]  /*70a0*/  MOV R64, R62 ;  /* 0x0000003e00407202 */ /* 0x000fe20000000f00 */
[-C--:B------:R-:W-:Y:S01]  /*70b0*/  IMAD R58, R209, R2.reuse, RZ ;  /* 0x00000002d13a7224 */ /* 0x080fe200078e02ff */
[----:B------:R-:W-:Y:S01]  /*70c0*/  MOV R65, R59 ;  /* 0x0000003b00417202 */ /* 0x000fe20000000f00 */
[----:B------:R-:W3:Y:S01]  /*70d0*/  LDS.128 R44, [R214+0x12000] ;  /* 0x01200000d62c7984 */ /* 0x000ee20000000c00 */
[----:B------:R-:W-:Y:S01]  /*70e0*/  ULDC.64 UR6, c[0x0][0x3f0] ;  /* 0x0000fc0000067ab9 */ /* 0x000fe20000000a00 */
[C---:B------:R-:W-:Y:S02]  /*70f0*/  IMAD R58, R208.reuse, R3, R58 ;  /* 0x00000003d03a7224 */ /* 0x040fe400078e023a */
[----:B------:R-:W4:Y:S01]  /*7100*/  LDS.128 R52, [R214+0x16000] ;  /* 0x01600000d6347984 */ /* 0x000f220000000c00 */
[----:B------:R-:W-:-:S05]  /*7110*/  IMAD.WIDE.U32 R64, R208, R2, R64 ;  /* 0x00000002d0407225 */ /* 0x000fca00078e0040 */
[----:B------:R-:W-:Y:S02]  /*7120*/  IADD3 R58, R58, R65, RZ ;  /* 0x000000413a3a7210 */ /* 0x000fe40007ffe0ff */
[----:B------:R-:W-:-:S04]  /*7130*/  LEA R66, P0, R64, UR6, 0x1 ;  /* 0x0000000640427c11 */ /* 0x000fc8000f8008ff */
[----:B------:R-:W-:-:S05]  /*7140*/  LEA.HI.X R67, R64, UR7, R58, 0x1, P0 ;  /* 0x0000000740437c11 */ /* 0x000fca00080f0c3a */
[----:B--2---:R2:W-:Y:S04]  /*7150*/  STG.E.128 desc[UR14][R66.64+0x80], R48 ;  /* 0x0000803042007986 */ /* 0x0045e8000c101d0e */
[----:B---3--:R2:W-:Y:S04]  /*7160*/  STG.E.128 desc[UR14][R66.64], R44 ;  /* 0x0000002c42007986 */ /* 0x0085e8000c101d0e */
[----:B----4-:R2:W-:Y:S02]  /*7170*/  STG.E.128 desc[UR14][R66.64+0x100], R52 ;  /* 0x0001003442007986 */ /* 0x0105e4000c101d0e */
.L_x_450:
[----:B------:R-:W-:Y:S05]  /*7180*/  BSYNC B0 ;  /* 0x0000000000007941 */ /* 0x000fea0003800000 */
.L_x_449:
[----:B------:R-:W-:Y:S04]  /*7190*/  BSSY B0, `(.L_x_451) ;  /* 0x000000f000007945 */ /* 0x000fe80003800000 */
[----:B------:R-:W-:Y:S05]  /*71a0*/  @P1 BRA `(.L_x_452) ;  /* 0x0000000000341947 */ /* 0x000fea0003800000 */
[----:B--2---:R-:W-:Y:S01]  /*71b0*/  IADD3 R45, P0, R208, 0x20, RZ ;  /* 0x00000020d02d7810 */ /* 0x004fe20007f1e0ff */
[----:B------:R-:W-:Y:S01]  /*71c0*/  ULDC.64 UR6, c[0x0][0x3f0] ;  /* 0x0000fc0000067ab9 */ /* 0x000fe20000000a00 */
[----:B------:R-:W-:Y:S02]  /*71d0*/  MOV R58, R62 ;  /* 0x0000003e003a7202 */ /* 0x000fe40000000f00 */
[----:B------:R-:W-:-:S05]  /*71e0*/  IADD3.X R47, RZ, R209, RZ, P0, !PT ;  /* 0x000000d1ff2f7210 */ /* 0x000fca00007fe4ff */
[-C--:B------:R-:W-:Y:S02]  /*71f0*/  IMAD R44, R47, R2.reuse, RZ ;  /* 0x000000022f2c7224 */ /* 0x080fe400078e02ff */
[----:B------:R-:W-:-:S04]  /*7200*/  IMAD.WIDE.U32 R46, R45, R2, R58 ;  /* 0x000000022d2e7225 */ /* 0x000fc800078e003a */
[----:B------:R-:W-:Y:S01]  /*7210*/  IMAD R44, R45, R3, R44 ;  /* 0x000000032d2c7224 */ /* 0x000fe200078e022c */
[----:B------:R-:W-:-:S04]  /*7220*/  LEA R2, P0, R46, UR6, 0x1 ;  /* 0x000000062e027c11 */ /* 0x000fc8000f8008ff */
[----:B------:R-:W-:-:S04]  /*7230*/  IADD3 R44, R44, R47, RZ ;  /* 0x0000002f2c2c7210 */ /* 0x000fc80007ffe0ff */
[----:B------:R-:W-:-:S05]  /*7240*/  LEA.HI.X R3, R46, UR7, R44, 0x1, P0 ;  /* 0x000000072e037c11 */ /* 0x000fca00080f0c2c */
[----:B------:R2:W-:Y:S04]  /*7250*/  STG.E.128 desc[UR14][R2.64], R40 ;  /* 0x0000002802007986 */ /* 0x0005e8000c101d0e */
[----:B---3--:R2:W-:Y:S04]  /*7260*/  STG.E.128 desc[UR14][R2.64+0x80], R36 ;  /* 0x0000802402007986 */ /* 0x0085e8000c101d0e */
[----:B----4-:R2:W-:Y:S02]  /*7270*/  STG.E.128 desc[UR14][R2.64+0x100], R32 ;  /* 0x0001002002007986 */ /* 0x0105e4000c101d0e */
.L_x_452:
[----:B------:R-:W-:Y:S05]  /*7280*/  BSYNC B0 ;  /* 0x0000000000007941 */ /* 0x000fea0003800000 */
.L_x_451:
        /* <DEDUP_REMOVED lines=24> */
.L_x_454:
[----:B------:R-:W-:Y:S05]  /*7410*/  BSYNC B0 ;  /* 0x0000000000007941 */ /* 0x000fea0003800000 */
.L_x_453:
[----:B------:R-:W-:Y:S05]  /*7420*/  @P1 BRA `(.L_x_441) ;  /* 0x0000000000381947 */ /* 0x000fea0003800000 */
[----:B------:R-:W-:Y:S01]  /*7430*/  IADD3 R7, P0, R208, 0x20, RZ ;  /* 0x00000020d0077810 */ /* 0x000fe20007f1e0ff */
[----:B-12---:R-:W-:Y:S01]  /*7440*/  IMAD.MOV.U32 R12, RZ, RZ, R6 ;  /* 0x000000ffff0c7224 */ /* 0x006fe200078e0006 */
[----:B------:R-:W-:-:S03]  /*7450*/  ULDC.64 UR6, c[0x0][0x3f8] ;  /* 0x0000fe0000067ab9 */ /* 0x000fc60000000a00 */
[----:B------:R-:W-:-:S04]  /*7460*/  IMAD.X R13, RZ, RZ, R209, P0 ;  /* 0x000000ffff0d7224 */ /* 0x000fc800000e06d1 */
[----:B------:R-:W-:Y:S01]  /*7470*/  IMAD R2, R13, R4, RZ ;  /* 0x000000040d027224 */ /* 0x000fe200078e02ff */
[----:B------:R-:W-:-:S03]  /*7480*/  MOV R13, R3 ;  /* 0x00000003000d7202 */ /* 0x000fc60000000f00 */
[C---:B------:R-:W-:Y:S02]  /*7490*/  IMAD R2, R7.reuse, R5, R2 ;  /* 0x0000000507027224 */ /* 0x040fe400078e0202 */
[----:B------:R-:W-:-:S03]  /*74a0*/  IMAD.WIDE.U32 R12, R7, R4, R12 ;  /* 0x00000004070c7225 */ /* 0x000fc600078e000c */
[----:B------:R-:W-:Y:S02]  /*74b0*/  LEA R4, P0, R12, UR6, 0x1 ;  /* 0x000000060c047c11 */ /* 0x000fe4000f8008ff */
[----:B------:R-:W-:-:S04]  /*74c0*/  IADD3 R2, R2, R13, RZ ;  /* 0x0000000d02027210 */ /* 0x000fc80007ffe0ff */
[----:B------:R-:W-:-:S05]  /*74d0*/  LEA.HI.X R5, R12, UR7, R2, 0x1, P0 ;  /* 0x000000070c057c11 */ /* 0x000fca00080f0c02 */
[----:B------:R1:W-:Y:S04]  /*74e0*/  STG.E.128 desc[UR14][R4.64], R24 ;  /* 0x0000001804007986 */ /* 0x0003e8000c101d0e */
[----:B------:R1:W-:Y:S04]  /*74f0*/  STG.E.128 desc[UR14][R4.64+0x80], R16 ;  /* 0x0000801004007986 */ /* 0x0003e8000c101d0e */
[----:B------:R1:W-:Y:S02]  /*7500*/  STG.E.128 desc[UR14][R4.64+0x100], R8 ;  /* 0x0001000804007986 */ /* 0x0003e4000c101d0e */
.L_x_441:
[----:B------:R-:W-:Y:S05]  /*7510*/  BSYNC B1 ;  /* 0x0000000000017941 */ /* 0x000fea0003800000 */
.L_x_427:
[----:B---3--:R-:W3:Y:S02]  /*7520*/  LDC R2, c[0x0][0xc] ;  /* 0x00000300ff027b82 */ /* 0x008ee40000000800 */
[----:B---3--:R-:W-:-:S04]  /*7530*/  IADD3 R215, R2, R215, RZ ;  /* 0x000000d702d77210 */ /* 0x008fc80007ffe0ff */
[----:B------:R-:W-:-:S13]  /*7540*/  ISETP.GE.AND P0, PT, R215, UR12, PT ;  /* 0x0000000cd7007c0c */ /* 0x000fda000bf06270 */
[----:B------:R-:W-:Y:S05]  /*7550*/  @P0 BRA `(.L_x_455) ;  /* 0x0000000000040947 */ /* 0x000fea0003800000 */
[----:B------:R-:W-:Y:S05]  /*7560*/  BRA `(.L_x_456) ;  /* 0xffffff9000e07947 */ /* 0x000fea000383ffff */
.L_x_455:
[----:B------:R-:W-:Y:S05]  /*7570*/  EXIT ;  /* 0x000000000000794d */ /* 0x000fea0003800000 */
.L_x_457:
        /* <DEDUP_REMOVED lines=16> */
.L_x_1592:


//--------------------- .text._ZN5flash44flash_bwd_dq_dk_dv_loop_seqk_parallel_kernelI23Flash_bwd_kernel_traitsILi192ELi64ELi64ELi8ELi4ELi2ELi2ELb0ELb0EN7cutlass6half_tE19Flash_kernel_traitsILi192ELi64ELi64ELi8ES3_EELb0ELb0ELb1ELb1ELb0ELb0ELb0EEEvNS_16Flash_bwd_paramsE --------------------------
	.section	.text._ZN5flash44flash_bwd_dq_dk_dv_loop_seqk_parallel_kernelI23Flash_bwd_kernel_traitsILi192ELi64ELi64ELi8ELi4ELi2ELi2ELb0ELb0EN7cutlass6half_tE19Flash_kernel_traitsILi192ELi64ELi64ELi8ES3_EELb0ELb0ELb1ELb1ELb0ELb0ELb0EEEvNS_16Flash_bwd_paramsE,"ax",@progbits
	.align	128
        .global         _ZN5flash44flash_bwd_dq_dk_dv_loop_seqk_parallel_kernelI23Flash_bwd_kernel_traitsILi192ELi64ELi64ELi8ELi4ELi2ELi2ELb0ELb0EN7cutlass6half_tE19Flash_kernel_traitsILi192ELi64ELi64ELi8ES3_EELb0ELb0ELb1ELb1ELb0ELb0ELb0EEEvNS_16Flash_bwd_paramsE
        .type           _ZN5flash44flash_bwd_dq_dk_dv_loop_seqk_parallel_kernelI23Flash_bwd_kernel_traitsILi192ELi64ELi64ELi8ELi4ELi2ELi2ELb0ELb0EN7cutlass6half_tE19Flash_kernel_traitsILi192ELi64ELi64ELi8ES3_EELb0ELb0ELb1ELb1ELb0ELb0ELb0EEEvNS_16Flash_bwd_paramsE,@function
        .size           _ZN5flash44flash_bwd_dq_dk_dv_loop_seqk_parallel_kernelI23Flash_bwd_kernel_traitsILi192ELi64ELi64ELi8ELi4ELi2ELi2ELb0ELb0EN7cutlass6half_tE19Flash_kernel_traitsILi192ELi64ELi64ELi8ES3_EELb0ELb0ELb1ELb1ELb0ELb0ELb0EEEvNS_16Flash_bwd_paramsE,(.L_x_1593 - _ZN5flash44flash_bwd_dq_dk_dv_loop_seqk_parallel_kernelI23Flash_bwd_kernel_traitsILi192ELi64ELi64ELi8ELi4ELi2ELi2ELb0ELb0EN7cutlass6half_tE19Flash_kernel_traitsILi192ELi64ELi64ELi8ES3_EELb0ELb0ELb1ELb1ELb0ELb0ELb0EEEvNS_16Flash_bwd_paramsE)
        .other          _ZN5flash44flash_bwd_dq_dk_dv_loop_seqk_parallel_kernelI23Flash_bwd_kernel_traitsILi192ELi64ELi64ELi8ELi4ELi2ELi2ELb0ELb0EN7cutlass6half_tE19Flash_kernel_traitsILi192ELi64ELi64ELi8ES3_EELb0ELb0ELb1ELb1ELb0ELb0ELb0EEEvNS_16Flash_bwd_paramsE,@"STO_CUDA_ENTRY STV_DEFAULT"
_ZN5flash44flash_bwd_dq_dk_dv_loop_seqk_parallel_kernelI23Flash_bwd_kernel_traitsILi192ELi64ELi64ELi8ELi4ELi2ELi2ELb0ELb0EN7cutlass6half_tE19Flash_kernel_traitsILi192ELi64ELi64ELi8ES3_EELb0ELb0ELb1ELb1ELb0ELb0ELb0EEEvNS_16Flash_bwd_paramsE:
.text._ZN5flash44flash_bwd_dq_dk_dv_loop_seqk_parallel_kernelI23Flash_bwd_kernel_traitsILi192ELi64ELi64ELi8ELi4ELi2ELi2ELb0ELb0EN7cutlass6half_tE19Flash_kernel_traitsILi192ELi64ELi64ELi8ES3_EELb0ELb0ELb1ELb1ELb0ELb0ELb0EEEvNS_16Flash_bwd_paramsE:
        /* <DEDUP_REMOVED lines=28> */
[-C--:B------:R-:W-:Y:S02]  /*01c0*/  LEA.HI R3, R8, R0.reuse, RZ, 0x1 ;  /* 0x0000000008037211 */ /* 0x080fe400078f08ff */
[----:B------:R-:W-:-:S02]  /*01d0*/  LEA.HI R5, R5, R0, RZ, 0x2 ;  /* 0x0000000005057211 */ /* 0x000fc400078f10ff */
[----:B------:R-:W-:Y:S02]  /*01e0*/  SHF.R.S32.HI R11, RZ, 0x4, R2 ;  /* 0x00000004ff0b7819 */ /* 0x000fe40000011402 */
[----:B------:R-:W-:Y:S02]  /*01f0*/  LOP3.LUT R5, R5, 0xfffffffc, RZ, 0xc0, !PT ;  /* 0xfffffffc05057812 */ /* 0x000fe400078ec0ff */
[----:B------:R-:W-:Y:S02]  /*0200*/  LOP3.LUT R3, R3, 0xfffffffe, RZ, 0xc0, !PT ;  /* 0xfffffffe03037812 */ /* 0x000fe400078ec0ff */
[----:B------:R-:W-:Y:S01]  /*0210*/  LEA.HI R4, R2, R11, RZ, 0x1 ;  /* 0x0000000b02047211 */ /* 0x000fe200078f08ff */
[----:B------:R-:W-:Y:S01]  /*0220*/  IMAD.IADD R5, R0, 0x1, -R5 ;  /* 0x0000000100057824 */ /* 0x000fe200078e0a05 */
[----:B------:R-:W-:Y:S01]  /*0230*/  LEA.HI R14, R16, R9, RZ, 0x3 ;  /* 0x00000009100e7211 */ /* 0x000fe200078f18ff */
[----:B------:R-:W-:Y:S01]  /*0240*/  IMAD.IADD R3, R0, 0x1, -R3 ;  /* 0x0000000100037824 */ /* 0x000fe200078e0a03 */
[----:B------:R-:W-:-:S02]  /*0250*/  LOP3.LUT R4, R4, 0xfffffffe, RZ, 0xc0, !PT ;  /* 0xfffffffe04047812 */ /* 0x000fc400078ec0ff */
[----:B------:R-:W-:Y:S01]  /*0260*/  LEA.HI R10, R16, R9, RZ, 0x2 ;  /* 0x00000009100a7211 */ /* 0x000fe200078f10ff */
[----:B------:R-:W-:Y:S01]  /*0270*/  IMAD.SHL.U32 R12, R3, 0x10, RZ ;  /* 0x00000010030c7824 */ /* 0x000fe200078e00ff */
[----:B------:R-:W-:Y:S01]  /*0280*/  LOP3.LUT R8, R8, 0xffffffe0, RZ, 0xc0, !PT ;  /* 0xffffffe008087812 */ /* 0x000fe200078ec0ff */
[----:B------:R-:W-:Y:S01]  /*0290*/  IMAD.IADD R4, R11, 0x1, -R4 ;  /* 0x000000010b047824 */ /* 0x000fe200078e0a04 */
[----:B------:R-:W-:Y:S02]  /*02a0*/  LOP3.LUT R0, R14, 0xfffffff8, RZ, 0xc0, !PT ;  /* 0xfffffff80e007812 */ /* 0x000fe400078ec0ff */
[----:B------:R-:W-:Y:S01]  /*02b0*/  SHF.R.S32.HI R205, RZ, 0x3, R14 ;  /* 0x00000003ffcd7819 */ /* 0x000fe2000001140e */
[C---:B------:R-:W-:Y:S01]  /*02c0*/  IMAD.IADD R13, R9.reuse, 0x1, -R8 ;  /* 0x00000001090d7824 */ /* 0x040fe200078e0a08 */
[----:B------:R-:W-:Y:S01]  /*02d0*/  SHF.R.S32.HI R6, RZ, 0x2, R10 ;  /* 0x00000002ff067819 */ /* 0x000fe2000001140a */
[----:B------:R-:W-:Y:S01]  /*02e0*/  IMAD.IADD R11, R9, 0x1, -R0 ;  /* 0x00000001090b7824 */ /* 0x000fe200078e0a00 */
[----:B------:R-:W-:Y:S01]  /*02f0*/  SHF.R.S32.HI R7, RZ, 0x1f, R10 ;  /* 0x0000001fff077819 */ /* 0x000fe2000001140a */
[----:B------:R-:W-:Y:S01]  /*0300*/  IMAD.SHL.U32 R15, R205, 0x40, RZ ;  /* 0x00000040cd0f7824 */ /* 0x000fe200078e00ff */
[----:B------:R-:W-:Y:S01]  /*0310*/  LOP3.LUT R2, R2, 0xfffffff0, RZ, 0xc0, !PT ;  /* 0xfffffff002027812 */ /* 0x000fe200078ec0ff */
[----:B------:R-:W-:Y:S01]  /*0320*/  IMAD.SHL.U32 R206, R11, 0x8, RZ ;  /* 0x000000080bce7824 */ /* 0x000fe200078e00ff */
[----:B------:R-:W-:-:S02]  /*0330*/  LEA.HI R7, R7, R6, RZ, 0x3 ;  /* 0x0000000607077211 */ /* 0x000fc400078f18ff */
[----:B------:R-:W-:Y:S01]  /*0340*/  SHF.R.S32.HI R0, RZ, 0x1f, R13 ;  /* 0x0000001fff007819 */ /* 0x000fe2000001140d */
[----:B------:R-:W-:Y:S01]  /*0350*/  IMAD.IADD R17, R9, 0x1, -R2 ;  /* 0x0000000109117824 */ /* 0x000fe200078e0a02 */
[C---:B------:R-:W-:Y:S01]  /*0360*/  LOP3.LUT P4, RZ, R11.reuse, 0x4, RZ, 0xc0, !PT ;  /* 0x000000040bff7812 */ /* 0x040fe2000788c0ff */
[C---:B------:R-:W-:Y:S01]  /*0370*/  VIADD R210, R206.reuse, 0x40 ;  /* 0x00000040ced27836 */ /* 0x040fe20000000000 */
[C---:B------:R-:W-:Y:S01]  /*0380*/  LOP3.LUT P3, RZ, R11.reuse, 0x2, RZ, 0xc0, !PT ;  /* 0x000000020bff7812 */ /* 0x040fe2000786c0ff */
[----:B------:R-:W-:Y:S01]  /*0390*/  IMAD.SHL.U32 R11, R11, 0x40, RZ ;  /* 0x000000400b0b7824 */ /* 0x000fe200078e00ff */
[----:B------:R-:W-:Y:S01]  /*03a0*/  LOP3.LUT R15, R15, 0x1c0, RZ, 0xc0, !PT ;  /* 0x000001c00f0f7812 */ /* 0x000fe200078ec0ff */
[----:B------:R-:W-:Y:S01]  /*03b0*/  VIADD R209, R206, 0x80 ;  /* 0x00000080ced17836 */ /* 0x000fe20000000000 */
[----:B------:R-:W-:Y:S02]  /*03c0*/  LOP3.LUT R7, R7, 0xfffffff8, RZ, 0xc0, !PT ;  /* 0xfffffff807077812 */ /* 0x000fe400078ec0ff */
[----:B------:R-:W-:-:S02]  /*03d0*/  LEA.HI R0, R0, R13, RZ, 0x2 ;  /* 0x0000000d00007211 */ /* 0x000fc400078f10ff */
[----:B------:R-:W-:Y:S01]  /*03e0*/  LOP3.LUT R13, R15, 0x38, R206, 0xf8, !PT ;  /* 0x000000380f0d7812 */ /* 0x000fe200078ef8ce */
[----:B------:R-:W-:Y:S01]  /*03f0*/  IMAD.IADD R7, R6, 0x1, -R7 ;  /* 0x0000000106077824 */ /* 0x000fe200078e0a07 */
[----:B------:R-:W-:Y:S02]  /*0400*/  SHF.R.U32.HI R204, RZ, 0x3, R15 ;  /* 0x00000003ffcc7819 */ /* 0x000fe4000001160f */
[----:B------:R-:W-:Y:S02]  /*0410*/  LOP3.LUT R11, R11, 0x1c0, RZ, 0xc0, !PT ;  /* 0x000001c00b0b7812 */ /* 0x000fe400078ec0ff */
[----:B------:R-:W-:Y:S02]  /*0420*/  SHF.R.S32.HI R2, RZ, 0x1f, R17 ;  /* 0x0000001fff027819 */ /* 0x000fe40000011411 */
[----:B------:R-:W-:Y:S02]  /*0430*/  LOP3.LUT R204, R13, R204, RZ, 0x3c, !PT ;  /* 0x000000cc0dcc7212 */ /* 0x000fe400078e3cff */
[----:B------:R-:W-:-:S02]  /*0440*/  LEA.HI R8, R16, R9, RZ, 0x7 ;  /* 0x0000000910087211 */ /* 0x000fc400078f38ff */
[C---:B------:R-:W-:Y:S02]  /*0450*/  LOP3.LUT R13, R11.reuse, 0x10, R12, 0xf8, !PT ;  /* 0x000000100b0d7812 */ /* 0x040fe400078ef80c */
[----:B------:R-:W-:Y:S02]  /*0460*/  LEA.HI R2, R2, R17, RZ, 0x3 ;  /* 0x0000001102027211 */ /* 0x000fe400078f18ff */
[----:B------:R-:W-:Y:S02]  /*0470*/  LOP3.LUT R15, R11, 0x8, R14, 0xf8, !PT ;  /* 0x000000080b0f7812 */ /* 0x000fe400078ef80e */
[----:B------:R-:W-:Y:S01]  /*0480*/  SHF.R.U32.HI R194, RZ, 0x3, R11 ;  /* 0x00000003ffc27819 */ /* 0x000fe2000001160b */
[----:B------:R-:W-:Y:S01]  /*0490*/  IMAD.SHL.U32 R11, R4, 0x200, RZ ;  /* 0x00000200040b7824 */ /* 0x000fe200078e00ff */
[----:B------:R-:W-:Y:S02]  /*04a0*/  LOP3.LUT R12, R7, 0x1, RZ, 0xc0, !PT ;  /* 0x00000001070c7812 */ /* 0x000fe400078ec0ff */
[----:B------:R-:W-:-:S02]  /*04b0*/  SHF.R.S32.HI R8, RZ, 0x7, R8 ;  /* 0x00000007ff087819 */ /* 0x000fc40000011408 */
[----:B------:R-:W-:Y:S02]  /*04c0*/  LOP3.LUT R13, R13, 0x8, R14, 0xf8, !PT ;  /* 0x000000080d0d7812 */ /* 0x000fe400078ef80e */
[C---:B------:R-:W-:Y:S01]  /*04d0*/  LOP3.LUT R6, R2.reuse, 0xfffffff8, RZ, 0xc0, !PT ;  /* 0xfffffff802067812 */ /* 0x040fe200078ec0ff */
[----:B------:R-:W-:Y:S01]  /*04e0*/  IMAD.SHL.U32 R2, R2, 0x40, RZ ;  /* 0x0000004002027824 */ /* 0x000fe200078e00ff */
[----:B------:R-:W-:Y:S02]  /*04f0*/  LEA.HI R16, R16, R9, RZ, 0x6 ;  /* 0x0000000910107211 */ /* 0x000fe400078f30ff */
[----:B------:R-:W-:Y:S01]  /*0500*/  ISETP.NE.U32.AND P0, PT, R12, 0x1, PT ;  /* 0x000000010c00780c */ /* 0x000fe20003f05070 */
[----:B------:R-:W-:Y:S01]  /*0510*/  IMAD.IADD R6, R17, 0x1, -R6 ;  /* 0x0000000111067824 */ /* 0x000fe200078e0a06 */
[----:B------:R-:W-:Y:S01]  /*0520*/  LOP3.LUT R198, R15, R194, RZ, 0x3c, !PT ;  /* 0x000000c20fc67212 */ /* 0x000fe200078e3cff */
[C---:B------:R-:W-:Y:S01]  /*0530*/  IMAD R15, R8.reuse, 0x800, R11 ;  /* 0x00000800080f7824 */ /* 0x040fe200078e020b */
[----:B------:R-:W-:Y:S01]  /*0540*/  LOP3.LUT R194, R11, R13, R194, 0xf6, !PT ;  /* 0x0000000d0bc27212 */ /* 0x000fe200078ef6c2 */
[----:B------:R-:W-:Y:S01]  /*0550*/  IMAD.SHL.U32 R12, R8, 0x20, RZ ;  /* 0x00000020080c7824 */ /* 0x000fe200078e00ff */
[----:B------:R-:W-:Y:S01]  /*0560*/  SHF.R.S32.HI R11, RZ, 0x6, R16 ;  /* 0x00000006ff0b7819 */ /* 0x000fe20000011410 */
[----:B------:R-:W-:Y:S01]  /*0570*/  IMAD.SHL.U32 R199, R6, 0x40, RZ ;  /* 0x0000004006c77824 */ /* 0x000fe200078e00ff */
[C---:B------:R-:W-:Y:S01]  /*0580*/  R2P PR, R7.reuse, 0x6 ;  /* 0x0000000607007804 */ /* 0x040fe20000000000 */
[----:B------:R-:W-:Y:S01]  /*0590*/  IMAD.SHL.U32 R7, R7, 0x40, RZ ;  /* 0x0000004007077824 */ /* 0x000fe200078e00ff */
[----:B------:R-:W-:Y:S01]  /*05a0*/  LOP3.LUT R10, R10, 0x7ffffffc, RZ, 0xc0, !PT ;  /* 0x7ffffffc0a0a7812 */ /* 0x000fe200078ec0ff */
[C---:B------:R-:W-:Y:S01]  /*05b0*/  IMAD.SHL.U32 R216, R11.reuse, 0x8, RZ ;  /* 0x000000080bd87824 */ /* 0x040fe200078e00ff */
[----:B------:R-:W-:Y:S01]  /*05c0*/  LOP3.LUT R202, R12, 0x6, R202, 0xf8, !PT ;  /* 0x000000060cca7812 */ /* 0x000fe200078ef8ca */
[----:B------:R-:W-:Y:S01]  /*05d0*/  IMAD R204, R11, 0x200, R204 ;  /* 0x000002000bcc7824 */ /* 0x000fe200078e02cc */
[----:B------:R-:W-:Y:S01]  /*05e0*/  LOP3.LUT R7, R7, 0x1c0, RZ, 0xc0, !PT ;  /* 0x000001c007077812 */ /* 0x000fe200078ec0ff */
[----:B------:R-:W-:Y:S01]  /*05f0*/  IMAD.IADD R10, R9, 0x1, -R10 ;  /* 0x00000001090a7824 */ /* 0x000fe200078e0a0a */
[----:B------:R-:W-:Y:S01]  /*0600*/  LOP3.LUT R216, R216, 0x18, RZ, 0xc0, !PT ;  /* 0x00000018d8d87812 */ /* 0x000fe200078ec0ff */
[----:B------:R-:W-:Y:S01]  /*0610*/  IMAD.SHL.U32 R11, R4, 0x20, RZ ;  /* 0x00000020040b7824 */ /* 0x000fe200078e00ff */
[----:B------:R-:W-:Y:S01]  /*0620*/  LOP3.LUT R199, R199, 0x1c0, RZ, 0xc0, !PT ;  /* 0x000001c0c7c77812 */ /* 0x000fe200078ec0ff */
[----:B------:R-:W-:Y:S01]  /*0630*/  IMAD.SHL.U32 R8, R10, 0x2, RZ ;  /* 0x000000020a087824 */ /* 0x000fe200078e00ff */
[----:B------:R-:W-:Y:S01]  /*0640*/  LOP3.LUT R12, R7, 0x20, R12, 0xf8, !PT ;  /* 0x00000020070c7812 */ /* 0x000fe200078ef80c */
[----:B------:R-:W-:Y:S01]  /*0650*/  IMAD.SHL.U32 R4, R4, 0x8, RZ ;  /* 0x0000000804047824 */ /* 0x000fe200078e00ff */
[----:B------:R-:W-:Y:S01]  /*0660*/  SHF.R.U32.HI R9, RZ, 0x3, R7 ;  /* 0x00000003ff097819 */ /* 0x000fe20000011607 */
[----:B------:R-:W-:Y:S01]  /*0670*/  IMAD R10, R5, 0x400, R8 ;  /* 0x00000400050a7824 */ /* 0x000fe200078e0208 */
[----:B------:R-:W-:Y:S01]  /*0680*/  LOP3.LUT R6, R216, 0x20, R11, 0xf8, !PT ;  /* 0x00000020d8067812 */ /* 0x000fe200078ef80b */
[----:B------:R-:W-:Y:S01]  /*0690*/  IMAD.IADD R198, R15, 0x1, R198 ;  /* 0x000000010fc67824 */ /* 0x000fe200078e02c6 */
[----:B------:R-:W-:-:S02]  /*06a0*/  SHF.R.U32.HI R193, RZ, 0x3, R199 ;  /* 0x00000003ffc17819 */ /* 0x000fc400000116c7 */
[----:B------:R-:W-:Y:S01]  /*06b0*/  LOP3.LUT R217, R12, R9, RZ, 0x3c, !PT ;  /* 0x000000090cd97212 */ /* 0x000fe200078e3cff */
[----:B------:R-:W-:Y:S01]  /*06c0*/  IMAD.SHL.U32 R198, R198, 0x2, RZ ;  /* 0x00000002c6c67824 */ /* 0x000fe200078e00ff */
[----:B------:R-:W-:Y:S02]  /*06d0*/  LOP3.LUT R4, R199, 0x8, R4, 0xf8, !PT ;  /* 0x00000008c7047812 */ /* 0x000fe400078ef804 */
[----:B------:R-:W-:Y:S01]  /*06e0*/  LOP3.LUT R199, R193, R6, R199, 0x1e, !PT ;  /* 0x00000006c1c77212 */ /* 0x000fe200078e1ec7 */
[----:B------:R-:W-:Y:S01]  /*06f0*/  IMAD.IADD R217, R10, 0x1, R217 ;  /* 0x000000010ad97824 */ /* 0x000fe200078e02d9 */
[----:B------:R-:W-:Y:S01]  /*0700*/  LOP3.LUT R216, R9, R7, R216, 0x1e, !PT ;  /* 0x0000000709d87212 */ /* 0x000fe200078e1ed8 */
[----:B------:R-:W-:Y:S01]  /*0710*/  IMAD R7, R3, 0x400, R8 ;  /* 0x0000040003077824 */ /* 0x000fe200078e0208 */
[----:B------:R-:W-:Y:S01]  /*0720*/  SHF.R.S32.HI R6, RZ, 0x2, R0 ;  /* 0x00000002ff067819 */ /* 0x000fe20000011400 */
[----:B------:R-:W-:Y:S01]  /*0730*/  VIADD R196, R198, UR6 ;  /* 0x00000006c6c47c36 */ /* 0x000fe20008000000 */
        /* <DEDUP_REMOVED lines=29> */
.L_x_506:
        /* <DEDUP_REMOVED lines=19> */
[----:B------:R4:W2:Y:S01]  /*0a40*/  @P5 LDG.E R6, desc[UR14][R10.64+0x4] ;  /* 0x0000040e0a065981 */ /* 0x0008a2000c1e1900 */
[----:B------:R-:W-:-:S04]  /*0a50*/  @P3 IADD3.X R13, R8, UR11, RZ, P1, !PT ;  /* 0x0000000b080d3c10 */ /* 0x000fc80008ffe4ff */
[----:B------:R-:W-:Y:S01]  /*0a60*/  @P2 IADD3 R240, P0, R7, R2, RZ ;  /* 0x0000000207f02210 */ /* 0x000fe20007f1e0ff */
[----:B------:R-:W2:Y:S04]  /*0a70*/  @P3 LDG.E R237, desc[UR14][R12.64] ;  /* 0x0000000e0ced3981 */ /* 0x000ea8000c1e1900 */
[----:B------:R-:W-:Y:S02]  /*0a80*/  @P2 IMAD.X R241, R8, 0x1, R3, P0 ;  /* 0x0000000108f12824 */ /* 0x000fe400000e0603 */
[----:B------:R-:W4:Y:S03]  /*0a90*/  @!P2 LDC.64 R2, c[0x0][0x318] ;  /* 0x0000c600ff02ab82 */ /* 0x000f260000000a00 */
[----:B------:R-:W2:Y:S01]  /*0aa0*/  @P2 LDG.E R240, desc[UR14][R240.64] ;  /* 0x0000000ef0f02981 */ /* 0x000ea2000c1e1900 */
[----:B-1----:R-:W-:-:S02]  /*0ab0*/  ISETP.NE.AND P3, PT, R9, RZ, PT ;  /* 0x000000ff0900720c */ /* 0x002fc40003f65270 */
[----:B---3--:R-:W-:-:S04]  /*0ac0*/  ISETP.EQ.U32.AND P1, PT, R4, RZ, PT ;  /* 0x000000ff0400720c */ /* 0x008fc80003f22070 */
[----:B------:R-:W-:Y:S02]  /*0ad0*/  ISETP.EQ.OR.EX P1, PT, R5, RZ, !P3, P1 ;  /* 0x000000ff0500720c */ /* 0x000fe40005f22710 */
[----:B----4-:R-:W-:Y:S01]  /*0ae0*/  IADD3 R10, P0, R7, R4, RZ ;  /* 0x00000004070a7210 */ /* 0x010fe20007f1e0ff */
[----:B------:R-:W-:Y:S01]  /*0af0*/  IMAD.MOV.U32 R242, RZ, RZ, -0x1 ;  /* 0xfffffffffff27424 */ /* 0x000fe200078e00ff */
[----:B------:R-:W1:Y:S03]  /*0b00*/  @!P2 LDC R7, c[0x0][0x2cc] ;  /* 0x0000b300ff07ab82 */ /* 0x000e660000000800 */
[----:B------:R-:W-:Y:S01]  /*0b10*/  IMAD.X R11, R8, 0x1, R5, P0 ;  /* 0x00000001080b7824 */ /* 0x000fe200000e0605 */
[----:B------:R-:W-:-:S04]  /*0b20*/  @!P2 ISETP.NE.U32.AND P0, PT, R2, RZ, PT ;  /* 0x000000ff0200a20c */ /* 0x000fc80003f05070 */
[----:B------:R-:W-:Y:S01]  /*0b30*/  @!P2 ISETP.NE.AND.EX P0, PT, R3, RZ, PT, P0 ;  /* 0x000000ff0300a20c */ /* 0x000fe20003f05300 */
[----:B-----5:R3:W5:Y:S01]  /*0b40*/  @!P1 LDG.E R242, desc[UR14][R10.64] ;  /* 0x0000000e0af29981 */ /* 0x020762000c1e1900 */
[----:B------:R-:W4:Y:S01]  /*0b50*/  LDC R3, c[0x0][0x2c8] ;  /* 0x0000b200ff037b82 */ /* 0x000f220000000800 */
[----:B------:R-:W-:-:S04]  /*0b60*/  ISETP.NE.U32.AND P1, PT, R4, RZ, PT ;  /* 0x000000ff0400720c */ /* 0x000fc80003f25070 */
[----:B------:R-:W-:Y:S02]  /*0b70*/  ISETP.NE.AND.EX P1, PT, R5, RZ, PT, P1 ;  /* 0x000000ff0500720c */ /* 0x000fe40003f25310 */
[----:B-1----:R-:W-:Y:S01]  /*0b80*/  @!P2 SEL R2, R7, RZ, P0 ;  /* 0x000000ff0702a207 */ /* 0x002fe20000000000 */
[----:B--2---:R-:W-:-:S06]  /*0b90*/  @P5 IMAD.IADD R239, R6, 0x1, -R23 ;  /* 0x0000000106ef5824 */ /* 0x004fcc00078e0a17 */
[----:B------:R-:W1:Y:S01]  /*0ba0*/  @!P5 LDC R239, c[0x0][0x2c4] ;  /* 0x0000b100ffefdb82 */ /* 0x000e620000000800 */
[----:B------:R-:W-:-:S03]  /*0bb0*/  @P2 IMAD.IADD R240, R240, 0x1, -R237 ;  /* 0x00000001f0f02824 */ /* 0x000fc600078e0aed */
[----:B---34-:R-:W-:Y:S05]  /*0bc0*/  @!P1 BRA `(.L_x_458) ;  /* 0x00000000000c9947 */ /* 0x018fea0003800000 */
[----:B------:R-:W2:Y:S02]  /*0bd0*/  @P3 LDG.E R3, desc[UR14][R10.64+0x4] ;  /* 0x0000040e0a033981 */ /* 0x000ea4000c1e1900 */
[----:B--2--5:R-:W-:-:S06]  /*0be0*/  @P3 IADD3 R3, R3, -R242, RZ ;  /* 0x800000f203033210 */ /* 0x024fcc0007ffe0ff */
[----:B------:R2:W5:Y:S02]  /*0bf0*/  @!P3 LDG.E R3, desc[UR14][R10.64] ;  /* 0x0000000e0a03b981 */ /* 0x000564000c1e1900 */
.L_x_458:
[----:B------:R-:W-:Y:S01]  /*0c00*/  IMAD.SHL.U32 R225, R211, 0x40, RZ ;  /* 0x00000040d3e17824 */ /* 0x000fe200078e00ff */
[----:B-----5:R-:W-:-:S04]  /*0c10*/  @!P2 IADD3 R240, R2, R3, -R237 ;  /* 0x0000000302f0a210 */ /* 0x020fc80007ffe8ed */
[----:B------:R-:W-:-:S13]  /*0c20*/  ISETP.GT.AND P0, PT, R240, R225, PT ;  /* 0x000000e1f000720c */ /* 0x000fda0003f04270 */
[----:B------:R-:W-:Y:S05]  /*0c30*/  @!P0 BRA `(.L_x_459) ;  /* 0x0000008000888947 */ /* 0x000fea0003800000 */
[----:B------:R-:W2:Y:S01]  /*0c40*/  LDC R9, c[0x0][0x278] ;  /* 0x00009e00ff097b82 */ /* 0x000ea20000000800 */
[----:B------:R-:W-:Y:S01]  /*0c50*/  IABS R6, R214 ;  /* 0x000000d600067213 */ /* 0x000fe20000000000 */
[----:B------:R-:W3:Y:S01]  /*0c60*/  S2R R16, SR_CTAID.X ;  /* 0x0000000000107919 */ /* 0x000ee20000002500 */
[----:B------:R-:W-:Y:S02]  /*0c70*/  ISETP.NE.AND P0, PT, R242, -0x1, PT ;  /* 0xfffffffff200780c */ /* 0x000fe40003f05270 */
[----:B------:R-:W-:Y:S02]  /*0c80*/  ISETP.NE.AND P1, PT, R23, -0x1, PT ;  /* 0xffffffff1700780c */ /* 0x000fe40003f25270 */
[----:B------:R-:W-:Y:S01]  /*0c90*/  SHF.L.U32 R37, R208, 0x7, RZ ;  /* 0x00000007d0257819 */ /* 0x000fe200000006ff */
[----:B------:R-:W4:Y:S01]  /*0ca0*/  LDC R7, c[0x0][0x394] ;  /* 0x0000e500ff077b82 */ /* 0x000f220000000800 */
[----:B------:R-:W-:Y:S02]  /*0cb0*/  SHF.R.S32.HI R215, RZ, 0x1f, R214 ;  /* 0x0000001fffd77819 */ /* 0x000fe400000114d6 */
[----:B------:R-:W-:-:S05]  /*0cc0*/  SEL R37, R37, RZ, P5 ;  /* 0x000000ff25257207 */ /* 0x000fca0002800000 */
[----:B------:R-:W5:Y:S01]  /*0cd0*/  LDC.64 R4, c[0x0][0x228] ;  /* 0x00008a00ff047b82 */ /* 0x000f620000000a00 */
[----:B------:R-:W-:Y:S01]  /*0ce0*/  @P0 IMAD.IADD R34, R237, 0x1, R242 ;  /* 0x00000001ed220824 */ /* 0x000fe200078e02f2 */
[----:B--2---:R-:W-:-:S06]  /*0cf0*/  IABS R10, R9 ;  /* 0x00000009000a7213 */ /* 0x004fcc0000000000 */
[----:B------:R-:W2:Y:S01]  /*0d00*/  LDC R31, c[0x0][0x2d4] ;  /* 0x0000b500ff1f7b82 */ /* 0x000ea20000000800 */
[----:B------:R-:W1:Y:S07]  /*0d10*/  I2F.RP R8, R10 ;  /* 0x0000000a00087306 */ /* 0x000e6e0000209400 */
[----:B------:R-:W3:Y:S01]  /*0d20*/  LDC R28, c[0x0][0x2dc] ;  /* 0x0000b700ff1c7b82 */ /* 0x000ee20000000800 */
[----:B-----5:R-:W-:-:S07]  /*0d30*/  IMAD R21, R15, R4, RZ ;  /* 0x000000040f157224 */ /* 0x020fce00078e02ff */
[----:B------:R-:W3:Y:S01]  /*0d40*/  LDC R29, c[0x0][0x270] ;  /* 0x00009c00ff1d7b82 */ /* 0x000ee20000000800 */
[C---:B------:R-:W-:Y:S01]  /*0d50*/  IMAD.WIDE.U32 R18, R208.reuse, R4, RZ ;  /* 0x00000004d0127225 */ /* 0x040fe200078e00ff */
[----:B-1----:R-:W1:Y:S03]  /*0d60*/  MUFU.RCP R2, R8 ;  /* 0x0000000800027308 */ /* 0x002e660000001000 */
[----:B------:R-:W-:-:S03]  /*0d70*/  IMAD R21, R208, R5, R21 ;  /* 0x00000005d0157224 */ /* 0x000fc600078e0215 */
[----:B------:R-:W5:Y:S01]  /*0d80*/  LDC.U8 R4, c[0x0][0x3d8] ;  /* 0x0000f600ff047b82 */ /* 0x000f620000000000 */
[----:B--2---:R-:W-:Y:S01]  /*0d90*/  SHF.R.S32.HI R5, RZ, 0x1f, R31 ;  /* 0x0000001fff057819 */ /* 0x004fe2000001141f */
[----:B------:R-:W-:Y:S01]  /*0da0*/  IMAD.WIDE.U32 R26, R208, R31, RZ ;  /* 0x0000001fd01a7225 */ /* 0x000fe200078e00ff */
[----:B------:R-:W-:-:S05]  /*0db0*/  IADD3 R21, R19, R21, RZ ;  /* 0x0000001513157210 */ /* 0x000fca0007ffe0ff */
[----:B------:R-:W2:Y:S01]  /*0dc0*/  LDC.U8 R19, c[0x0][0x480] ;  /* 0x00012000ff137b82 */ /* 0x000ea20000000000 */
[----:B-1----:R-:W-:Y:S01]  /*0dd0*/  IADD3 R2, R2, 0xffffffe, RZ ;  /* 0x0ffffffe02027810 */ /* 0x002fe20007ffe0ff */
[----:B------:R-:W-:-:S03]  /*0de0*/  VIADD R8, R239, 0x3f ;  /* 0x0000003fef087836 */ /* 0x000fc60000000000 */
[----:B------:R-:W1:Y:S01]  /*0df0*/  F2I.FTZ.U32.TRUNC.NTZ R3, R2 ;  /* 0x0000000200037305 */ /* 0x000e62000021f000 */
[----:B---3--:R-:W-:-:S04]  /*0e00*/  IMAD.WIDE R40, R28, R29, RZ ;  /* 0x0000001d1c287225 */ /* 0x008fc800078e02ff */
[----:B------:R-:W-:Y:S01]  /*0e10*/  IMAD.WIDE.U32 R32, R40, R23, RZ ;  /* 0x0000001728207225 */ /* 0x000fe200078e00ff */
[----:B-----5:R-:W-:-:S03]  /*0e20*/  ISETP.NE.AND P2, PT, R4, RZ, PT ;  /* 0x000000ff0400720c */ /* 0x020fc60003f45270 */
[----:B------:R-:W-:Y:S02]  /*0e30*/  IMAD R4, R41, R23, RZ ;  /* 0x0000001729047224 */ /* 0x000fe400078e02ff */
        /* <DEDUP_REMOVED lines=8> */
[----:B------:R-:W-:Y:S01]  /*0ec0*/  LEA.HI R11, R11, R8, RZ, 0x6 ;  /* 0x000000080b0b7211 */ /* 0x000fe200078f30ff */
[----:B------:R-:W-:Y:S02]  /*0ed0*/  IMAD R8, R5, R208, RZ ;  /* 0x000000d005087224 */ /* 0x000fe400078e02ff */
[----:B------:R-:W-:Y:S01]  /*0ee0*/  IMAD R17, R10, R17, R6 ;  /* 0x000000110a117224 */ /* 0x000fe200078e0206 */
[----:B------:R-:W-:Y:S01]  /*0ef0*/  IADD3 R6, R239, 0x40, R225 ;  /* 0x00000040ef067810 */ /* 0x000fe20007ffe0e1 */
[----:B------:R-:W-:Y:S01]  /*0f00*/  IMAD R5, R15, R31, R8 ;  /* 0x0000001f0f057224 */ /* 0x000fe200078e0208 */
[----:B------:R-:W-:Y:S02]  /*0f10*/  SHF.R.S32.HI R11, RZ, 0x6, R11 ;  /* 0x00000006ff0b7819 */ /* 0x000fe4000001140b */
[----:B----4-:R-:W-:-:S02]  /*0f20*/  IADD3 R7, R6, R7, -R240 ;  /* 0x0000000706077210 */ /* 0x010fc40007ffe8f0 */
[----:B------:R-:W-:Y:S02]  /*0f30*/  ISETP.GT.U32.AND P4, PT, R10, R17, PT ;  /* 0x000000110a00720c */ /* 0x000fe40003f84070 */
[----:B------:R-:W-:Y:S01]  /*0f40*/  LOP3.LUT R8, R214, R9, RZ, 0x3c, !PT ;  /* 0x00000009d6087212 */ /* 0x000fe200078e3cff */
[----:B------:R-:W-:Y:S01]  /*0f50*/  VIADD R7, R7, 0x3f ;  /* 0x0000003f07077836 */ /* 0x000fe20000000000 */
[----:B------:R-:W-:Y:S01]  /*0f60*/  IADD3 R24, R27, R5, RZ ;  /* 0x000000051b187210 */ /* 0x000fe20007ffe0ff */
[----:B-1----:R-:W-:Y:S01]  /*0f70*/  IMAD.WIDE.U32 R12, R23, R2, RZ ;  /* 0x00000002170c7225 */ /* 0x002fe200078e00ff */
[----:B------:R-:W-:Y:S02]  /*0f80*/  ISETP.GE.AND P3, PT, R8, RZ, PT ;  /* 0x000000ff0800720c */ /* 0x000fe40003f66270 */
[----:B------:R-:W-:Y:S01]  /*0f90*/  SHF.R.S32.HI R238, RZ, 0x1f, R7 ;  /* 0x0000001fffee7819 */ /* 0x000fe20000011407 */
[----:B------:R-:W-:Y:S01]  /*0fa0*/  IMAD R5, R41, R26, RZ ;  /* 0x0000001a29057224 */ /* 0x000fe200078e02ff */
[----:B------:R-:W-:Y:S01]  /*0fb0*/  SEL R25, R18, R12, !P1 ;  /* 0x0000000c12197207 */ /* 0x000fe20004800000 */
[----:B------:R-:W-:Y:S01]  /*0fc0*/  IMAD.WIDE.U32 R26, R40, R26, RZ ;  /* 0x0000001a281a7225 */ /* 0x000fe200078e00ff */
[----:B------:R-:W-:-:S02]  /*0fd0*/  LEA.HI R238, R238, R7, RZ, 0x6 ;  /* 0x00000007eeee7211 */ /* 0x000fc400078f30ff */
[----:B------:R-:W1:Y:S01]  /*0fe0*/  @P0 LDC.64 R6, c[0x0][0x250] ;  /* 0x00009400ff060b82 */ /* 0x000e620000000a00 */
[----:B------:R-:W-:Y:S01]  /*0ff0*/  @!P4 IMAD.IADD R17, R17, 0x1, -R10 ;  /* 0x000000011111c824 */ /* 0x000fe200078e0a0a */
[----:B------:R-:W-:Y:S01]  /*1000*/  SHF.R.S32.HI R238, RZ, 0x6, R238 ;  /* 0x00000006ffee7819 */ /* 0x000fe200000114ee */
[----:B------:R-:W-:Y:S01]  /*1010*/  IMAD R24, R40, R24, R5 ;  /* 0x0000001828187224 */ /* 0x000fe200078e0205 */
[----:B------:R-:W-:Y:S02]  /*1020*/  @!P4 IADD3 R14, R14, 0x1, RZ ;  /* 0x000000010e0ec810 */ /* 0x000fe40007ffe0ff */
[----:B------:R-:W-:Y:S01]  /*1030*/  ISETP.GE.U32.AND P6, PT, R17, R10, PT ;  /* 0x0000000a1100720c */ /* 0x000fe20003fc6070 */
[----:B------:R-:W-:Y:S01]  /*1040*/  IMAD R10, R23, R3, RZ ;  /* 0x00000003170a7224 */ /* 0x000fe200078e02ff */
[----:B------:R-:W-:Y:S01]  /*1050*/  VIMNMX R238, R11, R238, PT ;  /* 0x000000ee0bee7248 */ /* 0x000fe20003fe0100 */
[----:B------:R-:W3:Y:S01]  /*1060*/  LDC R17, c[0x0][0x2c4] ;  /* 0x0000b100ff117b82 */ /* 0x000ee20000000800 */
[----:B------:R-:W-:Y:S01]  /*1070*/  ISETP.NE.AND P4, PT, R9, RZ, PT ;  /* 0x000000ff0900720c */ /* 0x000fe20003f85270 */
[----:B------:R-:W-:-:S02]  /*1080*/  @P1 IMAD.IADD R21, R13, 0x1, R10 ;  /* 0x000000010d151824 */ /* 0x000fc400078e020a */
[----:B------:R-:W-:Y:S01]  /*1090*/  IMAD.IADD R24, R27, 0x1, R24 ;  /* 0x000000011b187824 */ /* 0x000fe200078e0218 */
[----:B------:R-:W-:Y:S01]  /*10a0*/  SEL R27, R26, R32, !P1 ;  /* 0x000000201a1b7207 */ /* 0x000fe20004800000 */
[----:B------:R-:W-:Y:S01]  /*10b0*/  @P1 IMAD.IADD R24, R33, 0x1, R4 ;  /* 0x0000000121181824 */ /* 0x000fe200078e0204 */
[----:B------:R-:W-:Y:S01]  /*10c0*/  SHF.L.U64.HI R33, R208, 0x7, R15 ;  /* 0x00000007d0217819 */ /* 0x000fe2000001020f */
[----:B------:R-:W4:Y:S01]  /*10d0*/  @P1 LDC.64 R12, c[0x0][0x420] ;  /* 0x00010800ff0c1b82 */ /* 0x000f220000000a00 */
[----:B------:R-:W-:Y:S02]  /*10e0*/  LEA R26, R238, 0xffffffc0, 0x6 ;  /* 0xffffffc0ee1a7811 */ /* 0x000fe400078e30ff */
[----:B------:R-:W-:Y:S02]  /*10f0*/  @P6 IADD3 R14, R14, 0x1, RZ ;  /* 0x000000010e0e6810 */ /* 0x000fe40007ffe0ff */
[----:B------:R-:W-:Y:S01]  /*1100*/  SEL R33, R33, RZ, P5 ;  /* 0x000000ff21217207 */ /* 0x000fe20002800000 */
[----:B-1----:R-:W-:-:S02]  /*1110*/  @P0 IMAD R18, R34, R7, RZ ;  /* 0x0000000722120224 */ /* 0x002fc400078e02ff */
[----:B------:R-:W1:Y:S01]  /*1120*/  @!P1 LDC.64 R10, c[0x0][0x418] ;  /* 0x00010600ff0a9b82 */ /* 0x000e620000000a00 */
[----:B------:R-:W-:-:S04]  /*1130*/  @P0 IMAD.WIDE.U32 R34, R34, R6, RZ ;  /* 0x0000000622220225 */ /* 0x000fc800078e00ff */
[----:B------:R-:W-:Y:S01]  /*1140*/  @!P3 IMAD.MOV R14, RZ, RZ, -R14 ;  /* 0x000000ffff0eb224 */ /* 0x000fe200078e0a0e */
[----:B------:R-:W-:Y:S02]  /*1150*/  @!P4 LOP3.LUT R14, RZ, R9, RZ, 0x33, !PT ;  /* 0x00000009ff0ec212 */ /* 0x000fe400078e33ff */
[----:B------:R-:W5:Y:S01]  /*1160*/  LDC.64 R4, c[0x0][0x488] ;  /* 0x00012200ff047b82 */ /* 0x000f620000000a00 */
[----:B------:R-:W-:Y:S01]  /*1170*/  @P0 IADD3 R18, R35, R18, RZ ;  /* 0x0000001223120210 */ /* 0x000fe20007ffe0ff */
[----:B---3--:R-:W-:Y:S01]  /*1180*/  @P2 IMAD R30, R208, R17, RZ ;  /* 0x00000011d01e2224 */ /* 0x008fe200078e02ff */
[----:B------:R-:W-:Y:S02]  /*1190*/  IADD3 R36, P3, R26, R37, RZ ;  /* 0x000000251a247210 */ /* 0x000fe40007f7e0ff */
[----:B------:R-:W-:Y:S01]  /*11a0*/  @P0 MOV R20, R34 ;  /* 0x0000002200140202 */ /* 0x000fe20000000f00 */
[----:B------:R-:W-:Y:S01]  /*11b0*/  IMAD R34, R214, R28, RZ ;  /* 0x0000001cd6227224 */ /* 0x000fe200078e02ff */
[----:B------:R-:W-:Y:S01]  /*11c0*/  @P2 SEL R30, R30, R23, !P1 ;  /* 0x000000171e1e2207 */ /* 0x000fe20004800000 */
[----:B------:R-:W3:Y:S01]  /*11d0*/  @P0 LDC.64 R8, c[0x0][0x248] ;  /* 0x00009200ff080b82 */ /* 0x000ee20000000a00 */
[----:B----4-:R-:W-:Y:S01]  /*11e0*/  @P1 IMAD.WIDE.U32 R38, R23, R12, RZ ;  /* 0x0000000c17261225 */ /* 0x010fe200078e00ff */
[----:B------:R-:W-:-:S03]  /*11f0*/  SHF.R.S32.HI R12, RZ, 0x1f, R26 ;  /* 0x0000001fff0c7819 */ /* 0x000fc6000001141a */
[----:B------:R-:W-:Y:S02]  /*1200*/  @P1 IMAD R13, R23, R13, R39 ;  /* 0x0000000d170d1224 */ /* 0x000fe400078e0227 */
[----:B------:R-:W-:Y:S01]  /*1210*/  IMAD.X R32, R12, 0x1, R33, P3 ;  /* 0x000000010c207824 */ /* 0x000fe200018e0621 */
[----:B------:R-:W4:Y:S01]  /*1220*/  @P2 LDC R35, c[0x0][0x2e4] ;  /* 0x0000b900ff232b82 */ /* 0x000f220000000800 */
[-C--:B-1----:R-:W-:Y:S01]  /*1230*/  @!P1 IMAD R22, R15, R10.reuse, RZ ;  /* 0x0000000a0f169224 */ /* 0x082fe200078e02ff */
[----:B--2---:R-:W-:Y:S01]  /*1240*/  ISETP.NE.AND P3, PT, R19, RZ, PT ;  /* 0x000000ff1300720c */ /* 0x004fe20003f65270 */
[----:B------:R-:W-:Y:S01]  /*1250*/  @!P1 IMAD.WIDE.U32 R42, R208, R10, RZ ;  /* 0x0000000ad02a9225 */ /* 0x000fe200078e00ff */
[----:B------:R-:W-:-:S03]  /*1260*/  @P1 MOV R10, R38 ;  /* 0x00000026000a1202 */ /* 0x000fc60000000f00 */
[----:B------:R-:W-:Y:S01]  /*1270*/  @!P1 IMAD R22, R208, R11, R22 ;  /* 0x0000000bd0169224 */ /* 0x000fe200078e0216 */
[----:B------:R-:W-:Y:S01]  /*1280*/  @!P1 MOV R10, R42 ;  /* 0x0000002a000a9202 */ /* 0x000fe20000000f00 */
[----:B------:R-:W-:Y:S02]  /*1290*/  IMAD R11, R41, R36, RZ ;  /* 0x00000024290b7224 */ /* 0x000fe400078e02ff */
[----:B------:R-:W-:Y:S02]  /*12a0*/  @!P1 IMAD.IADD R13, R43, 0x1, R22 ;  /* 0x000000012b0d9824 */ /* 0x000fe400078e0216 */
[----:B------:R-:W-:Y:S02]  /*12b0*/  IMAD R11, R40, R32, R11 ;  /* 0x00000020280b7224 */ /* 0x000fe400078e020b */
[----:B-----5:R-:W-:-:S04]  /*12c0*/  IMAD.WIDE.U32 R32, R16, R4, RZ ;  /* 0x0000000410207225 */ /* 0x020fc800078e00ff */
[----:B------:R-:W-:Y:S02]  /*12d0*/  @P0 IMAD.IADD R4, R237, 0x1, R242 ;  /* 0x00000001ed040824 */ /* 0x000fe400078e02f2 */
[----:B------:R-:W-:Y:S02]  /*12e0*/  @!P2 IMAD R22, R208, R29, R214 ;  /* 0x0000001dd016a224 */ /* 0x000fe400078e02d6 */
[----:B------:R-:W-:Y:S02]  /*12f0*/  IMAD R5, R16, R5, R33 ;  /* 0x0000000510057224 */ /* 0x000fe400078e0221 */
[C---:B---3--:R-:W-:Y:S02]  /*1300*/  @P0 IMAD R19, R4.reuse, R9, RZ ;  /* 0x0000000904130224 */ /* 0x048fe400078e02ff */
[----:B------:R-:W-:Y:S01]  /*1310*/  @P0 IMAD.WIDE.U32 R38, R4, R8, RZ ;  /* 0x0000000804260225 */ /* 0x000fe200078e00ff */
[----:B------:R-:W-:-:S03]  /*1320*/  SEL R33, R5, RZ, P3 ;  /* 0x000000ff05217207 */ /* 0x000fc60001800000 */
[----:B----4-:R-:W-:Y:S01]  /*1330*/  @P2 IMAD R35, R214, R35, R30 ;  /* 0x00000023d6232224 */ /* 0x010fe200078e021e */
[----:B------:R-:W-:Y:S01]  /*1340*/  SEL R30, R32, RZ, P3 ;  /* 0x000000ff201e7207 */ /* 0x000fe20001800000 */
[----:B------:R-:W-:Y:S01]  /*1350*/  @!P2 IMAD R35, R22, R17, RZ ;  /* 0x000000111623a224 */ /* 0x000fe200078e02ff */
[----:B------:R-:W-:Y:S01]  /*1360*/  SHF.R.S32.HI R17, RZ, 0x1f, R225 ;  /* 0x0000001fff117819 */ /* 0x000fe200000114e1 */
        /* <DEDUP_REMOVED lines=17> */
.L_x_460:
        /* <DEDUP_REMOVED lines=13> */
.L_x_461:
        /* <DEDUP_REMOVED lines=10> */
.L_x_462:
[----:B------:R-:W-:-:S04]  /*15f0*/  IMAD R4, R208, R29, R214 ;  /* 0x0000001dd0047224 */ /* 0x000fc800078e02d6 */
[----:B------:R-:W-:-:S07]  /*1600*/  IMAD R23, R4, R31, RZ ;  /* 0x0000001f04177224 */ /* 0x000fce00078e02ff */
.L_x_463:
[----:B------:R-:W1:Y:S01]  /*1610*/  S2R R11, SR_TID.X ;  /* 0x00000000000b7919 */ /* 0x000e620000002100 */
[----:B------:R-:W2:Y:S01]  /*1620*/  LDC.64 R4, c[0x0][0x420] ;  /* 0x00010800ff047b82 */ /* 0x000ea20000000a00 */
[----:B------:R-:W-:Y:S01]  /*1630*/  IMAD R28, R28, R29, RZ ;  /* 0x0000001d1c1c7224 */ /* 0x000fe200078e02ff */
[----:B------:R-:W-:Y:S01]  /*1640*/  IADD3 R42, P4, R206, R10, RZ ;  /* 0x0000000ace2a7210 */ /* 0x000fe20007f9e0ff */
[----:B------:R-:W-:Y:S01]  /*1650*/  IMAD.IADD R23, R26, 0x1, R23 ;  /* 0x000000011a177824 */ /* 0x000fe200078e0217 */
[----:B------:R-:W-:Y:S01]  /*1660*/  SHF.R.S32.HI R207, RZ, 0x1f, R206 ;  /* 0x0000001fffcf7819 */ /* 0x000fe200000114ce */
[----:B------:R-:W-:Y:S01]  /*1670*/  IMAD.SHL.U32 R29, R28, 0x40, RZ ;  /* 0x000000401c1d7824 */ /* 0x000fe200078e00ff */
[----:B------:R-:W-:Y:S01]  /*1680*/  ULDC UR4, c[0x0][0x398] ;  /* 0x0000e60000047ab9 */ /* 0x000fe20000000800 */
[----:B------:R-:W-:Y:S01]  /*1690*/  IMAD.IADD R35, R26, 0x1, R35 ;  /* 0x000000011a237824 */ /* 0x000fe200078e0223 */
[----:B------:R-:W3:Y:S01]  /*16a0*/  LDC.64 R40, c[0x0][0x478] ;  /* 0x00011e00ff287b82 */ /* 0x000ee20000000a00 */
[----:B------:R-:W-:Y:S01]  /*16b0*/  IMAD.X R43, R207, 0x1, R13, P4 ;  /* 0x00000001cf2b7824 */ /* 0x000fe200020e060d */
[----:B------:R-:W-:Y:S01]  /*16c0*/  IADD3 R34, P2, P1, R36, R29, R34 ;  /* 0x0000001d24227210 */ /* 0x000fe2000795e022 */
[----:B------:R-:W-:Y:S01]  /*16d0*/  ULDC.64 UR6, c[0x0][0x428] ;  /* 0x00010a0000067ab9 */ /* 0x000fe20000000a00 */
[----:B------:R-:W-:Y:S01]  /*16e0*/  SHF.R.S32.HI R29, RZ, 0x1f, R29 ;  /* 0x0000001fff1d7819 */ /* 0x000fe2000001141d */
[----:B------:R-:W-:Y:S01]  /*16f0*/  ULDC.64 UR8, c[0x0][0x210] ;  /* 0x0000840000087ab9 */ /* 0x000fe20000000a00 */
[----:B------:R-:W-:Y:S01]  /*1700*/  IADD3 R37, P4, R205, R26, RZ ;  /* 0x0000001acd257210 */ /* 0x000fe20007f9e0ff */
[----:B------:R-:W-:Y:S01]  /*1710*/  BSSY B1, `(.L_x_459) ;  /* 0x0000774000017945 */ /* 0x000fe20003800000 */
[----:B------:R-:W-:-:S02]  /*1720*/  IADD3.X R32, R39, R29, R32, P2, P1 ;  /* 0x0000001d27207210 */ /* 0x000fc400017e2420 */
[----:B------:R-:W-:Y:S02]  /*1730*/  IADD3 R27, P2, P1, R30, R34, R27 ;  /* 0x000000221e1b7210 */ /* 0x000fe4000795e01b */
[----:B------:R-:W-:Y:S02]  /*1740*/  IADD3 R34, -R240, R239, R225 ;  /* 0x000000eff0227210 */ /* 0x000fe40007ffe1e1 */
[----:B------:R-:W-:Y:S01]  /*1750*/  SHF.R.S32.HI R13, RZ, 0x1f, R205 ;  /* 0x0000001fff0d7819 */ /* 0x000fe200000114cd */
[-C--:B--2---:R-:W-:Y:S01]  /*1760*/  IMAD R29, R12, R4.reuse, RZ ;  /* 0x000000040c1d7224 */ /* 0x084fe200078e02ff */
[----:B------:R-:W-:Y:S01]  /*1770*/  IADD3 R34, R34, -UR4, RZ ;  /* 0x8000000422227c10 */ /* 0x000fe2000fffe0ff */
[C---:B------:R-:W-:Y:S01]  /*1780*/  IMAD.WIDE.U32 R42, R26.reuse, R4, R42 ;  /* 0x000000041a2a7225 */ /* 0x040fe200078e002a */
[----:B------:R-:W-:Y:S02]  /*1790*/  IADD3.X R24, R33, R32, R24, P2, P1 ;  /* 0x0000002021187210 */ /* 0x000fe400017e2418 */
[----:B------:R-:W-:Y:S01]  /*17a0*/  SHF.R.S32.HI R39, RZ, 0x1f, R34 ;  /* 0x0000001fff277819 */ /* 0x000fe20000011422 */
[----:B------:R-:W-:Y:S01]  /*17b0*/  IMAD R29, R26, R5, R29 ;  /* 0x000000051a1d7224 */ /* 0x000fe200078e021d */
[----:B-1----:R-:W-:Y:S01]  /*17c0*/  SHF.R.S32.HI R10, RZ, 0x1f, R11 ;  /* 0x0000001fff0a7819 */ /* 0x002fe2000001140b */
[----:B------:R-:W-:-:S02]  /*17d0*/  IMAD.X R33, R13, 0x1, R12, P4 ;  /* 0x000000010d217824 */ /* 0x000fc400020e060c */
[----:B------:R-:W-:Y:S01]  /*17e0*/  IMAD.IADD R43, R43, 0x1, R29 ;  /* 0x000000012b2b7824 */ /* 0x000fe200078e021d */
[----:B------:R-:W-:Y:S01]  /*17f0*/  LEA.HI R30, R10, R11, RZ, 0x5 ;  /* 0x0000000b0a1e7211 */ /* 0x000fe200078f28ff */
[-C--:B------:R-:W-:Y:S02]  /*1800*/  IMAD R12, R33, R2.reuse, RZ ;  /* 0x00000002210c7224 */ /* 0x080fe400078e02ff */
[----:B------:R-:W-:Y:S01]  /*1810*/  IMAD.WIDE.U32 R32, R37, R2, R206 ;  /* 0x0000000225207225 */ /* 0x000fe200078e00ce */
[----:B------:R-:W-:Y:S02]  /*1820*/  LOP3.LUT R26, R30, 0xffffffe0, RZ, 0xc0, !PT ;  /* 0xffffffe01e1a7812 */ /* 0x000fe400078ec0ff */
[----:B------:R-:W-:Y:S01]  /*1830*/  SHF.R.S32.HI R30, RZ, 0x5, R30 ;  /* 0x00000005ff1e7819 */ /* 0x000fe2000001141e */
[----:B------:R-:W-:Y:S01]  /*1840*/  IMAD.WIDE.U32 R42, R214, UR6, R42 ;  /* 0x00000006d62a7c25 */ /* 0x000fe2000f8e002a */
[----:B------:R-:W-:-:S03]  /*1850*/  IADD3 R32, P2, R25, R32, RZ ;  /* 0x0000002019207210 */ /* 0x000fc60007f5e0ff */
[----:B------:R-:W-:Y:S01]  /*1860*/  IMAD.IADD R31, R11, 0x1, -R26 ;  /* 0x000000010b1f7824 */ /* 0x000fe200078e0a1a */
[----:B------:R-:W-:Y:S01]  /*1870*/  LEA.HI R26, R39, R34, RZ, 0x6 ;  /* 0x00000022271a7211 */ /* 0x000fe200078f30ff */
[----:B------:R-:W-:Y:S02]  /*1880*/  IMAD R12, R37, R3, R12 ;  /* 0x00000003250c7224 */ /* 0x000fe400078e020c */
[----:B------:R-:W-:Y:S01]  /*1890*/  IMAD R30, R30, R28, R31 ;  /* 0x0000001c1e1e7224 */ /* 0x000fe200078e021f */
[----:B------:R-:W-:Y:S01]  /*18a0*/  SHF.R.S32.HI R223, RZ, 0x6, R26 ;  /* 0x00000006ffdf7819 */ /* 0x000fe2000001141a */
[----:B------:R-:W1:Y:S01]  /*18b0*/  LDC.64 R28, c[0x0][0x2b0] ;  /* 0x0000ac00ff1c7b82 */ /* 0x000e620000000a00 */
[----:B------:R-:W-:Y:S01]  /*18c0*/  IMAD R31, R215, UR6, RZ ;  /* 0x00000006d71f7c24 */ /* 0x000fe2000f8e02ff */
[----:B------:R-:W-:Y:S01]  /*18d0*/  IADD3.X R33, R21, R33, R12, P2, !PT ;  /* 0x0000002115217210 */ /* 0x000fe200017fe40c */
[----:B------:R-:W-:Y:S01]  /*18e0*/  IMAD R12, R13, R4, RZ ;  /* 0x000000040d0c7224 */ /* 0x000fe200078e02ff */
[----:B------:R-:W-:Y:S01]  /*18f0*/  IADD3 R27, P1, R30, R27, RZ ;  /* 0x0000001b1e1b7210 */ /* 0x000fe20007f3e0ff */
[----:B------:R-:W-:Y:S01]  /*1900*/  IMAD R31, R214, UR7, R31 ;  /* 0x00000007d61f7c24 */ /* 0x000fe2000f8e021f */
[----:B------:R-:W-:Y:S01]  /*1910*/  ULDC.64 UR6, c[0x0][0x400] ;  /* 0x0001000000067ab9 */ /* 0x000fe20000000a00 */
[----:B------:R-:W-:Y:S01]  /*1920*/  VIMNMX R223, RZ, R223, !PT ;  /* 0x000000dfffdf7248 */ /* 0x000fe20007fe0100 */
[----:B---3--:R-:W-:Y:S01]  /*1930*/  IMAD.WIDE R226, R23, 0x4, R40 ;  /* 0x0000000417e27825 */ /* 0x008fe200078e0228 */
[----:B------:R-:W-:-:S02]  /*1940*/  LEA.HI.X.SX32 R24, R30, R24, 0x1, P1 ;  /* 0x000000181e187211 */ /* 0x000fc400008f0eff */
[----:B------:R-:W-:Y:S01]  /*1950*/  LEA R244, P1, R27, UR6, 0x2 ;  /* 0x000000061bf47c11 */ /* 0x000fe2000f8210ff */
[----:B------:R-:W-:Y:S01]  /*1960*/  IMAD R23, R205, R5, R12 ;  /* 0x00000005cd177224 */ /* 0x000fe200078e020c */
[C---:B------:R-:W-:Y:S01]  /*1970*/  ISETP.GT.AND P4, PT, R238.reuse, R223, PT ;  /* 0x000000dfee00720c */ /* 0x040fe20003f84270 */
[----:B------:R-:W-:Y:S01]  /*1980*/  VIADD R238, R238, 0xffffffff ;  /* 0xffffffffeeee7836 */ /* 0x000fe20000000000 */
[----:B------:R-:W-:Y:S01]  /*1990*/  LEA.HI.X R245, R27, UR7, R24, 0x2, P1 ;  /* 0x000000071bf57c11 */ /* 0x000fe200088f1418 */
[----:B------:R-:W-:Y:S01]  /*19a0*/  ULDC.64 UR6, c[0x0][0x258] ;  /* 0x0000960000067ab9 */ /* 0x000fe20000000a00 */
[----:B------:R-:W-:Y:S01]  /*19b0*/  IADD3 R25, R43, R31, RZ ;  /* 0x0000001f2b197210 */ /* 0x000fe20007ffe0ff */
[----:B------:R-:W-:Y:S02]  /*19c0*/  IMAD.MOV.U32 R24, RZ, RZ, R42 ;  /* 0x000000ffff187224 */ /* 0x000fe400078e002a */
[----:B------:R-:W-:Y:S02]  /*19d0*/  IMAD R21, R215, UR6, RZ ;  /* 0x00000006d7157c24 */ /* 0x000fe4000f8e02ff */
[----:B------:R-:W-:-:S04]  /*19e0*/  IMAD.WIDE.U32 R26, R205, R4, R24 ;  /* 0x00000004cd1a7225 */ /* 0x000fc800078e0018 */
[----:B-1----:R-:W-:Y:S01]  /*19f0*/  IMAD.WIDE R228, R35, 0x4, R28 ;  /* 0x0000000423e47825 */ /* 0x002fe200078e021c */
[----:B------:R-:W-:-:S03]  /*1a00*/  IADD3 R24, R27, R23, RZ ;  /* 0x000000171b187210 */ /* 0x000fc60007ffe0ff */
[C---:B------:R-:W-:Y:S02]  /*1a10*/  IMAD R21, R214.reuse, UR7, R21 ;  /* 0x00000007d6157c24 */ /* 0x040fe4000f8e0215 */
[----:B------:R-:W-:Y:S01]  /*1a20*/  IMAD.WIDE.U32 R28, R214, UR6, R32 ;  /* 0x00000006d61c7c25 */ /* 0x000fe2000f8e0020 */
[----:B------:R-:W-:Y:S02]  /*1a30*/  ULDC.64 UR6, c[0x0][0x3e0] ;  /* 0x0000f80000067ab9 */ /* 0x000fe40000000a00 */
[----:B------:R-:W-:Y:S01]  /*1a40*/  LEA R246, P1, R26, UR6, 0x1 ;  /* 0x000000061af67c11 */ /* 0x000fe2000f8208ff */
[----:B------:R-:W-:Y:S01]  /*1a50*/  IMAD.IADD R21, R29, 0x1, R21 ;  /* 0x000000011d157824 */ /* 0x000fe200078e0215 */
[----:B------:R-:W-:Y:S02]  /*1a60*/  LEA R248, P2, R28, UR8, 0x1 ;  /* 0x000000081cf87c11 */ /* 0x000fe4000f8408ff */
[----:B------:R-:W-:Y:S02]  /*1a70*/  LEA.HI.X R247, R26, UR7, R24, 0x1, P1 ;  /* 0x000000071af77c11 */ /* 0x000fe400088f0c18 */
        /* <DEDUP_REMOVED lines=25> */
.L_x_465:
        /* <DEDUP_REMOVED lines=13> */
.L_x_466:
[----:B------:R-:W-:Y:S01]  /*1ce0*/  IMAD R240, R211, -0x40, R240 ;  /* 0xffffffc0d3f07824 */ /* 0x000fe200078e02f0 */
[----:B------:R-:W-:Y:S01]  /*1cf0*/  ULDC.64 UR6, c[0x0][0x468] ;  /* 0x00011a0000067ab9 */ /* 0x000fe20000000a00 */
[-C--:B------:R-:W-:Y:S01]  /*1d00*/  IMAD R6, R17, R4.reuse, RZ ;  /* 0x0000000411067224 */ /* 0x080fe200078e02ff */
[----:B------:R-:W-:Y:S01]  /*1d10*/  IADD3 R7, R205, 0x20, RZ ;  /* 0x00000020cd077810 */ /* 0x000fe20007ffe0ff */
[----:B------:R-:W-:Y:S01]  /*1d20*/  IMAD.WIDE.U32 R14, R225, R4, R206 ;  /* 0x00000004e10e7225 */ /* 0x000fe200078e00ce */
        /* <DEDUP_REMOVED lines=27> */
.L_x_468:
[----:B------:R-:W-:Y:S05]  /*1ee0*/  BSYNC B0 ;  /* 0x0000000000007941 */ /* 0x000fea0003800000 */
.L_x_467:
[----:B------:R-:W-:Y:S04]  /*1ef0*/  BSSY B0, `(.L_x_469) ;  /* 0x0000013000007945 */ /* 0x000fe80003800000 */
[----:B------:R-:W-:Y:S05]  /*1f00*/  @P3 BRA `(.L_x_470) ;  /* 0x0000000000443947 */ /* 0x000fea0003800000 */
[----:B------:R-:W-:Y:S01]  /*1f10*/  IADD3 R7, P0, R205, 0x20, RZ ;  /* 0x00000020cd077810 */ /* 0x000fe20007f1e0ff */
[----:B------:R-:W-:Y:S01]  /*1f20*/  ULDC UR4, c[0x0][0x2d0] ;  /* 0x0000b40000047ab9 */ /* 0x000fe20000000800 */
[----:B------:R-:W-:Y:S01]  /*1f30*/  ULDC.64 UR6, c[0x0][0x3f0] ;  /* 0x0000fc0000067ab9 */ /* 0x000fe20000000a00 */
[----:B------:R-:W-:Y:S02]  /*1f40*/  ISETP.GE.AND P2, PT, R206, UR4, PT ;  /* 0x00000004ce007c0c */ /* 0x000fe4000bf46270 */
[----:B------:R-:W-:Y:S01]  /*1f50*/  IMAD.X R11, RZ, RZ, R13, P0 ;  /* 0x000000ffff0b7224 */ /* 0x000fe200000e060d */
[----:B------:R-:W-:Y:S02]  /*1f60*/  ISETP.GE.AND P1, PT, R210, UR4, PT ;  /* 0x00000004d2007c0c */ /* 0x000fe4000bf26270 */
[----:B------:R-:W-:Y:S01]  /*1f70*/  ISETP.GE.AND P0, PT, R209, UR4, PT ;  /* 0x00000004d1007c0c */ /* 0x000fe2000bf06270 */
[----:B------:R-:W-:Y:S02]  /*1f80*/  IMAD R6, R11, R4, RZ ;  /* 0x000000040b067224 */ /* 0x000fe400078e02ff */
[----:B------:R-:W-:-:S02]  /*1f90*/  IMAD.MOV.U32 R11, RZ, RZ, R9 ;  /* 0x000000ffff0b7224 */ /* 0x000fc400078e0009 */
[C---:B------:R-:W-:Y:S02]  /*1fa0*/  IMAD R6, R7.reuse, R5, R6 ;  /* 0x0000000507067224 */ /* 0x040fe400078e0206 */
[----:B------:R-:W-:-:S04]  /*1fb0*/  IMAD.WIDE.U32 R10, R7, R4, R10 ;  /* 0x00000004070a7225 */ /* 0x000fc800078e000a */
[----:B------:R-:W-:Y:S01]  /*1fc0*/  IMAD.IADD R5, R11, 0x1, R6 ;  /* 0x000000010b057824 */ /* 0x000fe200078e0206 */
[----:B------:R-:W-:-:S04]  /*1fd0*/  LEA R4, P5, R10, UR6, 0x1 ;  /* 0x000000060a047c11 */ /* 0x000fc8000f8a08ff */
[----:B------:R-:W-:-:S05]  /*1fe0*/  LEA.HI.X R5, R10, UR7, R5, 0x1, P5 ;  /* 0x000000070a057c11 */ /* 0x000fca000a8f0c05 */
[----:B------:R2:W-:Y:S04]  /*1ff0*/  @!P2 STG.E.128 desc[UR14][R4.64], RZ ;  /* 0x000000ff0400a986 */ /* 0x0005e8000c101d0e */
[----:B------:R2:W-:Y:S04]  /*2000*/  @!P1 STG.E.128 desc[UR14][R4.64+0x80], RZ ;  /* 0x000080ff04009986 */ /* 0x0005e8000c101d0e */
[----:B------:R2:W-:Y:S02]  /*2010*/  @!P0 STG.E.128 desc[UR14][R4.64+0x100], RZ ;  /* 0x000100ff04008986 */ /* 0x0005e4000c101d0e */
.L_x_470:
[----:B------:R-:W-:Y:S05]  /*2020*/  BSYNC B0 ;  /* 0x0000000000007941 */ /* 0x000fea0003800000 */
.L_x_469:
        /* <DEDUP_REMOVED lines=28> */
.L_x_472:
[----:B------:R-:W-:Y:S05]  /*21f0*/  BSYNC B0 ;  /* 0x0000000000007941 */ /* 0x000fea0003800000 */
.L_x_471:
        /* <DEDUP_REMOVED lines=20> */
.L_x_464:
        /* <DEDUP_REMOVED lines=33> */
.L_x_475:
[----:B------:R-:W-:Y:S05]  /*2550*/  BSYNC B0 ;  /* 0x0000000000007941 */ /* 0x000fea0003800000 */
.L_x_474:
        /* <DEDUP_REMOVED lines=11> */
[----:B------:R-:W-:Y:S01]  /*2610*/  ISETP.GE.AND P2, PT, R210, UR13, PT ;  /* 0x0000000dd2007c0c */ /* 0x000fe2000bf46270 */
[----:B------:R-:W-:Y:S01]  /*2620*/  IMAD.SHL.U32 R27, R5, 0x20, RZ ;  /* 0x00000020051b7824 */ /* 0x000fe200078e00ff */
[----:B------:R-:W-:-:S04]  /*2630*/  IADD3 R25, P6, R26, R30, RZ ;  /* 0x0000001e1a197210 */ /* 0x000fc80007fde0ff */
[----:B------:R-:W-:-:S05]  /*2640*/  IADD3.X R24, R24, R31, R27, P6, !PT ;  /* 0x0000001f18187210 */ /* 0x000fca00037fe41b */
        /* <DEDUP_REMOVED lines=23> */
.L_x_477:
[----:B------:R-:W-:Y:S05]  /*27c0*/  BSYNC B0 ;  /* 0x0000000000007941 */ /* 0x000fea0003800000 */
.L_x_476:
        /* <DEDUP_REMOVED lines=16> */
.L_x_479:
        /* <DEDUP_REMOVED lines=29> */
.L_x_480:
[----:B------:R-:W-:Y:S05]  /*2aa0*/  BSYNC B0 ;  /* 0x0000000000007941 */ /* 0x000fea0003800000 */
.L_x_478:
        /* <DEDUP_REMOVED lines=17> */
.L_x_482:
        /* <DEDUP_REMOVED lines=37> */
.L_x_483:
[----:B------:R-:W-:Y:S05]  /*2e10*/  BSYNC B0 ;  /* 0x0000000000007941 */ /* 0x000fea0003800000 */
.L_x_481:
        /* <DEDUP_REMOVED lines=10> */
[----:B------:R-:W-:Y:S02]  /*2ec0*/  IMAD R4, R17, R6, RZ ;  /* 0x0000000611047224 */ /* 0x000fe400078e02ff */
[----:B------:R-:W-:Y:S01]  /*2ed0*/  IMAD R5, R16, UR6, RZ ;  /* 0x0000000610057c24 */ /* 0x000fe2000f8e02ff */
[----:B------:R-:W-:Y:S01]  /*2ee0*/  IADD3.X R25, R19, R25, R22, P1, !PT ;  /* 0x0000001913197210 */ /* 0x000fe20000ffe416 */
[----:B------:R1:W-:Y:S01]  /*2ef0*/  @P6 STS.128 [R213+0x12000], RZ ;  /* 0x012000ffd5006388 */ /* 0x0003e20000000c00 */
[----:B------:R-:W-:Y:S01]  /*2f00*/  IADD3 R22, P1, R20, R26, RZ ;  /* 0x0000001a14167210 */ /* 0x000fe20007f3e0ff */
[----:B------:R-:W-:Y:S02]  /*2f10*/  IMAD R3, R225, R7, R4 ;  /* 0x00000007e1037224 */ /* 0x000fe400078e0204 */
[----:B------:R1:W-:Y:S01]  /*2f20*/  @P6 STS.128 [R213+0x14000], RZ ;  /* 0x014000ffd5006388 */ /* 0x0003e20000000c00 */
[----:B------:R-:W-:-:S02]  /*2f30*/  IMAD R5, R14, UR7, R5 ;  /* 0x000000070e057c24 */ /* 0x000fc4000f8e0205 */
        /* <DEDUP_REMOVED lines=40> */
.L_x_485:
[----:B------:R-:W-:Y:S05]  /*31c0*/  BSYNC B0 ;  /* 0x0000000000007941 */ /* 0x000fea0003800000 */
.L_x_484:
        /* <DEDUP_REMOVED lines=41> */
.L_x_487:
[----:B------:R-:W-:Y:S05]  /*3460*/  BSYNC B0 ;  /* 0x0000000000007941 */ /* 0x000fea0003800000 */
.L_x_486:
[----:B------:R2:W-:Y:S01]  /*3470*/  @P6 STS.128 [R213+0x18000], RZ ;  /* 0x018000ffd5006388 */ /* 0x0005e20000000c00 */
[----:B------:R-:W-:Y:S01]  /*3480*/  ULDC.64 UR6, c[0x0][0x268] ;  /* 0x00009a0000067ab9 */ /* 0x000fe20000000a00 */
[----:B------:R-:W-:Y:S01]  /*3490*/  BSSY B0, `(.L_x_488) ;  /* 0x000002b000007945 */ /* 0x000fe20003800000 */
[----:B-1----:R-:W-:Y:S01]  /*34a0*/  IMAD R3, R16, UR6, RZ ;  /* 0x0000000610037c24 */ /* 0x002fe2000f8e02ff */
        /* <DEDUP_REMOVED lines=41> */
.L_x_489:
[----:B------:R-:W-:Y:S05]  /*3740*/  BSYNC B0 ;  /* 0x0000000000007941 */ /* 0x000fea0003800000 */
.L_x_488:
        /* <DEDUP_REMOVED lines=42> */
.L_x_491:
[----:B------:R-:W-:Y:S05]  /*39f0*/  BSYNC B0 ;  /* 0x0000000000007941 */ /* 0x000fea0003800000 */
.L_x_490:
        /* <DEDUP_REMOVED lines=9> */
[----:B------:R-:W-:-:S07]  /*3a90*/  IMAD.MOV.U32 R190, RZ, RZ, 0x20 ;  /* 0x00000020ffbe7424 */ /* 0x000fce00078e00ff */
[----:B------:R-:W2:Y:S01]  /*3aa0*/  LDC R221, c[0x0][0x394] ;  /* 0x0000e500ffdd7b82 */ /* 0x000ea20000000800 */
[----:B------:R-:W-:Y:S02]  /*3ab0*/  IMAD R222, R211, 0x40, R202 ;  /* 0x00000040d3de7824 */ /* 0x000fe400078e02ca */
[----:B------:R-:W-:Y:S02]  /*3ac0*/  IMAD.MOV.U32 R189, RZ, RZ, 0x40 ;  /* 0x00000040ffbd7424 */ /* 0x000fe400078e00ff */
[----:B------:R-:W-:Y:S02]  /*3ad0*/  VIADD R192, R199, 0x3000 ;  /* 0x00003000c7c07836 */ /* 0x000fe40000000000 */
[----:B------:R-:W-:Y:S01]  /*3ae0*/  VIADD R191, R200, 0x3000 ;  /* 0x00003000c8bf7836 */ /* 0x000fe20000000000 */
[----:B-1----:R-:W1:Y:S01]  /*3af0*/  @P3 LDC.64 R2, c[0x0][0x3d0] ;  /* 0x0000f400ff023b82 */ /* 0x002e620000000a00 */
[----:B------:R-:W-:Y:S02]  /*3b00*/  IMAD.IADD R241, R225, 0x1, R239 ;  /* 0x00000001e1f17824 */ /* 0x000fe400078e02ef */
[----:B------:R-:W-:Y:S01]  /*3b10*/  IMAD.MOV.U32 R233, RZ, RZ, RZ ;  /* 0x000000ffffe97224 */ /* 0x000fe200078e00ff */
[----:B------:R-:W-:Y:S01]  /*3b20*/  CS2R R142, SRZ ;  /* 0x00000000008e7805 */ /* 0x000fe2000001ff00 */
[----:B------:R-:W-:Y:S01]  /*3b30*/  IMAD.MOV.U32 R230, RZ, RZ, R236 ;  /* 0x000000ffffe67224 */ /* 0x000fe200078e00ec */
        /* <DEDUP_REMOVED lines=18> */
[-C--:B-1----:R-:W-:Y:S01]  /*3c60*/  @P3 IMAD R15, R15, R2.reuse, RZ ;  /* 0x000000020f0f3224 */ /* 0x082fe200078e02ff */
[----:B------:R-:W-:Y:S01]  /*3c70*/  CS2R R112, SRZ ;  /* 0x0000000000707805 */ /* 0x000fe2000001ff00 */
[----:B------:R-:W-:Y:S01]  /*3c80*/  @P3 IMAD.WIDE.U32 R4, R208, R2, R214 ;  /* 0x00000002d0043225 */ /* 0x000fe200078e00d6 */
[----:B------:R-:W-:-:S02]  /*3c90*/  CS2R R106, SRZ ;  /* 0x00000000006a7805 */ /* 0x000fc4000001ff00 */
[----:B------:R-:W-:Y:S02]  /*3ca0*/  CS2R R104, SRZ ;  /* 0x0000000000687805 */ /* 0x000fe4000001ff00 */
[----:B------:R-:W-:Y:S01]  /*3cb0*/  CS2R R102, SRZ ;  /* 0x0000000000667805 */ /* 0x000fe2000001ff00 */
[----:B------:R-:W-:Y:S01]  /*3cc0*/  @P3 IMAD R3, R208, R3, R15 ;  /* 0x00000003d0033224 */ /* 0x000fe200078e020f */
[----:B------:R-:W-:Y:S02]  /*3cd0*/  @P3 LEA R8, P1, R4, UR6, 0x2 ;  /* 0x0000000604083c11 */ /* 0x000fe4000f8210ff */
[----:B------:R-:W-:Y:S02]  /*3ce0*/  CS2R R100, SRZ ;  /* 0x0000000000647805 */ /* 0x000fe4000001ff00 */
[----:B------:R-:W-:Y:S01]  /*3cf0*/  IADD3 R243, -R239, R203, -R222 ;  /* 0x000000cbeff37210 */ /* 0x000fe20007ffe9de */
[----:B------:R-:W-:Y:S01]  /*3d00*/  @P3 IMAD.IADD R3, R5, 0x1, R3 ;  /* 0x0000000105033824 */ /* 0x000fe200078e0203 */
[----:B------:R-:W-:-:S02]  /*3d10*/  SEL R192, R192, R199, !P0 ;  /* 0x000000c7c0c07207 */ /* 0x000fc40004000000 */
[----:B------:R-:W-:Y:S02]  /*3d20*/  CS2R R62, SRZ ;  /* 0x00000000003e7805 */ /* 0x000fe4000001ff00 */
[----:B------:R-:W-:Y:S02]  /*3d30*/  SEL R191, R191, R200, !P0 ;  /* 0x000000c8bfbf7207 */ /* 0x000fe40004000000 */
[----:B------:R-:W-:Y:S02]  /*3d40*/  CS2R R60, SRZ ;  /* 0x00000000003c7805 */ /* 0x000fe4000001ff00 */
[----:B------:R-:W-:Y:S02]  /*3d50*/  @P3 LEA.HI.X R9, R4, UR7, R3, 0x2, P1 ;  /* 0x0000000704093c11 */ /* 0x000fe400088f1403 */
[----:B------:R-:W-:Y:S02]  /*3d60*/  CS2R R66, SRZ ;  /* 0x0000000000427805 */ /* 0x000fe4000001ff00 */
[----:B------:R-:W-:-:S02]  /*3d70*/  IADD3 R6, P1, R231, R228, RZ ;  /* 0x000000e4e7067210 */ /* 0x000fc40007f3e0ff */
[----:B------:R-:W-:Y:S02]  /*3d80*/  CS2R R64, SRZ ;  /* 0x0000000000407805 */ /* 0x000fe4000001ff00 */
[----:B------:R-:W-:Y:S01]  /*3d90*/  LEA.HI R4, R10, R11, RZ, 0x4 ;  /* 0x0000000b0a047211 */ /* 0x000fe200078f20ff */
[----:B------:R-:W3:Y:S01]  /*3da0*/  @P3 LDG.E R2, desc[UR14][R8.64] ;  /* 0x0000000e08023981 */ /* 0x000ee2000c1e1900 */
[----:B------:R-:W-:Y:S01]  /*3db0*/  VIADD R3, R203, 0x8 ;  /* 0x00000008cb037836 */ /* 0x000fe20000000000 */
[----:B------:R-:W-:Y:S01]  /*3dc0*/  IADD3 R241, -R240, 0x40, R241 ;  /* 0x00000040f0f17810 */ /* 0x000fe20007ffe1f1 */
[----:B------:R-:W-:Y:S01]  /*3dd0*/  IMAD.X R7, R212, 0x1, R229, P1 ;  /* 0x00000001d4077824 */ /* 0x000fe200008e06e5 */
[----:B------:R-:W-:Y:S02]  /*3de0*/  LOP3.LUT R4, R4, 0xfffffff0, RZ, 0xc0, !PT ;  /* 0xfffffff004047812 */ /* 0x000fe400078ec0ff */
[----:B------:R-:W-:Y:S02]  /*3df0*/  CS2R R58, SRZ ;  /* 0x00000000003a7805 */ /* 0x000fe4000001ff00 */
[----:B------:R-:W-:-:S02]  /*3e00*/  ISETP.GE.AND P2, PT, R3, R12, PT ;  /* 0x0000000c0300720c */ /* 0x000fc40003f46270 */
[----:B------:R-:W-:Y:S01]  /*3e10*/  CS2R R56, SRZ ;  /* 0x0000000000387805 */ /* 0x000fe2000001ff00 */
[----:B------:R1:W5:Y:S01]  /*3e20*/  @!P4 LDG.E R234, desc[UR14][R6.64] ;  /* 0x0000000e06eac981 */ /* 0x000362000c1e1900 */
[----:B------:R-:W4:Y:S01]  /*3e30*/  @P3 LDC R3, c[0x0][0x2e8] ;  /* 0x0000ba00ff033b82 */ /* 0x000f220000000800 */
[----:B------:R-:W-:Y:S01]  /*3e40*/  IMAD.IADD R11, R11, 0x1, -R4 ;  /* 0x000000010b0b7824 */ /* 0x000fe200078e0a04 */
[----:B------:R-:W-:Y:S02]  /*3e50*/  CS2R R54, SRZ ;  /* 0x0000000000367805 */ /* 0x000fe4000001ff00 */
[----:B------:R-:W-:Y:S02]  /*3e60*/  CS2R R52, SRZ ;  /* 0x0000000000347805 */ /* 0x000fe4000001ff00 */
[----:B------:R-:W-:Y:S02]  /*3e70*/  CS2R R46, SRZ ;  /* 0x00000000002e7805 */ /* 0x000fe4000001ff00 */
[----:B------:R-:W-:-:S02]  /*3e80*/  CS2R R44, SRZ ;  /* 0x00000000002c7805 */ /* 0x000fc4000001ff00 */
[----:B------:R-:W-:Y:S02]  /*3e90*/  SHF.R.S32.HI R4, RZ, 0x1f, R11 ;  /* 0x0000001fff047819 */ /* 0x000fe4000001140b */
[----:B------:R-:W-:Y:S02]  /*3ea0*/  CS2R R50, SRZ ;  /* 0x0000000000327805 */ /* 0x000fe4000001ff00 */
[----:B------:R-:W-:Y:S02]  /*3eb0*/  CS2R R48, SRZ ;  /* 0x0000000000307805 */ /* 0x000fe4000001ff00 */
[----:B------:R-:W-:Y:S02]  /*3ec0*/  CS2R R42, SRZ ;  /* 0x00000000002a7805 */ /* 0x000fe4000001ff00 */
[----:B------:R-:W-:Y:S01]  /*3ed0*/  LEA.HI R4, R4, R11, RZ, 0x3 ;  /* 0x0000000b04047211 */ /* 0x000fe200078f18ff */
[----:B------:R1:W5:Y:S01]  /*3ee0*/  @!P2 LDG.E R235, desc[UR14][R6.64+0x20] ;  /* 0x0000200e06eba981 */ /* 0x000362000c1e1900 */
[----:B------:R-:W-:-:S02]  /*3ef0*/  CS2R R40, SRZ ;  /* 0x0000000000287805 */ /* 0x000fc4000001ff00 */
[----:B------:R-:W-:Y:S02]  /*3f00*/  CS2R R38, SRZ ;  /* 0x0000000000267805 */ /* 0x000fe4000001ff00 */
[----:B------:R-:W-:Y:S02]  /*3f10*/  LOP3.LUT R4, R4, 0xfffffff8, RZ, 0xc0, !PT ;  /* 0xfffffff804047812 */ /* 0x000fe400078ec0ff */
[----:B------:R-:W-:Y:S02]  /*3f20*/  CS2R R36, SRZ ;  /* 0x0000000000247805 */ /* 0x000fe4000001ff00 */
[----:B------:R-:W-:Y:S02]  /*3f30*/  CS2R R30, SRZ ;  /* 0x00000000001e7805 */ /* 0x000fe4000001ff00 */
[----:B------:R-:W-:Y:S02]  /*3f40*/  CS2R R28, SRZ ;  /* 0x00000000001c7805 */ /* 0x000fe4000001ff00 */
[----:B------:R-:W-:Y:S01]  /*3f50*/  CS2R R34, SRZ ;  /* 0x0000000000227805 */ /* 0x000fe2000001ff00 */
[----:B------:R-:W-:Y:S01]  /*3f60*/  IMAD.IADD R11, R11, 0x1, -R4 ;  /* 0x000000010b0b7824 */ /* 0x000fe200078e0a04 */
[----:B------:R-:W-:-:S02]  /*3f70*/  CS2R R32, SRZ ;  /* 0x0000000000207805 */ /* 0x000fc4000001ff00 */
[----:B------:R-:W-:Y:S02]  /*3f80*/  CS2R R26, SRZ ;  /* 0x00000000001a7805 */ /* 0x000fe4000001ff00 */
[----:B------:R-:W-:Y:S02]  /*3f90*/  CS2R R24, SRZ ;  /* 0x0000000000187805 */ /* 0x000fe4000001ff00 */
[----:B------:R-:W-:Y:S01]  /*3fa0*/  CS2R R22, SRZ ;  /* 0x0000000000167805 */ /* 0x000fe2000001ff00 */
[----:B----4-:R-:W3:Y:S01]  /*3fb0*/  @P3 MUFU.RCP R3, R3 ;  /* 0x0000000300033308 */ /* 0x010ee20000001000 */
[----:B------:R-:W-:Y:S02]  /*3fc0*/  R2P PR, R11, 0x6 ;  /* 0x000000060b007804 */ /* 0x000fe40000000000 */
[----:B------:R-:W-:Y:S02]  /*3fd0*/  CS2R R20, SRZ ;  /* 0x0000000000147805 */ /* 0x000fe4000001ff00 */
[----:B------:R-:W-:Y:S01]  /*3fe0*/  LEA R192, R192, UR5, 0x1 ;  /* 0x00000005c0c07c11 */ /* 0x000fe2000f8e08ff */
[----:B------:R-:W-:Y:S01]  /*3ff0*/  IMAD.IADD R243, R243, 0x1, R240 ;  /* 0x00000001f3f37824 */ /* 0x000fe200078e02f0 */
[----:B------:R-:W-:Y:S01]  /*4000*/  LEA R191, R191, UR5, 0x1 ;  /* 0x00000005bfbf7c11 */ /* 0x000fe2000f8e08ff */
[----:B------:R-:W-:Y:S01]  /*4010*/  VIADD R241, R241, -UR4 ;  /* 0x80000004f1f17c36 */ /* 0x000fe20008000000 */
[----:B------:R-:W-:Y:S01]  /*4020*/  SEL R190, R190, 0xffffffe0, !P1 ;  /* 0xffffffe0bebe7807 */ /* 0x000fe20004800000 */
[----:B------:R-:W-:Y:S01]  /*4030*/  ULDC UR6, c[0x0][0x2d0] ;  /* 0x0000b40000067ab9 */ /* 0x000fe20000000800 */
[----:B------:R-:W-:Y:S01]  /*4040*/  SEL R189, R189, 0xffffffc0, !P2 ;  /* 0xffffffc0bdbd7807 */ /* 0x000fe20005000000 */
[----:B------:R-:W-:Y:S01]  /*4050*/  ULDC UR7, c[0x0][0x398] ;  /* 0x0000e60000077ab9 */ /* 0x000fe20000000800 */
[----:B------:R-:W-:Y:S01]  /*4060*/  ULDC UR4, c[0x0][0x2dc] ;  /* 0x0000b70000047ab9 */ /* 0x000fe20000000800 */
[C---:B------:R-:W-:Y:S01]  /*4070*/  IMAD.IADD R188, R193.reuse, 0x1, R190 ;  /* 0x00000001c1bc7824 */ /* 0x040fe200078e02be */
[----:B------:R-:W-:Y:S01]  /*4080*/  ULDC UR8, c[0x0][0x2ec] ;  /* 0x0000bb0000087ab9 */ /* 0x000fe20000000800 */
[----:B---3--:R-:W-:Y:S01]  /*4090*/  @P3 FMUL.FTZ R233, R2, R3 ;  /* 0x0000000302e93220 */ /* 0x008fe20000410000 */
[----:B------:R-:W-:-:S02]  /*40a0*/  IMAD.IADD R2, R193, 0x1, R189 ;  /* 0x00000001c1027824 */ /* 0x000fc400078e02bd */
[----:B-12---:R-:W-:-:S07]  /*40b0*/  IMAD.IADD R3, R189, 0x1, R188 ;  /* 0x00000001bd037824 */ /* 0x006fce00078e02bc */
.L_x_496:
[----:B------:R-:W0:Y:S01]  /*40c0*/  LDGDEPBAR ;  /* 0x00000000000079af */ /* 0x000e220000000000 */
[----:B------:R-:W-:Y:S01]  /*40d0*/  IMAD.IADD R150, R191, 0x1, R190 ;  /* 0x00000001bf967824 */ /* 0x000fe200078e02be */
[----:B------:R-:W-:Y:S01]  /*40e0*/  IADD3 R154, P0, R231, R226, RZ ;  /* 0x000000e2e79a7210 */ /* 0x000fe20007f1e0ff */
[--C-:B------:R-:W-:Y:S02]  /*40f0*/  IMAD.IADD R149, R191, 0x1, R189.reuse ;  /* 0x00000001bf957824 */ /* 0x100fe400078e02bd */
[----:B------:R-:W-:Y:S02]  /*4100*/  IMAD.IADD R148, R150, 0x1, R189 ;  /* 0x0000000196947824 */ /* 0x000fe400078e02bd */
        /* <DEDUP_REMOVED lines=10> */
[----:B------:R-:W-:Y:S04]  /*41b0*/  LDSM.16.M88.4 R96, [R196+0x800] ;  /* 0x00080000c460783b */ /* 0x000fe80000000200 */
[----:B-----5:R-:W5:Y:S04]  /*41c0*/  LDG.E R152, desc[UR14][R154.64] ;  /* 0x0000000e9a987981 */ /* 0x020f68000c1e1900 */
[----:B------:R3:W5:Y:S01]  /*41d0*/  LDG.E R151, desc[UR14][R154.64+0x20] ;  /* 0x0000200e9a977981 */ /* 0x000762000c1e1900 */
[C---:B-1----:R-:W-:Y:S06]  /*41e0*/  HMMA.16816.F32 R4, R68.reuse, R72, RZ ;  /* 0x000000484404723c */ /* 0x042fec00000018ff */
[C---:B------:R-:W-:Y:S01]  /*41f0*/  HMMA.16816.F32 R8, R68.reuse, R74, RZ ;  /* 0x0000004a4408723c */ /* 0x040fe200000018ff */
[----:B------:R-:W1:Y:S05]  /*4200*/  LDSM.16.M88.4 R72, [R149] ;  /* 0x000000009548783b */ /* 0x000e6a0000000200 */
[C---:B--2---:R-:W-:Y:S01]  /*4210*/  HMMA.16816.F32 R12, R68.reuse, R76, RZ ;  /* 0x0000004c440c723c */ /* 0x044fe200000018ff */
[----:B---3--:R-:W-:Y:S05]  /*4220*/  IMAD.SHL.U32 R154, R238, 0x40, RZ ;  /* 0x00000040ee9a7824 */ /* 0x008fea00078e00ff */
[----:B------:R-:W-:Y:S01]  /*4230*/  HMMA.16816.F32 R16, R68, R78, RZ ;  /* 0x0000004e4410723c */ /* 0x000fe200000018ff */
[----:B------:R-:W-:Y:S04]  /*4240*/  LDSM.16.M88.4 R68, [R148] ;  /* 0x000000009444783b */ /* 0x000fe80000000200 */
[----:B------:R-:W2:Y:S01]  /*4250*/  LDSM.16.M88.4 R76, [R195] ;  /* 0x00000000c34c783b */ /* 0x000ea20000000200 */
[C---:B------:R-:W-:Y:S05]  /*4260*/  HMMA.16816.F32 R4, R80.reuse, R84, R4 ;  /* 0x000000545004723c */ /* 0x040fea0000001804 */
[----:B------:R-:W-:Y:S01]  /*4270*/  IMAD.IADD R153, R243, 0x1, R154 ;  /* 0x00000001f3997824 */ /* 0x000fe200078e029a */
[C---:B------:R-:W-:Y:S01]  /*4280*/  HMMA.16816.F32 R8, R80.reuse, R86, R8 ;  /* 0x000000565008723c */ /* 0x040fe20000001808 */
[----:B------:R-:W3:Y:S04]  /*4290*/  LDSM.16.M88.4 R84, [R195+0x800] ;  /* 0x00080000c354783b */ /* 0x000ee80000000200 */
[C---:B------:R-:W-:Y:S01]  /*42a0*/  VIADD R156, R153.reuse, 0x7 ;  /* 0x00000007999c7836 */ /* 0x040fe20000000000 */
[C---:B----4-:R-:W-:Y:S04]  /*42b0*/  HMMA.16816.F32 R12, R80.reuse, R88, R12 ;  /* 0x00000058500c723c */ /* 0x050fe8000000180c */
[----:B------:R-:W-:Y:S01]  /*42c0*/  ISETP.GE.AND P0, PT, R156, RZ, PT ;  /* 0x000000ff9c00720c */ /* 0x000fe20003f06270 */
[----:B------:R-:W-:Y:S01]  /*42d0*/  VIADD R157, R153, 0x8 ;  /* 0x00000008999d7836 */ /* 0x000fe20000000000 */
[----:B------:R-:W-:Y:S01]  /*42e0*/  HMMA.16816.F32 R16, R80, R90, R16 ;  /* 0x0000005a5010723c */ /* 0x000fe20000001810 */
[----:B------:R-:W-:Y:S03]  /*42f0*/  LDSM.16.M88.4 R80, [R191+0x2000] ;  /* 0x00200000bf50783b */ /* 0x000fe60000000200 */
[----:B------:R-:W-:Y:S01]  /*4300*/  ISETP.GE.AND P1, PT, R157, RZ, PT ;  /* 0x000000ff9d00720c */ /* 0x000fe20003f26270 */
[----:B------:R-:W4:Y:S01]  /*4310*/  LDSM.16.M88.4 R88, [R198+UR5+0x14000] ;  /* 0x01400005c658783b */ /* 0x000f220008000200 */
[C---:B-1----:R-:W-:Y:S05]  /*4320*/  HMMA.16816.F32 R4, R72.reuse, R92, R4 ;  /* 0x0000005c4804723c */ /* 0x042fea0000001804 */
[C---:B------:R-:W-:Y:S01]  /*4330*/  VIADD R158, R153.reuse, 0xffffffe7 ;  /* 0xffffffe7999e7836 */ /* 0x040fe20000000000 */
[C---:B------:R-:W-:Y:S01]  /*4340*/  HMMA.16816.F32 R8, R72.reuse, R94, R8 ;  /* 0x0000005e4808723c */ /* 0x040fe20000001808 */
[----:B------:R-:W1:Y:S04]  /*4350*/  LDSM.16.M88.4 R92, [R198+UR5+0x14800] ;  /* 0x01480005c65c783b */ /* 0x000e680008000200 */
[C---:B------:R-:W-:Y:S01]  /*4360*/  @!P0 IADD3 R156, -R153.reuse, -0x7, RZ ;  /* 0xfffffff9999c8810 */ /* 0x040fe20007ffe1ff */
[C---:B------:R-:W-:Y:S03]  /*4370*/  HMMA.16816.F32 R12, R72.reuse, R96, R12 ;  /* 0x00000060480c723c */ /* 0x040fe6000000180c */
[----:B------:R-:W-:Y:S02]  /*4380*/  ISETP.GE.AND P0, PT, R158, RZ, PT ;  /* 0x000000ff9e00720c */ /* 0x000fe40003f06270 */
[----:B------:R-:W-:Y:S01]  /*4390*/  VIADD R163, R153, 0xfffffff8 ;  /* 0xfffffff899a37836 */ /* 0x000fe20000000000 */
[----:B------:R-:W-:Y:S01]  /*43a0*/  HMMA.16816.F32 R16, R72, R98, R16 ;  /* 0x000000624810723c */ /* 0x000fe20000001810 */
[----:B------:R-:W-:Y:S03]  /*43b0*/  LDSM.16.M88.4 R72, [R150+0x2000] ;  /* 0x002000009648783b */ /* 0x000fe60000000200 */
[----:B------:R-:W-:Y:S01]  /*43c0*/  ISETP.GE.AND P5, PT, R163, RZ, PT ;  /* 0x000000ffa300720c */ /* 0x000fe20003fa6270 */
[----:B------:R-:W-:Y:S01]  /*43d0*/  LDSM.16.M88.4 R96, [R197+0x2800] ;  /* 0x00280000c560783b */ /* 0x000fe20000000200 */
[C---:B--2---:R-:W-:Y:S05]  /*43e0*/  HMMA.16816.F32 R4, R68.reuse, R76, R4 ;  /* 0x0000004c4404723c */ /* 0x044fea0000001804 */
[C---:B------:R-:W-:Y:S01]  /*43f0*/  VIADD R162, R153.reuse, 0xfffffff7 ;  /* 0xfffffff799a27836 */ /* 0x040fe20000000000 */
[C---:B------:R-:W-:Y:S01]  /*4400*/  HMMA.16816.F32 R8, R68.reuse, R78, R8 ;  /* 0x0000004e4408723c */ /* 0x040fe20000001808 */
[----:B------:R-:W2:Y:S03]  /*4410*/  LDSM.16.M88.4 R76, [R197+0x2000] ;  /* 0x00200000c54c783b */ /* 0x000ea60000000200 */
[----:B------:R-:W-:Y:S01]  /*4420*/  ISETP.GE.AND P4, PT, R162, RZ, PT ;  /* 0x000000ffa200720c */ /* 0x000fe20003f86270 */
[----:B------:R-:W-:Y:S01]  /*4430*/  VIADD R161, R153, 0xfffffff0 ;  /* 0xfffffff099a17836 */ /* 0x000fe20000000000 */
[C---:B---3--:R-:W-:Y:S04]  /*4440*/  HMMA.16816.F32 R12, R68.reuse, R84, R12 ;  /* 0x00000054440c723c */ /* 0x048fe8000000180c */
[----:B------:R-:W-:Y:S01]  /*4450*/  ISETP.GE.AND P3, PT, R161, RZ, PT ;  /* 0x000000ffa100720c */ /* 0x000fe20003f66270 */
[C---:B------:R-:W-:Y:S01]  /*4460*/  VIADD R160, R153.reuse, 0xffffffef ;  /* 0xffffffef99a07836 */ /* 0x040fe20000000000 */
[----:B------:R-:W-:Y:S01]  /*4470*/  HMMA.16816.F32 R16, R68, R86, R16 ;  /* 0x000000564410723c */ /* 0x000fe20000001810 */
[----:B------:R-:W-:Y:S03]  /*4480*/  LDSM.16.M88.4 R68, [R149+0x2000] ;  /* 0x002000009544783b */ /* 0x000fe60000000200 */
[----:B------:R-:W-:Y:S01]  /*4490*/  ISETP.GE.AND P2, PT, R160, RZ, PT ;  /* 0x000000ffa000720c */ /* 0x000fe20003f46270 */
[----:B------:R-:W3:Y:S01]  /*44a0*/  LDSM.16.M88.4 R84, [R196+0x2000] ;  /* 0x00200000c454783b */ /* 0x000ee20000000200 */
[C---:B----4-:R-:W-:Y:S05]  /*44b0*/  HMMA.16816.F32 R4, R80.reuse, R88, R4 ;  /* 0x000000585004723c */ /* 0x050fea0000001804 */
[C---:B------:R-:W-:Y:S01]  /*44c0*/  IADD3 R164, R153.reuse, -0x1, RZ ;  /* 0xffffffff99a47810 */ /* 0x040fe20007ffe0ff */
[C---:B------:R-:W-:Y:S01]  /*44d0*/  HMMA.16816.F32 R8, R80.reuse, R90, R8 ;  /* 0x0000005a5008723c */ /* 0x040fe20000001808 */
[----:B------:R-:W4:Y:S02]  /*44e0*/  LDSM.16.M88.4 R88, [R196+0x2800] ;  /* 0x00280000c458783b */ /* 0x000f240000000200 */
[----:B------:R-:W-:Y:S02]  /*44f0*/  ISETP.GE.AND P6, PT, R164, RZ, PT ;  /* 0x000000ffa400720c */ /* 0x000fe40003fc6270 */
[C---:B------:R-:W-:Y:S01]  /*4500*/  IADD3 R159, R153.reuse, -0x18, RZ ;  /* 0xffffffe8999f7810 */ /* 0x040fe20007ffe0ff */
[C---:B-1----:R-:W-:Y:S05]  /*4510*/  HMMA.16816.F32 R12, R80.reuse, R92, R12 ;  /* 0x0000005c500c723c */ /* 0x042fea000000180c */
[----:B------:R-:W-:Y:S01]  /*4520*/  @!P1 IADD3 R157, -R153, -0x8, RZ ;  /* 0xfffffff8999d9810 */ /* 0x000fe20007ffe1ff */
[----:B------:R-:W-:Y:S01]  /*4530*/  HMMA.16816.F32 R16, R80, R94, R16 ;  /* 0x0000005e5010723c */ /* 0x000fe20000001810 */
[----:B------:R-:W-:Y:S02]  /*4540*/  LDSM.16.M88.4 R80, [R195+0x2000] ;  /* 0x00200000c350783b */ /* 0x000fe40000000200 */
[----:B------:R-:W-:Y:S02]  /*4550*/  ISETP.GE.AND P1, PT, R159, RZ, PT ;  /* 0x000000ff9f00720c */ /* 0x000fe40003f26270 */
[----:B------:R-:W-:Y:S01]  /*4560*/  LDSM.16.M88.4 R92, [R195+0x2800] ;  /* 0x00280000c35c783b */ /* 0x000fe20000000200 */
[C---:B--2---:R-:W-:Y:S05]  /*4570*/  HMMA.16816.F32 R4, R72.reuse, R76, R4 ;  /* 0x0000004c4804723c */ /* 0x044fea0000001804 */
[C---:B------:R-:W-:Y:S01]  /*4580*/  @!P0 IADD3 R158, -R153.reuse, 0x19, RZ ;  /* 0x00000019999e8810 */ /* 0x040fe20007ffe1ff */
[C---:B------:R-:W-:Y:S01]  /*4590*/  HMMA.16816.F32 R8, R72.reuse, R78, R8 ;  /* 0x0000004e4808723c */ /* 0x040fe20000001808 */
[----:B------:R-:W1:Y:S02]  /*45a0*/  LDSM.16.M88.4 R76, [R148+0x2000] ;  /* 0x00200000944c783b */ /* 0x000e640000000200 */
[----:B------:R-:W-:Y:S02]  /*45b0*/  ISETP.GE.AND P0, PT, R154, R241, PT ;  /* 0x000000f19a00720c */ /* 0x000fe40003f06270 */
[----:B------:R-:W-:Y:S01]  /*45c0*/  IABS R155, R153 ;  /* 0x00000099009b7213 */ /* 0x000fe20000000000 */
[C---:B------:R-:W-:Y:S05]  /*45d0*/  HMMA.16816.F32 R12, R72.reuse, R96, R12 ;  /* 0x00000060480c723c */ /* 0x040fea000000180c */
[C---:B------:R-:W-:Y:S01]  /*45e0*/  @!P6 IADD3 R164, -R153.reuse, 0x1, RZ ;  /* 0x0000000199a4e810 */ /* 0x040fe20007ffe1ff */
[----:B------:R-:W-:Y:S01]  /*45f0*/  HMMA.16816.F32 R16, R72, R98, R16 ;  /* 0x000000624810723c */ /* 0x000fe20000001810 */
[----:B------:R-:W-:Y:S04]  /*4600*/  LDSM.16.M88.4 R72, [R191+0x4000] ;  /* 0x00400000bf48783b */ /* 0x000fe80000000200 */
[----:B------:R-:W-:Y:S01]  /*4610*/  LDSM.16.M88.4 R96, [R198+UR5+0x16800] ;  /* 0x01680005c660783b */ /* 0x000fe20008000200 */
[C---:B---3--:R-:W-:Y:S05]  /*4620*/  HMMA.16816.F32 R4, R68.reuse, R84, R4 ;  /* 0x000000544404723c */ /* 0x048fea0000001804 */
[C---:B------:R-:W-:Y:S01]  /*4630*/  @!P5 IADD3 R163, -R153.reuse, 0x8, RZ ;  /* 0x0000000899a3d810 */ /* 0x040fe20007ffe1ff */
[C---:B------:R-:W-:Y:S01]  /*4640*/  HMMA.16816.F32 R8, R68.reuse, R86, R8 ;  /* 0x000000564408723c */ /* 0x040fe20000001808 */
[----:B------:R-:W2:Y:S04]  /*4650*/  LDSM.16.M88.4 R84, [R198+UR5+0x16000] ;  /* 0x01600005c654783b */ /* 0x000ea80008000200 */
[C---:B------:R-:W-:Y:S01]  /*4660*/  @!P4 IADD3 R162, -R153.reuse, 0x9, RZ ;  /* 0x0000000999a2c810 */ /* 0x040fe20007ffe1ff */
[C---:B----4-:R-:W-:Y:S05]  /*4670*/  HMMA.16816.F32 R12, R68.reuse, R88, R12 ;  /* 0x00000058440c723c */ /* 0x050fea000000180c */
[C---:B------:R-:W-:Y:S01]  /*4680*/  @!P3 IADD3 R161, -R153.reuse, 0x10, RZ ;  /* 0x0000001099a1b810 */ /* 0x040fe20007ffe1ff */
[----:B------:R-:W-:Y:S01]  /*4690*/  HMMA.16816.F32 R16, R68, R90, R16 ;  /* 0x0000005a4410723c */ /* 0x000fe20000001810 */
[----:B------:R-:W-:Y:S04]  /*46a0*/  LDSM.16.M88.4 R68, [R150+0x4000] ;  /* 0x004000009644783b */ /* 0x000fe80000000200 */
[----:B------:R-:W-:Y:S01]  /*46b0*/  LDSM.16.M88.4 R88, [R197+0x4800] ;  /* 0x00480000c558783b */ /* 0x000fe20000000200 */
[C---:B-1----:R-:W-:Y:S05]  /*46c0*/  HMMA.16816.F32 R4, R76.reuse, R80, R4 ;  /* 0x000000504c04723c */ /* 0x042fea0000001804 */
[C---:B------:R-:W-:Y:S01]  /*46d0*/  @!P2 IADD3 R160, -R153.reuse, 0x11, RZ ;  /* 0x0000001199a0a810 */ /* 0x040fe20007ffe1ff */
[C---:B------:R-:W-:Y:S01]  /*46e0*/  HMMA.16816.F32 R8, R76.reuse, R82, R8 ;  /* 0x000000524c08723c */ /* 0x040fe20000001808 */
[----:B------:R-:W1:Y:S04]  /*46f0*/  LDSM.16.M88.4 R80, [R197+0x4000] ;  /* 0x00400000c550783b */ /* 0x000e680000000200 */
[----:B------:R-:W-:Y:S01]  /*4700*/  @!P1 IADD3 R159, -R153, 0x18, RZ ;  /* 0x00000018999f9810 */ /* 0x000fe20007ffe1ff */
[C---:B------:R-:W-:Y:S05]  /*4710*/  HMMA.16816.F32 R12, R76.reuse, R92, R12 ;  /* 0x0000005c4c0c723c */ /* 0x040fea000000180c */
[----:B------:R-:W-:Y:S01]  /*4720*/  I2FP.F32.S32 R157, R157 ;  /* 0x0000009d009d7245 */ /* 0x000fe20000201400 */
[----:B------:R-:W-:Y:S01]  /*4730*/  HMMA.16816.F32 R16, R76, R94, R16 ;  /* 0x0000005e4c10723c */ /* 0x000fe20000001810 */
[----:B------:R-:W-:Y:S04]  /*4740*/  LDSM.16.M88.4 R76, [R149+0x4000] ;  /* 0x00400000954c783b */ /* 0x000fe80000000200 */
[----:B------:R-:W-:Y:S01]  /*4750*/  LDSM.16.M88.4 R92, [R196+0x4800] ;  /* 0x00480000c45c783b */ /* 0x000fe20000000200 */
[C---:B--2---:R-:W-:Y:S05]  /*4760*/  HMMA.16816.F32 R4, R72.reuse, R84, R4 ;  /* 0x000000544804723c */ /* 0x044fea0000001804 */
[----:B------:R-:W-:Y:S01]  /*4770*/  I2FP.F32.S32 R156, R156 ;  /* 0x0000009c009c7245 */ /* 0x000fe20000201400 */
[C---:B------:R-:W-:Y:S01]  /*4780*/  HMMA.16816.F32 R8, R72.reuse, R86, R8 ;  /* 0x000000564808723c */ /* 0x040fe20000001808 */
[----:B------:R-:W2:Y:S04]  /*4790*/  LDSM.16.M88.4 R84, [R196+0x4000] ;  /* 0x00400000c454783b */ /* 0x000ea80000000200 */
[----:B------:R-:W-:Y:S01]  /*47a0*/  I2FP.F32.S32 R164, R164 ;  /* 0x000000a400a47245 */ /* 0x000fe20000201400 */
[C---:B------:R-:W-:Y:S05]  /*47b0*/  HMMA.16816.F32 R12, R72.reuse, R96, R12 ;  /* 0x00000060480c723c */ /* 0x040fea000000180c */
[----:B------:R-:W-:Y:S01]  /*47c0*/  I2FP.F32.S32 R155, R155 ;  /* 0x0000009b009b7245 */ /* 0x000fe20000201400 */
[----:B------:R-:W-:Y:S01]  /*47d0*/  HMMA.16816.F32 R16, R72, R98, R16 ;  /* 0x000000624810723c */ /* 0x000fe20000001810 */
[----:B------:R-:W-:Y:S04]  /*47e0*/  LDSM.16.M88.4 R72, [R148+0x4000] ;  /* 0x004000009448783b */ /* 0x000fe80000000200 */
[----:B------:R-:W-:Y:S01]  /*47f0*/  LDSM.16.M88.4 R96, [R195+0x4800] ;  /* 0x00480000c360783b */ /* 0x000fe20000000200 */
[C---:B-1----:R-:W-:Y:S05]  /*4800*/  HMMA.16816.F32 R4, R68.reuse, R80, R4 ;  /* 0x000000504404723c */ /* 0x042fea0000001804 */
[----:B------:R-:W-:Y:S01]  /*4810*/  I2FP.F32.S32 R163, R163 ;  /* 0x000000a300a37245 */ /* 0x000fe20000201400 */
[C---:B------:R-:W-:Y:S01]  /*4820*/  HMMA.16816.F32 R8, R68.reuse, R82, R8 ;  /* 0x000000524408723c */ /* 0x040fe20000001808 */
[----:B------:R-:W1:Y:S04]  /*4830*/  LDSM.16.M88.4 R80, [R195+0x4000] ;  /* 0x00400000c350783b */ /* 0x000e680000000200 */
[----:B------:R-:W-:Y:S01]  /*4840*/  I2FP.F32.S32 R162, R162 ;  /* 0x000000a200a27245 */ /* 0x000fe20000201400 */
[C---:B------:R-:W-:Y:S05]  /*4850*/  HMMA.16816.F32 R12, R68.reuse, R88, R12 ;  /* 0x00000058440c723c */ /* 0x040fea000000180c */
[----:B------:R-:W-:Y:S01]  /*4860*/  I2FP.F32.S32 R161, R161 ;  /* 0x000000a100a17245 */ /* 0x000fe20000201400 */
[----:B------:R-:W-:Y:S05]  /*4870*/  HMMA.16816.F32 R16, R68, R90, R16 ;  /* 0x0000005a4410723c */ /* 0x000fea0000001810 */
[----:B------:R-:W-:Y:S01]  /*4880*/  I2FP.F32.S32 R160, R160 ;  /* 0x000000a000a07245 */ /* 0x000fe20000201400 */
[C---:B--2---:R-:W-:Y:S05]  /*4890*/  HMMA.16816.F32 R4, R76.reuse, R84, R4 ;  /* 0x000000544c04723c */ /* 0x044fea0000001804 */
[----:B------:R-:W-:Y:S01]  /*48a0*/  I2FP.F32.S32 R159, R159 ;  /* 0x0000009f009f7245 */ /* 0x000fe20000201400 */
[C---:B------:R-:W-:Y:S05]  /*48b0*/  HMMA.16816.F32 R8, R76.reuse, R86, R8 ;  /* 0x000000564c08723c */ /* 0x040fea0000001808 */
[----:B------:R-:W-:Y:S01]  /*48c0*/  I2FP.F32.S32 R158, R158 ;  /* 0x0000009e009e7245 */ /* 0x000fe20000201400 */
[C---:B------:R-:W-:Y:S05]  /*48d0*/  HMMA.16816.F32 R12, R76.reuse, R92, R12 ;  /* 0x0000005c4c0c723c */ /* 0x040fea000000180c */
[----:B------:R-:W-:Y:S01]  /*48e0*/  IMAD.MOV.U32 R153, RZ, RZ, R221 ;  /* 0x000000ffff997224 */ /* 0x000fe200078e00dd */
[----:B------:R-:W-:Y:S06]  /*48f0*/  HMMA.16816.F32 R16, R76, R94, R16 ;  /* 0x0000005e4c10723c */ /* 0x000fec0000001810 */
[C---:B-1----:R-:W-:Y:S06]  /*4900*/  HMMA.16816.F32 R4, R72.reuse, R80, R4 ;  /* 0x000000504804723c */ /* 0x042fec0000001804 */
[C---:B------:R-:W-:Y:S06]  /*4910*/  HMMA.16816.F32 R8, R72.reuse, R82, R8 ;  /* 0x000000524808723c */ /* 0x040fec0000001808 */
[C---:B------:R-:W-:Y:S06]  /*4920*/  HMMA.16816.F32 R12, R72.reuse, R96, R12 ;  /* 0x00000060480c723c */ /* 0x040fec000000180c */
[----:B------:R-:W-:Y:S06]  /*4930*/  HMMA.16816.F32 R16, R72, R98, R16 ;  /* 0x000000624810723c */ /* 0x000fec0000001810 */
[-C--:B------:R-:W-:Y:S01]  /*4940*/  FFMA.FTZ R6, R157, -R233.reuse, R6 ;  /* 0x800000e99d067223 */ /* 0x080fe20000010006 */
[-C--:B------:R-:W-:Y:S01]  /*4950*/  FFMA.FTZ R7, R156, -R233.reuse, R7 ;  /* 0x800000e99c077223 */ /* 0x080fe20000010007 */
[CC--:B------:R-:W-:Y:S03]  /*4960*/  FFMA.FTZ R5, R164.reuse, -R233.reuse, R5 ;  /* 0x800000e9a4057223 */ /* 0x0c0fe60000010005 */
[CC--:B------:R-:W-:Y:S01]  /*4970*/  FFMA.FTZ R4, R155.reuse, -R233.reuse, R4 ;  /* 0x800000e99b047223 */ /* 0x0c0fe20000010004 */
[-C--:B------:R-:W-:Y:S01]  /*4980*/  FFMA.FTZ R11, R164, -R233.reuse, R11 ;  /* 0x800000e9a40b7223 */ /* 0x080fe2000001000b */
[-C--:B------:R-:W-:Y:S01]  /*4990*/  FFMA.FTZ R10, R155, -R233.reuse, R10 ;  /* 0x800000e99b0a7223 */ /* 0x080fe2000001000a */
[CC--:B------:R-:W-:Y:S01]  /*49a0*/  FFMA.FTZ R8, R163.reuse, -R233.reuse, R8 ;  /* 0x800000e9a3087223 */ /* 0x0c0fe20000010008 */
[CC--:B------:R-:W-:Y:S03]  /*49b0*/  FFMA.FTZ R9, R162.reuse, -R233.reuse, R9 ;  /* 0x800000e9a2097223 */ /* 0x0c0fe60000010009 */
[-C--:B------:R-:W-:Y:S01]  /*49c0*/  FFMA.FTZ R14, R163, -R233.reuse, R14 ;  /* 0x800000e9a30e7223 */ /* 0x080fe2000001000e */
[-C--:B------:R-:W-:Y:S01]  /*49d0*/  FFMA.FTZ R15, R162, -R233.reuse, R15 ;  /* 0x800000e9a20f7223 */ /* 0x080fe2000001000f */
[CC--:B------:R-:W-:Y:S01]  /*49e0*/  FFMA.FTZ R12, R161.reuse, -R233.reuse, R12 ;  /* 0x800000e9a10c7223 */ /* 0x0c0fe2000001000c */
[CC--:B------:R-:W-:Y:S03]  /*49f0*/  FFMA.FTZ R13, R160.reuse, -R233.reuse, R13 ;  /* 0x800000e9a00d7223 */ /* 0x0c0fe6000001000d */
[-C--:B------:R-:W-:Y:S01]  /*4a00*/  FFMA.FTZ R18, R161, -R233.reuse, R18 ;  /* 0x800000e9a1127223 */ /* 0x080fe20000010012 */
[-C--:B------:R-:W-:Y:S01]  /*4a10*/  FFMA.FTZ R19, R160, -R233.reuse, R19 ;  /* 0x800000e9a0137223 */ /* 0x080fe20000010013 */
[-C--:B------:R-:W-:Y:S01]  /*4a20*/  FFMA.FTZ R16, R159, -R233.reuse, R16 ;  /* 0x800000e99f107223 */ /* 0x080fe20000010010 */
[----:B------:R-:W-:Y:S01]  /*4a30*/  FFMA.FTZ R17, R158, -R233, R17 ;  /* 0x800000e99e117223 */ /* 0x000fe20000010011 */
[----:B------:R-:W-:Y:S06]  /*4a40*/  @!P0 BRA `(.L_x_492) ;  /* 0x0000000000248947 */ /* 0x000fec0003800000 */
[----:B------:R-:W-:Y:S01]  /*4a50*/  IADD3 R68, R154, 0x40, RZ ;  /* 0x000000409a447810 */ /* 0x000fe20007ffe0ff */
[C---:B------:R-:W-:Y:S02]  /*4a60*/  IMAD.IADD R69, R225.reuse, 0x1, R239 ;  /* 0x00000001e1457824 */ /* 0x040fe400078e02ef */
[----:B------:R-:W-:Y:S02]  /*4a70*/  VIADD R71, R225, 0x40 ;  /* 0x00000040e1477836 */ /* 0x000fe40000000000 */
[----:B------:R-:W-:Y:S01]  /*4a80*/  IMAD.MOV.U32 R153, RZ, RZ, R232 ;  /* 0x000000ffff997224 */ /* 0x000fe200078e00e8 */
[----:B------:R-:W-:Y:S02]  /*4a90*/  IADD3 R69, R232, R69, -R240 ;  /* 0x00000045e8457210 */ /* 0x000fe40007ffe8f0 */
[----:B------:R-:W-:Y:S02]  /*4aa0*/  ISETP.LT.AND P0, PT, R71, R240, PT ;  /* 0x000000f04700720c */ /* 0x000fe40003f01270 */
[----:B------:R-:W-:Y:S11]  /*4ab0*/  ISETP.GE.AND P1, PT, R68, R69, PT ;  /* 0x000000454400720c */ /* 0x000ff60003f26270 */
[----:B------:R-:W-:Y:S02]  /*4ac0*/  @!UPT UIADD3 URZ, URZ, URZ, URZ ;  /* 0x0000003f3f3ff290 */ /* 0x000fe4000fffe03f */
[----:B------:R-:W-:Y:S05]  /*4ad0*/  @!P1 BRA P0, `(.L_x_493) ;  /* 0x0000000400089947 */ /* 0x000fea0000000000 */
.L_x_492:
[--C-:B------:R-:W-:Y:S01]  /*4ae0*/  IADD3 R70, R240, 0x1, -R239.reuse ;  /* 0x00000001f0467810 */ /* 0x100fe20007ffe8ef */
[----:B------:R-:W-:Y:S01]  /*4af0*/  IMAD.IADD R69, R203, 0x1, R154 ;  /* 0x00000001cb457824 */ /* 0x000fe200078e029a */
[-C--:B------:R-:W-:Y:S01]  /*4b00*/  IADD3 R68, -R153, R240.reuse, -R239 ;  /* 0x000000f099447210 */ /* 0x080fe20007ffe9ef */
[----:B------:R-:W-:Y:S02]  /*4b10*/  VIADD R80, R222, 0x1 ;  /* 0x00000001de507836 */ /* 0x000fe40000000000 */
[----:B------:R-:W-:Y:S01]  /*4b20*/  VIADD R73, R70, UR7 ;  /* 0x0000000746497c36 */ /* 0x000fe20008000000 */
[-C--:B------:R-:W-:Y:S01]  /*4b30*/  VIADDMNMX R75, R68, R69.reuse, RZ, !PT ;  /* 0x00000045444b7246 */ /* 0x080fe200078001ff */
[----:B------:R-:W-:Y:S02]  /*4b40*/  VIADD R71, R69, 0x8 ;  /* 0x0000000845477836 */ /* 0x000fe40000000000 */
[C---:B------:R-:W-:Y:S01]  /*4b50*/  VIADD R78, R222.reuse, 0x8 ;  /* 0x00000008de4e7836 */ /* 0x040fe20000000000 */
[----:B------:R-:W-:Y:S01]  /*4b60*/  VIADDMNMX R73, R73, R69, R240, PT ;  /* 0x0000004549497246 */ /* 0x000fe200038001f0 */
[C---:B------:R-:W-:Y:S01]  /*4b70*/  VIADD R76, R222.reuse, 0x9 ;  /* 0x00000009de4c7836 */ /* 0x040fe20000000000 */
[CC--:B------:R-:W-:Y:S01]  /*4b80*/  ISETP.GE.AND P0, PT, R222.reuse, R75.reuse, PT ;  /* 0x0000004bde00720c */ /* 0x0c0fe20003f06270 */
[----:B------:R-:W-:Y:S01]  /*4b90*/  VIADD R74, R222, 0x10 ;  /* 0x00000010de4a7836 */ /* 0x000fe20000000000 */
[----:B------:R-:W-:Y:S01]  /*4ba0*/  ISETP.GE.AND P6, PT, R80, R75, PT ;  /* 0x0000004b5000720c */ /* 0x000fe20003fc6270 */
[C---:B------:R-:W-:Y:S01]  /*4bb0*/  VIADD R72, R222.reuse, 0x11 ;  /* 0x00000011de487836 */ /* 0x040fe20000000000 */
[----:B------:R-:W-:Y:S01]  /*4bc0*/  IADD3 R69, R71, UR7, R70 ;  /* 0x0000000747457c10 */ /* 0x000fe2000fffe046 */
[----:B------:R-:W-:Y:S01]  /*4bd0*/  VIADD R70, R222, 0x18 ;  /* 0x00000018de467836 */ /* 0x000fe20000000000 */
[----:B------:R-:W-:Y:S01]  /*4be0*/  VIADDMNMX R71, R68, R71, RZ, !PT ;  /* 0x0000004744477246 */ /* 0x000fe200078001ff */
[C---:B------:R-:W-:Y:S01]  /*4bf0*/  VIADD R68, R222.reuse, 0x19 ;  /* 0x00000019de447836 */ /* 0x040fe20000000000 */
[-C--:B------:R-:W-:Y:S01]  /*4c00*/  ISETP.GE.OR P0, PT, R222, R73.reuse, !P0 ;  /* 0x00000049de00720c */ /* 0x080fe20004706670 */
[----:B------:R-:W-:Y:S01]  /*4c10*/  IMAD.MOV.U32 R232, RZ, RZ, R153 ;  /* 0x000000ffffe87224 */ /* 0x000fe200078e0099 */
[----:B------:R-:W-:Y:S02]  /*4c20*/  ISETP.GE.OR P6, PT, R80, R73, !P6 ;  /* 0x000000495000720c */ /* 0x000fe400077c6670 */
[----:B------:R-:W-:Y:S02]  /*4c30*/  FSEL R4, R4, -INF , !P0 ;  /* 0xff80000004047808 */ /* 0x000fe40004000000 */
[----:B------:R-:W-:Y:S02]  /*4c40*/  FSEL R5, R5, -INF , !P6 ;  /* 0xff80000005057808 */ /* 0x000fe40007000000 */
[-C--:B------:R-:W-:Y:S02]  /*4c50*/  ISETP.GE.AND P5, PT, R78, R75.reuse, PT ;  /* 0x0000004b4e00720c */ /* 0x080fe40003fa6270 */
[-C--:B------:R-:W-:Y:S02]  /*4c60*/  ISETP.GE.AND P4, PT, R76, R75.reuse, PT ;  /* 0x0000004b4c00720c */ /* 0x080fe40003f86270 */
[-C--:B------:R-:W-:Y:S02]  /*4c70*/  ISETP.GE.AND P3, PT, R74, R75.reuse, PT ;  /* 0x0000004b4a00720c */ /* 0x080fe40003f66270 */
[-C--:B------:R-:W-:Y:S02]  /*4c80*/  ISETP.GE.AND P2, PT, R72, R75.reuse, PT ;  /* 0x0000004b4800720c */ /* 0x080fe40003f46270 */
[-C--:B------:R-:W-:Y:S02]  /*4c90*/  ISETP.GE.AND P1, PT, R70, R75.reuse, PT ;  /* 0x0000004b4600720c */ /* 0x080fe40003f26270 */
[----:B------:R-:W-:Y:S02]  /*4ca0*/  ISETP.GE.AND P0, PT, R68, R75, PT ;  /* 0x0000004b4400720c */ /* 0x000fe40003f06270 */
        /* <DEDUP_REMOVED lines=37> */
.L_x_493:
[C---:B------:R-:W-:Y:S01]  /*4f00*/  FMUL.FTZ R68, R234.reuse, 1.4426950216293334961 ;  /* 0x3fb8aa3bea447820 */ /* 0x040fe20000410000 */
[----:B------:R-:W-:Y:S01]  /*4f10*/  FSETP.NEU.FTZ.AND P0, PT, R234, -INF , PT ;  /* 0xff800000ea00780b */ /* 0x000fe20003f1d000 */
[C---:B------:R-:W-:Y:S01]  /*4f20*/  FMUL.FTZ R69, R235.reuse, 1.4426950216293334961 ;  /* 0x3fb8aa3beb457820 */ /* 0x040fe20000410000 */
        /* <DEDUP_REMOVED lines=9> */
[----:B------:R-:W-:Y:S01]  /*4fc0*/  FFMA.FTZ R161, R12, UR8, -R68 ;  /* 0x000000080ca17c23 */ /* 0x000fe20008010844 */
[--C-:B------:R-:W-:Y:S01]  /*4fd0*/  FFMA.FTZ R157, R6, UR8, -R4.reuse ;  /* 0x00000008069d7c23 */ /* 0x100fe20008010804 */
[--C-:B------:R-:W-:Y:S01]  /*4fe0*/  FFMA.FTZ R156, R7, UR8, -R4.reuse ;  /* 0x00000008079c7c23 */ /* 0x100fe20008010804 */
[--C-:B------:R-:W-:Y:S01]  /*4ff0*/  FFMA.FTZ R155, R10, UR8, -R4.reuse ;  /* 0x000000080a9b7c23 */ /* 0x100fe20008010804 */
[----:B------:R-:W-:Y:S01]  /*5000*/  FFMA.FTZ R154, R11, UR8, -R4 ;  /* 0x000000080b9a7c23 */ /* 0x000fe20008010804 */
[----:B------:R-:W-:Y:S01]  /*5010*/  MUFU.EX2 R165, R165 ;  /* 0x000000a500a57308 */ /* 0x000fe20000000800 */
[----:B------:R-:W-:Y:S01]  /*5020*/  FFMA.FTZ R160, R13, UR8, -R68 ;  /* 0x000000080da07c23 */ /* 0x000fe20008010844 */
[--C-:B------:R-:W-:Y:S01]  /*5030*/  FFMA.FTZ R153, R14, UR8, -R4.reuse ;  /* 0x000000080e997c23 */ /* 0x100fe20008010804 */
[----:B------:R-:W-:Y:S01]  /*5040*/  FFMA.FTZ R150, R15, UR8, -R4 ;  /* 0x000000080f967c23 */ /* 0x000fe20008010804 */
[----:B------:R-:W-:Y:S01]  /*5050*/  FFMA.FTZ R159, R16, UR8, -R68 ;  /* 0x00000008109f7c23 */ /* 0x000fe20008010844 */
[----:B------:R-:W-:Y:S01]  /*5060*/  FFMA.FTZ R149, R18, UR8, -R4 ;  /* 0x0000000812957c23 */ /* 0x000fe20008010804 */
        /* <DEDUP_REMOVED lines=42> */
[----:B------:R-:W-:Y:S05]  /*5310*/  LDSM.16.M88.4 R84, [R97+0xc000] ;  /* 0x00c000006154783b */ /* 0x000fea0000000200 */
[----:B------:R-:W4:Y:S05]  /*5320*/  LDSM.16.M88.4 R88, [R196+0x6000] ;  /* 0x00600000c458783b */ /* 0x000f2a0000000200 */
        /* <DEDUP_REMOVED lines=11> */
[----:B------:R-:W3:Y:S05]  /*53e0*/  LDSM.16.M88.4 R72, [R195+0x6800] ;  /* 0x00680000c348783b */ /* 0x000eea0000000200 */
[C---:B------:R-:W-:Y:S01]  /*53f0*/  HMMA.16816.F32 R4, R84.reuse, R88, R4 ;  /* 0x000000585404723c */ /* 0x040fe20000001804 */
[----:B------:R-:W-:Y:S05]  /*5400*/  LDSM.16.M88.4 R80, [R99+0xe000] ;  /* 0x00e000006350783b */ /* 0x000fea0000000200 */
[C---:B------:R-:W-:Y:S01]  /*5410*/  HMMA.16816.F32 R8, R84.reuse, R90, R8 ;  /* 0x0000005a5408723c */ /* 0x040fe20000001808 */
[----:B------:R-:W4:Y:S05]  /*5420*/  LDSM.16.M88.4 R88, [R198+UR5+0x1a000] ;  /* 0x01a00005c658783b */ /* 0x000f2a0008000200 */
[C---:B-1----:R-:W-:Y:S06]  /*5430*/  HMMA.16816.F32 R12, R84.reuse, R68, R12 ;  /* 0x00000044540c723c */ /* 0x042fec000000180c */
[----:B------:R-:W-:Y:S01]  /*5440*/  HMMA.16816.F32 R16, R84, R70, R16 ;  /* 0x000000465410723c */ /* 0x000fe20000001810 */
[----:B------:R-:W1:Y:S05]  /*5450*/  LDSM.16.M88.4 R68, [R198+UR5+0x1a800] ;  /* 0x01a80005c644783b */ /* 0x000e6a0008000200 */
[C---:B--2---:R-:W-:Y:S01]  /*5460*/  HMMA.16816.F32 R4, R76.reuse, R92, R4 ;  /* 0x0000005c4c04723c */ /* 0x044fe20000001804 */
[----:B------:R-:W-:Y:S05]  /*5470*/  LDSM.16.M88.4 R84, [R98+0xe000] ;  /* 0x00e000006254783b */ /* 0x000fea0000000200 */
[C---:B------:R-:W-:Y:S01]  /*5480*/  HMMA.16816.F32 R8, R76.reuse, R94, R8 ;  /* 0x0000005e4c08723c */ /* 0x040fe20000001808 */
[----:B------:R-:W2:Y:S05]  /*5490*/  LDSM.16.M88.4 R92, [R197+0x8000] ;  /* 0x00800000c55c783b */ /* 0x000eaa0000000200 */
[C---:B---3--:R-:W-:Y:S06]  /*54a0*/  HMMA.16816.F32 R12, R76.reuse, R72, R12 ;  /* 0x000000484c0c723c */ /* 0x048fec000000180c */
[----:B------:R-:W-:Y:S01]  /*54b0*/  HMMA.16816.F32 R16, R76, R74, R16 ;  /* 0x0000004a4c10723c */ /* 0x000fe20000001810 */
[----:B------:R-:W3:Y:S05]  /*54c0*/  LDSM.16.M88.4 R72, [R197+0x8800] ;  /* 0x00880000c548783b */ /* 0x000eea0000000200 */
[C---:B----4-:R-:W-:Y:S01]  /*54d0*/  HMMA.16816.F32 R4, R80.reuse, R88, R4 ;  /* 0x000000585004723c */ /* 0x050fe20000001804 */
[----:B------:R-:W-:Y:S05]  /*54e0*/  LDSM.16.M88.4 R76, [R97+0xe000] ;  /* 0x00e00000614c783b */ /* 0x000fea0000000200 */
[C---:B------:R-:W-:Y:S01]  /*54f0*/  HMMA.16816.F32 R8, R80.reuse, R90, R8 ;  /* 0x0000005a5008723c */ /* 0x040fe20000001808 */
[----:B------:R-:W4:Y:S05]  /*5500*/  LDSM.16.M88.4 R88, [R196+0x8000] ;  /* 0x00800000c458783b */ /* 0x000f2a0000000200 */
[C---:B-1----:R-:W-:Y:S06]  /*5510*/  HMMA.16816.F32 R12, R80.reuse, R68, R12 ;  /* 0x00000044500c723c */ /* 0x042fec000000180c */
[----:B------:R-:W-:Y:S01]  /*5520*/  HMMA.16816.F32 R16, R80, R70, R16 ;  /* 0x000000465010723c */ /* 0x000fe20000001810 */
[----:B------:R-:W1:Y:S05]  /*5530*/  LDSM.16.M88.4 R68, [R196+0x8800] ;  /* 0x00880000c444783b */ /* 0x000e6a0000000200 */
        /* <DEDUP_REMOVED lines=43> */
[C---:B-----5:R-:W-:Y:S01]  /*57f0*/  FADD.FTZ R4, -R152.reuse, R4 ;  /* 0x0000000498047221 */ /* 0x060fe20000010100 */
[C---:B------:R-:W-:Y:S01]  /*5800*/  FADD.FTZ R5, -R152.reuse, R5 ;  /* 0x0000000598057221 */ /* 0x040fe20000010100 */
[C---:B------:R-:W-:Y:S03]  /*5810*/  FADD.FTZ R6, -R151.reuse, R6 ;  /* 0x0000000697067221 */ /* 0x040fe60000010100 */
[C---:B------:R-:W-:Y:S01]  /*5820*/  FADD.FTZ R7, -R151.reuse, R7 ;  /* 0x0000000797077221 */ /* 0x040fe20000010100 */
[C---:B------:R-:W-:Y:S01]  /*5830*/  FADD.FTZ R8, -R152.reuse, R8 ;  /* 0x0000000898087221 */ /* 0x040fe20000010100 */
[----:B------:R-:W-:Y:S01]  /*5840*/  FADD.FTZ R9, -R152, R9 ;  /* 0x0000000998097221 */ /* 0x000fe20000010100 */
[C---:B------:R-:W-:Y:S01]  /*5850*/  FADD.FTZ R10, -R151.reuse, R10 ;  /* 0x0000000a970a7221 */ /* 0x040fe20000010100 */
        /* <DEDUP_REMOVED lines=9> */
[C---:B------:R-:W-:Y:S01]  /*58f0*/  FADD.FTZ R16, -R152.reuse, R16 ;  /* 0x0000001098107221 */ /* 0x040fe20000010100 */
[----:B------:R-:W-:Y:S01]  /*5900*/  FADD.FTZ R17, -R152, R17 ;  /* 0x0000001198117221 */ /* 0x000fe20000010100 */
        /* <DEDUP_REMOVED lines=39> */
[C---:B--2---:R-:W-:Y:S01]  /*5b80*/  LEA.HI.X R248, R5.reuse, R8, R4, 0x5, P5 ;  /* 0x0000000805f87211 */ /* 0x044fe200028f2c04 */
[--C-:B------:R-:W-:Y:S01]  /*5b90*/  IMAD.IADD R236, R236, 0x1, R7.reuse ;  /* 0x00000001ecec7824 */ /* 0x100fe200078e0207 */
[----:B------:R-:W-:Y:S01]  /*5ba0*/  @!P3 LEA R8, P5, R5, R10, 0x6 ;  /* 0x0000000a0508b211 */ /* 0x000fe200078a30ff */
[--C-:B------:R-:W-:Y:S01]  /*5bb0*/  IMAD.IADD R230, R230, 0x1, R7.reuse ;  /* 0x00000001e6e67824 */ /* 0x100fe200078e0207 */
[-CC-:B------:R-:W-:Y:S01]  /*5bc0*/  @!P2 LEA.HI.X R13, R9, R249.reuse, R248.reuse, 0x1, P4 ;  /* 0x000000f9090da211 */ /* 0x180fe200020f0cf8 */
        /* <DEDUP_REMOVED lines=54> */
.L_x_494:
        /* <DEDUP_REMOVED lines=137> */
.L_x_495:
        /* <DEDUP_REMOVED lines=82> */
[----:B------:R2:W-:Y:S03]  /*6ce0*/  REDG.E.ADD.F32.FTZ.RN.STRONG.GPU desc[UR14][R162.64], R5 ;  /* 0x00000005a20079a6 */ /* 0x0005e6000c10f38e */
[-C--:B------:R-:W-:Y:S01]  /*6cf0*/  LEA.HI.X.SX32 R167, R157, R245.reuse, 0x2, P0 ;  /* 0x000000f59da77211 */ /* 0x080fe200000f16ff */
[----:B------:R-:W-:Y:S01]  /*6d00*/  REDG.E.ADD.F32.FTZ.RN.STRONG.GPU desc[UR14][R168.64], R6 ;  /* 0x00000006a80079a6 */ /* 0x000fe2000c10f38e */
[CC--:B------:R-:W-:Y:S01]  /*6d10*/  LEA R164, P1, R159.reuse, R244.reuse, 0x2 ;  /* 0x000000f49fa47211 */ /* 0x0c0fe200078210ff */
[C---:B------:R-:W-:Y:S02]  /*6d20*/  IMAD R157, R250.reuse, 0x30, RZ ;  /* 0x00000030fa9d7824 */ /* 0x040fe400078e02ff */
[----:B------:R3:W-:Y:S01]  /*6d30*/  REDG.E.ADD.F32.FTZ.RN.STRONG.GPU desc[UR14][R166.64], R7 ;  /* 0x00000007a60079a6 */ /* 0x0007e2000c10f38e */
[-C--:B------:R-:W-:Y:S01]  /*6d40*/  LEA.HI.X.SX32 R165, R159, R245.reuse, 0x2, P1 ;  /* 0x000000f59fa57211 */ /* 0x080fe200008f16ff */
[C---:B------:R-:W-:Y:S01]  /*6d50*/  IMAD R159, R250.reuse, 0x38, RZ ;  /* 0x00000038fa9f7824 */ /* 0x040fe200078e02ff */
        /* <DEDUP_REMOVED lines=211> */
[----:B------:R-:W-:Y:S01]  /*7a90*/  ISETP.GT.AND P2, PT, R238, R223, PT ;  /* 0x000000dfee00720c */ /* 0x000fe20003f44270 */
        /* <DEDUP_REMOVED lines=74> */
[----:B------:R1:W-:Y:S01]  /*7f40*/  STS [R216], R101 ;  /* 0x00000065d8007388 */ /* 0x0003e20000000800 */
[----:B------:R-:W-:Y:S01]  /*7f50*/  F2FP.F16.F32.PACK_AB R131, R131, R130 ;  /* 0x000000828383723e */ /* 0x000fe200000000ff */
[----:B------:R-:W-:Y:S01]  /*7f60*/  FMUL.FTZ R140, R140, UR4 ;  /* 0x000000048c8c7c20 */ /* 0x000fe20008410000 */
[----:B------:R-:W-:Y:S01]  /*7f70*/  FMUL.FTZ R141, R141, UR4 ;  /* 0x000000048d8d7c20 */ /* 0x000fe20008410000 */
[----:B------:R1:W-:Y:S01]  /*7f80*/  STS [R216+0x400], R103 ;  /* 0x00040067d8007388 */ /* 0x0003e20000000800 */
[----:B------:R-:W-:Y:S01]  /*7f90*/  FMUL.FTZ R142, R142, UR4 ;  /* 0x000000048e8e7c20 */ /* 0x000fe20008410000 */
[----:B------:R-:W-:Y:S01]  /*7fa0*/  FMUL.FTZ R143, R143, UR4 ;  /* 0x000000048f8f7c20 */ /* 0x000fe20008410000 */
[----:B------:R-:W-:Y:S01]  /*7fb0*/  F2FP.F16.F32.PACK_AB R121, R121, R120 ;  /* 0x000000787979723e */ /* 0x000fe200000000ff */
[----:B------:R1:W-:Y:S01]  /*7fc0*/  STS [R218], R113 ;  /* 0x00000071da007388 */ /* 0x0003e20000000800 */
[----:B------:R-:W-:Y:S01]  /*7fd0*/  F2FP.F16.F32.PACK_AB R123, R123, R122 ;  /* 0x0000007a7b7b723e */ /* 0x000fe200000000ff */
[----:B------:R-:W2:Y:S01]  /*7fe0*/  @P0 LDC.64 R2, c[0x0][0x450] ;  /* 0x00011400ff020b82 */ /* 0x000ea20000000a00 */
[----:B------:R-:W-:Y:S01]  /*7ff0*/  F2FP.F16.F32.PACK_AB R125, R125, R124 ;  /* 0x0000007c7d7d723e */ /* 0x000fe200000000ff */
[----:B------:R1:W-:Y:S01]  /*8000*/  STS [R218+0x400], R115 ;  /* 0x00040073da007388 */ /* 0x0003e20000000800 */
[----:B------:R-:W-:-:S02]  /*8010*/  F2FP.F16.F32.PACK_AB R127, R127, R126 ;  /* 0x0000007e7f7f723e */ /* 0x000fc400000000ff */
[----:B------:R-:W-:Y:S01]  /*8020*/  F2FP.F16.F32.PACK_AB R133, R133, R132 ;  /* 0x000000848585723e */ /* 0x000fe200000000ff */
[----:B------:R1:W-:Y:S01]  /*8030*/  STS [R216+0x1000], R105 ;  /* 0x00100069d8007388 */ /* 0x0003e20000000800 */
[----:B------:R-:W-:Y:S01]  /*8040*/  F2FP.F16.F32.PACK_AB R135, R135, R134 ;  /* 0x000000868787723e */ /* 0x000fe200000000ff */
[----:B------:R-:W3:Y:S01]  /*8050*/  @P0 LDC.64 R4, c[0x0][0x458] ;  /* 0x00011600ff040b82 */ /* 0x000ee20000000a00 */
[----:B------:R-:W-:Y:S01]  /*8060*/  F2FP.F16.F32.PACK_AB R145, R145, R144 ;  /* 0x000000909191723e */ /* 0x000fe200000000ff */
[----:B------:R1:W-:Y:S01]  /*8070*/  STS [R216+0x1400], R107 ;  /* 0x0014006bd8007388 */ /* 0x0003e20000000800 */
[----:B------:R-:W-:Y:S02]  /*8080*/  F2FP.F16.F32.PACK_AB R147, R147, R146 ;  /* 0x000000929393723e */ /* 0x000fe400000000ff */
[----:B------:R-:W-:Y:S01]  /*8090*/  F2FP.F16.F32.PACK_AB R137, R137, R136 ;  /* 0x000000888989723e */ /* 0x000fe200000000ff */
[----:B------:R1:W-:Y:S01]  /*80a0*/  STS [R218+0x1000], R109 ;  /* 0x0010006dda007388 */ /* 0x0003e20000000800 */
[----:B------:R-:W-:-:S02]  /*80b0*/  F2FP.F16.F32.PACK_AB R139, R139, R138 ;  /* 0x0000008a8b8b723e */ /* 0x000fc400000000ff */
[----:B------:R-:W-:Y:S01]  /*80c0*/  F2FP.F16.F32.PACK_AB R141, R141, R140 ;  /* 0x0000008c8d8d723e */ /* 0x000fe200000000ff */
[----:B------:R1:W-:Y:S01]  /*80d0*/  STS [R218+0x1400], R111 ;  /* 0x0014006fda007388 */ /* 0x0003e20000000800 */
[----:B------:R-:W-:Y:S02]  /*80e0*/  F2FP.F16.F32.PACK_AB R143, R143, R142 ;  /* 0x0000008e8f8f723e */ /* 0x000fe400000000ff */
        /* <DEDUP_REMOVED lines=29> */
[CC--:B------:R-:W-:Y:S02]  /*82c0*/  @P0 IADD3 R10, R237.reuse, R242.reuse, RZ ;  /* 0x000000f2ed0a0210 */ /* 0x0c0fe40007ffe0ff */
[----:B------:R-:W-:Y:S01]  /*82d0*/  @P0 IADD3 R8, R237, R242, RZ ;  /* 0x000000f2ed080210 */ /* 0x000fe20007ffe0ff */
[----:B------:R1:W-:Y:S01]  /*82e0*/  STS [R218+0x4000], R145 ;  /* 0x00400091da007388 */ /* 0x0003e20000000800 */
[----:B------:R-:W-:Y:S01]  /*82f0*/  F2FP.F16.F32.PACK_AB R61, R61, R60 ;  /* 0x0000003c3d3d723e */ /* 0x000fe200000000ff */
[C---:B--2---:R-:W-:Y:S01]  /*8300*/  @P0 IMAD R44, R10.reuse, R3, RZ ;  /* 0x000000030a2c0224 */ /* 0x044fe200078e02ff */
[----:B------:R-:W-:Y:S01]  /*8310*/  F2FP.F16.F32.PACK_AB R63, R63, R62 ;  /* 0x0000003e3f3f723e */ /* 0x000fe200000000ff */
[----:B------:R1:W-:Y:S01]  /*8320*/  STS [R218+0x4400], R147 ;  /* 0x00440093da007388 */ /* 0x0003e20000000800 */
[----:B------:R-:W-:-:S03]  /*8330*/  @P0 IMAD.WIDE.U32 R10, R10, R2, RZ ;  /* 0x000000020a0a0225 */ /* 0x000fc600078e00ff */
[----:B------:R1:W-:Y:S01]  /*8340*/  STS [R216+0x5000], R137 ;  /* 0x00500089d8007388 */ /* 0x0003e20000000800 */
[C---:B---3--:R-:W-:Y:S01]  /*8350*/  @P0 IMAD R6, R8.reuse, R5, RZ ;  /* 0x0000000508060224 */ /* 0x048fe200078e02ff */
[----:B------:R-:W-:Y:S01]  /*8360*/  @P0 IADD3 R44, R11, R44, RZ ;  /* 0x0000002c0b2c0210 */ /* 0x000fe20007ffe0ff */
[----:B------:R-:W-:Y:S01]  /*8370*/  @P0 IMAD.WIDE.U32 R8, R8, R4, RZ ;  /* 0x0000000408080225 */ /* 0x000fe200078e00ff */
[----:B------:R1:W-:Y:S01]  /*8380*/  STS [R216+0x5400], R139 ;  /* 0x0054008bd8007388 */ /* 0x0003e20000000800 */
[----:B------:R-:W-:Y:S02]  /*8390*/  SHF.R.S32.HI R11, RZ, 0x1f, R208 ;  /* 0x0000001fff0b7819 */ /* 0x000fe400000114d0 */
[----:B------:R-:W-:Y:S01]  /*83a0*/  @P0 IMAD.MOV.U32 R46, RZ, RZ, R10 ;  /* 0x000000ffff2e0224 */ /* 0x000fe200078e000a */
[----:B------:R1:W-:Y:S01]  /*83b0*/  STS [R218+0x5000], R141 ;  /* 0x0050008dda007388 */ /* 0x0003e20000000800 */
[----:B------:R-:W-:Y:S01]  /*83c0*/  @P0 IADD3 R6, R9, R6, RZ ;  /* 0x0000000609060210 */ /* 0x000fe20007ffe0ff */
[----:B------:R-:W-:-:S02]  /*83d0*/  @P0 IMAD.MOV.U32 R56, RZ, RZ, R8 ;  /* 0x000000ffff380224 */ /* 0x000fc400078e0008 */
        /* <DEDUP_REMOVED lines=33> */
[----:B-1----:R-:W-:-:S05]  /*85f0*/  IMAD.WIDE.U32 R46, R208, R8, R12 ;  /* 0x00000008d02e7225 */ /* 0x002fca00078e000c */
[----:B------:R-:W-:Y:S02]  /*8600*/  IADD3 R44, R47, R7, RZ ;  /* 0x000000072f2c7210 */ /* 0x000fe40007ffe0ff */
.L_x_497:
        /* <DEDUP_REMOVED lines=11> */
[----:B------:R-:W-:-:S07]  /*86c0*/  IADD3 R6, R57, R7, RZ ;  /* 0x0000000739067210 */ /* 0x000fce0007ffe0ff */
.L_x_498:
[----:B------:R-:W-:Y:S01]  /*86d0*/  STS [R218+0xb000], R61 ;  /* 0x00b0003dda007388 */ /* 0x000fe20000000800 */
[----:B-1----:R-:W-:Y:S01]  /*86e0*/  SHF.R.S32.HI R57, RZ, 0x1f, R225 ;  /* 0x0000001fff397819 */ /* 0x002fe200000114e1 */
[----:B------:R-:W-:Y:S01]  /*86f0*/  IMAD.MOV.U32 R62, RZ, RZ, R206 ;  /* 0x000000ffff3e7224 */ /* 0x000fe200078e00ce */
[----:B------:R-:W-:Y:S01]  /*8700*/  SHF.R.S32.HI R7, RZ, 0x1f, R214 ;  /* 0x0000001fff077819 */ /* 0x000fe200000114d6 */
[----:B------:R1:W-:Y:S01]  /*8710*/  STS [R218+0xb400], R63 ;  /* 0x00b4003fda007388 */ /* 0x0003e20000000800 */
[----:B------:R-:W-:Y:S01]  /*8720*/  IMAD R240, R211, -0x40, R240 ;  /* 0xffffffc0d3f07824 */ /* 0x000fe200078e02f0 */
[----:B------:R-:W-:Y:S01]  /*8730*/  ULDC.64 UR6, c[0x0][0x468] ;  /* 0x00011a0000067ab9 */ /* 0x000fe20000000a00 */
[----:B------:R-:W-:Y:S01]  /*8740*/  IMAD R48, R57, R2, RZ ;  /* 0x0000000239307224 */ /* 0x000fe200078e02ff */
[----:B------:R-:W-:Y:S01]  /*8750*/  BAR.SYNC.DEFER_BLOCKING 0x0 ;  /* 0x0000000000007b1d */ /* 0x000fe20000010000 */
[----:B------:R-:W-:Y:S02]  /*8760*/  SHF.R.S32.HI R59, RZ, 0x1f, R205 ;  /* 0x0000001fff3b7819 */ /* 0x000fe400000114cd */
[----:B------:R-:W-:Y:S01]  /*8770*/  ISETP.GE.AND P4, PT, R205, R240, PT ;  /* 0x000000f0cd00720c */ /* 0x000fe20003f86270 */
[----:B------:R-:W-:-:S02]  /*8780*/  IMAD R45, R225, R3, R48 ;  /* 0x00000003e12d7224 */ /* 0x000fc400078e0230 */
[----:B------:R-:W-:Y:S01]  /*8790*/  BSSY B0, `(.L_x_499) ;  /* 0x0000027000007945 */ /* 0x000fe20003800000 */
[----:B-1----:R-:W-:Y:S01]  /*87a0*/  SHF.R.S32.HI R63, RZ, 0x1f, R206 ;  /* 0x0000001fff3f7819 */ /* 0x002fe200000114ce */
[----:B------:R1:W2:Y:S02]  /*87b0*/  LDS.128 R40, [R213+0x13000] ;  /* 0x01300000d5287984 */ /* 0x0002a40000000c00 */
[----:B------:R-:W-:Y:S02]  /*87c0*/  IMAD.WIDE.U32 R50, R225, R2, R62 ;  /* 0x00000002e1327225 */ /* 0x000fe400078e003e */
[----:B------:R1:W3:Y:S01]  /*87d0*/  LDS.128 R36, [R213+0x15000] ;  /* 0x01500000d5247984 */ /* 0x0002e20000000c00 */
[----:B------:R-:W-:-:S03]  /*87e0*/  IADD3 R64, P0, R46, R50, RZ ;  /* 0x000000322e407210 */ /* 0x000fc60007f1e0ff */
        /* <DEDUP_REMOVED lines=9> */
[----:B------:R1:W1:Y:S03]  /*8880*/  LDS.128 R20, [R213+0x1a000] ;  /* 0x01a00000d5147984 */ /* 0x0002660000000c00 */
[----:B------:R-:W-:Y:S01]  /*8890*/  IMAD.IADD R61, R45, 0x1, R65 ;  /* 0x000000012d3d7824 */ /* 0x000fe200078e0241 */
        /* <DEDUP_REMOVED lines=22> */
.L_x_500:
[----:B------:R-:W-:Y:S05]  /*8a00*/  BSYNC B0 ;  /* 0x0000000000007941 */ /* 0x000fea0003800000 */
.L_x_499:
        /* <DEDUP_REMOVED lines=19> */
.L_x_502:
[----:B------:R-:W-:Y:S05]  /*8b40*/  BSYNC B0 ;  /* 0x0000000000007941 */ /* 0x000fea0003800000 */
.L_x_501:
        /* <DEDUP_REMOVED lines=28> */
.L_x_504:
[----:B------:R-:W-:Y:S05]  /*8d10*/  BSYNC B0 ;  /* 0x0000000000007941 */ /* 0x000fea0003800000 */
.L_x_503:
        /* <DEDUP_REMOVED lines=19> */
.L_x_473:
[----:B------:R-:W-:Y:S05]  /*8e50*/  BSYNC B1 ;  /* 0x0000000000017941 */ /* 0x000fea0003800000 */
.L_x_459:
[----:B-1-34-:R-:W1:Y:S02]  /*8e60*/  LDC R2, c[0x0][0xc] ;  /* 0x00000300ff027b82 */ /* 0x01ae640000000800 */
[----:B-1----:R-:W-:-:S04]  /*8e70*/  IADD3 R211, R2, R211, RZ ;  /* 0x000000d302d37210 */ /* 0x002fc80007ffe0ff */
[----:B------:R-:W-:-:S13]  /*8e80*/  ISETP.GE.AND P0, PT, R211, UR12, PT ;  /* 0x0000000cd3007c0c */ /* 0x000fda000bf06270 */
[----:B------:R-:W-:Y:S05]  /*8e90*/  @P0 BRA `(.L_x_505) ;  /* 0x0000000000040947 */ /* 0x000fea0003800000 */
[----:B------:R-:W-:Y:S05]  /*8ea0*/  BRA `(.L_x_506) ;  /* 0xffffff7800987947 */ /* 0x000fea000383ffff */
.L_x_505:
[----:B------:R-:W-:Y:S05]  /*8eb0*/  EXIT ;  /* 0x000000000000794d */ /* 0x000fea0003800000 */
.L_x_507:
        /* <DEDUP_REMOVED lines=12> */
.L_x_1593:


//--------------------- .text._ZN5flash27flash_bwd_convert_dq_kernelI23Flash_bwd_kernel_traitsILi192ELi64ELi64ELi8ELi4ELi2ELi2ELb1ELb1EN7cutlass6half_tE19Flash_kernel_traitsILi192ELi64ELi64ELi8ES3_EEEEvNS_16Flash_bwd_paramsEi --------------------------
	.section	.text._ZN5flash27flash_bwd_convert_dq_kernelI23Flash_bwd_kernel_traitsILi192ELi64ELi64ELi8ELi4ELi2ELi2ELb1ELb1EN7cutlass6half_tE19Flash_kernel_traitsILi192ELi64ELi64ELi8ES3_EEEEvNS_16Flash_bwd_paramsEi,"ax",@progbits
	.align	128
        .global         _ZN5flash27flash_bwd_convert_dq_kernelI23Flash_bwd_kernel_traitsILi192ELi64ELi64ELi8ELi4ELi2ELi2ELb1ELb1EN7cutlass6half_tE19Flash_kernel_traitsILi192ELi64ELi64ELi8ES3_EEEEvNS_16Flash_bwd_paramsEi
        .type           _ZN5flash27flash_bwd_convert_dq_kernelI23Flash_bwd_kernel_traitsILi192ELi64ELi64ELi8ELi4ELi2ELi2ELb1ELb1EN7cutlass6half_tE19Flash_kernel_traitsILi192ELi64ELi64ELi8ES3_EEEEvNS_16Flash_bwd_paramsEi,@function
        .size           _ZN5flash27flash_bwd_convert_dq_kernelI23Flash_bwd_kernel_traitsILi192ELi64ELi64ELi8ELi4ELi2ELi2ELb1ELb1EN7cutlass6half_tE19Flash_kernel_traitsILi192ELi64ELi64ELi8ES3_EEEEvNS_16Flash_bwd_paramsEi,(.L_x_1594 - _ZN5flash27flash_bwd_convert_dq_kernelI23Flash_bwd_kernel_traitsILi192ELi64ELi64ELi8ELi4ELi2ELi2ELb1ELb1EN7cutlass6half_tE19Flash_kernel_traitsILi192ELi64ELi64ELi8ES3_EEEEvNS_16Flash_bwd_paramsEi)
        .other          _ZN5flash27flash_bwd_convert_dq_kernelI23Flash_bwd_kernel_traitsILi192ELi64ELi64ELi8ELi4ELi2ELi2ELb1ELb1EN7cutlass6half_tE19Flash_kernel_traitsILi192ELi64ELi64ELi8ES3_EEEEvNS_16Flash_bwd_paramsEi,@"STO_CUDA_ENTRY STV_DEFAULT"
_ZN5flash27flash_bwd_convert_dq_kernelI23Flash_bwd_kernel_traitsILi192ELi64ELi64ELi8ELi4ELi2ELi2ELb1ELb1EN7cutlass6half_tE19Flash_kernel_traitsILi192ELi64ELi64ELi8ES3_EEEEvNS_16Flash_bwd_paramsEi:
.text._ZN5flash27flash_bwd_convert_dq_kernelI23Flash_bwd_kernel_traitsILi192ELi64ELi64ELi8ELi4ELi2ELi2ELb1ELb1EN7cutlass6half_tE19Flash_kernel_traitsILi192ELi64ELi64ELi8ES3_EEEEvNS_16Flash_bwd_paramsEi:
[----:B------:R-:W-:Y:S01]  /*0000*/  LDC R1, c[0x0][0x28] ;  /* 0x00000a00ff017b82 */ /* 0x000fe20000000800 */
[----:B------:R-:W0:Y:S07]  /*0010*/  S2R R44, SR_CTAID.Y ;  /* 0x00000000002c7919 */ /* 0x000e2e0000002600 */
[----:B------:R-:W0:Y:S01]  /*0020*/  LDC.64 R2, c[0x0][0x2f0] ;  /* 0x0000bc00ff027b82 */ /* 0x000e220000000a00 */
[----:B------:R-:W-:Y:S01]  /*0030*/  ULDC.64 UR4, c[0x0][0x2f0] ;  /* 0x0000bc0000047ab9 */ /* 0x000fe20000000a00 */
[----:B------:R-:W-:Y:S01]  /*0040*/  MOV R47, 0xffffffff ;  /* 0xffffffff002f7802 */ /* 0x000fe20000000f00 */
[----:B------:R-:W-:Y:S01]  /*0050*/  ULDC.64 UR6, c[0x0][0x208] ;  /* 0x0000820000067ab9 */ /* 0x000fe20000000a00 */
[----:B------:R-:W-:-:S04]  /*0060*/  ISETP.NE.U32.AND P0, PT, RZ, UR4, PT ;  /* 0x00000004ff007c0c */ /* 0x000fc8000bf05070 */
[----:B------:R-:W-:Y:S01]  /*0070*/  ISETP.NE.AND.EX P0, PT, RZ, UR5, PT, P0 ;  /* 0x00000005ff007c0c */ /* 0x000fe2000bf05300 */
[----:B0-----:R-:W-:-:S12]  /*0080*/  IMAD.WIDE R2, R44, 0x4, R2 ;  /* 0x000000042c027825 */ /* 0x001fd800078e0202 */
[----:B------:R-:W2:Y:S04]  /*0090*/  @P0 LDG.E R47, desc[UR6][R2.64] ;  /* 0x00000006022f0981 */ /* 0x000ea8000c1e1900 */
[----:B------:R-:W2:Y:S01]  /*00a0*/  @P0 LDG.E R80, desc[UR6][R2.64+0x4] ;  /* 0x0000040602500981 */ /* 0x000ea2000c1e1900 */
[----:B------:R-:W0:Y:S02]  /*00b0*/  S2R R79, SR_CTAID.X ;  /* 0x00000000004f7919 */ /* 0x000e240000002500 */
[----:B0-----:R-:W-:Y:S01]  /*00c0*/  SHF.L.U32 R79, R79, 0x6, RZ ;  /* 0x000000064f4f7819 */ /* 0x001fe200000006ff */
[----:B--2---:R-:W-:-:S06]  /*00d0*/  @P0 IMAD.IADD R80, R80, 0x1, -R47 ;  /* 0x0000000150500824 */ /* 0x004fcc00078e0a2f */
[----:B------:R-:W0:Y:S02]  /*00e0*/  @!P0 LDC R80, c[0x0][0x2c4] ;  /* 0x0000b100ff508b82 */ /* 0x000e240000000800 */
[----:B0-----:R-:W-:-:S13]  /*00f0*/  ISETP.GT.AND P1, PT, R80, R79, PT ;  /* 0x0000004f5000720c */ /* 0x001fda0003f24270 */
[----:B------:R-:W-:Y:S05]  /*0100*/  @!P1 EXIT ;  /* 0x000000000000994d */ /* 0x000fea0003800000 */
[----:B------:R-:W0:Y:S01]  /*0110*/  S2R R6, SR_TID.X ;  /* 0x0000000000067919 */ /* 0x000e220000002100 */
[----:B------:R-:W-:Y:S01]  /*0120*/  ISETP.NE.AND P2, PT, R47, -0x1, PT ;  /* 0xffffffff2f00780c */ /* 0x000fe20003f45270 */
[----:B------:R-:W1:Y:S01]  /*0130*/  LDC R75, c[0x0][0x490] ;  /* 0x00012400ff4b7b82 */ /* 0x000e620000000800 */
[----:B------:R-:W-:Y:S01]  /*0140*/  HFMA2.MMA R41, -RZ, RZ, 0, 0 ;  /* 0x00000000ff297435 */ /* 0x000fe200000001ff */
[----:B------:R-:W2:Y:S01]  /*0150*/  S2R R50, SR_TID.X ;  /* 0x0000000000327919 */ /* 0x000ea20000002100 */
[----:B------:R-:W-:Y:S02]  /*0160*/  SHF.R.S32.HI R51, RZ, 0x1f, R79 ;  /* 0x0000001fff337819 */ /* 0x000fe4000001144f */
[----:B------:R-:W-:Y:S02]  /*0170*/  CS2R R72, SRZ ;  /* 0x0000000000487805 */ /* 0x000fe4000001ff00 */
[----:B------:R-:W-:Y:S01]  /*0180*/  CS2R R70, SRZ ;  /* 0x0000000000467805 */ /* 0x000fe2000001ff00 */
[----:B------:R-:W3:Y:S01]  /*0190*/  S2R R74, SR_CTAID.Z ;  /* 0x00000000004a7919 */ /* 0x000ee20000002700 */
[----:B------:R-:W-:-:S02]  /*01a0*/  CS2R R68, SRZ ;  /* 0x0000000000447805 */ /* 0x000fc4000001ff00 */
[----:B------:R-:W-:Y:S02]  /*01b0*/  CS2R R66, SRZ ;  /* 0x0000000000427805 */ /* 0x000fe4000001ff00 */
[----:B------:R-:W-:Y:S02]  /*01c0*/  CS2R R64, SRZ ;  /* 0x0000000000407805 */ /* 0x000fe4000001ff00 */
[----:B------:R-:W-:Y:S02]  /*01d0*/  CS2R R62, SRZ ;  /* 0x00000000003e7805 */ /* 0x000fe4000001ff00 */
[----:B------:R-:W-:Y:S01]  /*01e0*/  CS2R R60, SRZ ;  /* 0x00000000003c7805 */ /* 0x000fe2000001ff00 */
[----:B------:R-:W4:Y:S01]  /*01f0*/  @P2 LDC.64 R4, c[0x0][0x448] ;  /* 0x00011200ff042b82 */ /* 0x000f220000000a00 */
        /* <DEDUP_REMOVED lines=15> */
[----:B-1----:R-:W-:Y:S02]  /*02f0*/  ISETP.GE.AND P1, PT, R75, 0x1, PT ;  /* 0x000000014b00780c */ /* 0x002fe40003f26270 */
[----:B0-----:R-:W-:-:S04]  /*0300*/  SHF.R.S32.HI R7, RZ, 0x1f, R6 ;  /* 0x0000001fff077819 */ /* 0x001fc80000011406 */
[CC--:B------:R-:W-:Y:S02]  /*0310*/  LEA.HI R0, R7.reuse, R6.reuse, RZ, 0x2 ;  /* 0x0000000607007211 */ /* 0x0c0fe400078f10ff */
[----:B------:R-:W-:Y:S01]  /*0320*/  LEA.HI R38, R7, R6, RZ, 0x3 ;  /* 0x0000000607267211 */ /* 0x000fe200078f18ff */
[C---:B----4-:R-:W-:Y:S01]  /*0330*/  @P2 IMAD.WIDE.U32 R82, R47.reuse, R4, RZ ;  /* 0x000000042f522225 */ /* 0x050fe200078e00ff */
[--C-:B------:R-:W-:Y:S02]  /*0340*/  SHF.R.S32.HI R76, RZ, 0x2, R0.reuse ;  /* 0x00000002ff4c7819 */ /* 0x100fe40000011400 */
[----:B------:R-:W-:Y:S01]  /*0350*/  SHF.R.S32.HI R3, RZ, 0x1f, R0 ;  /* 0x0000001fff037819 */ /* 0x000fe20000011400 */
[----:B------:R-:W-:Y:S01]  /*0360*/  @P2 IMAD R81, R47, R5, R83 ;  /* 0x000000052f512224 */ /* 0x000fe200078e0253 */
[----:B------:R-:W-:Y:S02]  /*0370*/  LOP3.LUT R78, R38, 0x1ffffff8, RZ, 0xc0, !PT ;  /* 0x1ffffff8264e7812 */ /* 0x000fe400078ec0ff */
[----:B------:R-:W-:-:S02]  /*0380*/  CS2R R4, SRZ ;  /* 0x0000000000047805 */ /* 0x000fc4000001ff00 */
[----:B------:R-:W-:Y:S02]  /*0390*/  LEA.HI R3, R3, R76, RZ, 0x3 ;  /* 0x0000004c03037211 */ /* 0x000fe400078f18ff */
[----:B------:R-:W-:Y:S01]  /*03a0*/  LOP3.LUT R77, R0, 0x3ffffffc, RZ, 0xc0, !PT ;  /* 0x3ffffffc004d7812 */ /* 0x000fe200078ec0ff */
[----:B------:R-:W-:Y:S01]  /*03b0*/  IMAD.IADD R78, R6, 0x1, -R78 ;  /* 0x00000001064e7824 */ /* 0x000fe200078e0a4e */
[----:B------:R-:W-:Y:S02]  /*03c0*/  LOP3.LUT R3, R3, 0xfffffff8, RZ, 0xc0, !PT ;  /* 0xfffffff803037812 */ /* 0x000fe400078ec0ff */
[CC--:B------:R-:W-:Y:S02]  /*03d0*/  LEA.HI R39, R7.reuse, R6.reuse, RZ, 0x5 ;  /* 0x0000000607277211 */ /* 0x0c0fe400078f28ff */
[----:B------:R-:W-:Y:S01]  /*03e0*/  LEA.HI R2, R7, R6, RZ, 0x6 ;  /* 0x0000000607027211 */ /* 0x000fe200078f30ff */
[----:B------:R-:W-:Y:S01]  /*03f0*/  IMAD.IADD R76, R76, 0x1, -R3 ;  /* 0x000000014c4c7824 */ /* 0x000fe200078e0a03 */
[----:B--2---:R-:W-:-:S02]  /*0400*/  SHF.R.S32.HI R3, RZ, 0x1f, R50 ;  /* 0x0000001fff037819 */ /* 0x004fc40000011432 */
[----:B------:R-:W-:Y:S02]  /*0410*/  IADD3 R77, -R77, R6, RZ ;  /* 0x000000064d4d7210 */ /* 0x000fe40007ffe1ff */
[----:B------:R-:W-:Y:S02]  /*0420*/  CS2R R6, SRZ ;  /* 0x0000000000067805 */ /* 0x000fe4000001ff00 */
[----:B------:R-:W-:Y:S02]  /*0430*/  LEA.HI R40, R3, R50, RZ, 0x5 ;  /* 0x0000003203287211 */ /* 0x000fe400078f28ff */
[----:B------:R-:W-:Y:S02]  /*0440*/  SHF.R.S32.HI R3, RZ, 0x5, R39 ;  /* 0x00000005ff037819 */ /* 0x000fe40000011427 */
[----:B------:R-:W-:Y:S02]  /*0450*/  SHF.R.S32.HI R2, RZ, 0x6, R2 ;  /* 0x00000006ff027819 */ /* 0x000fe40000011402 */
[----:B------:R-:W-:-:S02]  /*0460*/  SHF.R.S32.HI R0, RZ, 0x3, R38 ;  /* 0x00000003ff007819 */ /* 0x000fc40000011426 */
[----:B------:R-:W-:Y:S01]  /*0470*/  SHF.R.S32.HI R48, RZ, 0x5, R40 ;  /* 0x00000005ff307819 */ /* 0x000fe20000011428 */
[----:B---3--:R-:W-:Y:S06]  /*0480*/  @P2 BRA `(.L_x_508) ;  /* 0x00000000001c2947 */ /* 0x008fec0003800000 */
[----:B------:R-:W0:Y:S01]  /*0490*/  LDC.64 R38, c[0x0][0x430] ;  /* 0x00010c00ff267b82 */ /* 0x000e220000000a00 */
[----:B------:R-:W-:Y:S01]  /*04a0*/  SHF.R.S32.HI R43, RZ, 0x1f, R44 ;  /* 0x0000001fff2b7819 */ /* 0x000fe2000001142c */
[----:B------:R-:W-:-:S04]  /*04b0*/  IMAD.MOV.U32 R47, RZ, RZ, -0x1 ;  /* 0xffffffffff2f7424 */ /* 0x000fc800078e00ff */
[-C--:B0-----:R-:W-:Y:S02]  /*04c0*/  IMAD R43, R43, R38.reuse, RZ ;  /* 0x000000262b2b7224 */ /* 0x081fe400078e02ff */
[----:B------:R-:W-:-:S04]  /*04d0*/  IMAD.WIDE.U32 R82, R44, R38, RZ ;  /* 0x000000262c527225 */ /* 0x000fc800078e00ff */
[----:B------:R-:W-:-:S05]  /*04e0*/  IMAD R39, R44, R39, R43 ;  /* 0x000000272c277224 */ /* 0x000fca00078e022b */
[----:B------:R-:W-:-:S07]  /*04f0*/  IADD3 R81, R83, R39, RZ ;  /* 0x0000002753517210 */ /* 0x000fce0007ffe0ff */
.L_x_508:
[----:B------:R-:W-:Y:S05]  /*0500*/  @!P1 BRA `(.L_x_509) ;  /* 0x0000000c00349947 */ /* 0x000fea0003800000 */
[----:B------:R-:W0:Y:S01]  /*0510*/  LDC R45, c[0x0][0x2d4] ;  /* 0x0000b500ff2d7b82 */ /* 0x000e220000000800 */
[----:B------:R-:W-:Y:S01]  /*0520*/  IMAD.WIDE R38, R44, 0x80, RZ ;  /* 0x000000802c267825 */ /* 0x000fe200078e02ff */
[----:B------:R-:W-:Y:S01]  /*0530*/  LOP3.LUT R55, R40, 0xffffffe0, RZ, 0xc0, !PT ;  /* 0xffffffe028377812 */ /* 0x000fe200078ec0ff */
[----:B------:R-:W-:Y:S01]  /*0540*/  ULDC.64 UR10, c[0x0][0x488] ;  /* 0x00012200000a7ab9 */ /* 0x000fe20000000a00 */
[----:B------:R-:W-:Y:S01]  /*0550*/  UMOV UR4, URZ ;  /* 0x0000003f00047c82 */ /* 0x000fe20008000000 */
[----:B------:R-:W-:Y:S01]  /*0560*/  USHF.L.U64.HI UR5, UR10, 0x2, UR11 ;  /* 0x000000020a057899 */ /* 0x000fe2000801020b */
[----:B------:R-:W-:Y:S01]  /*0570*/  SEL R38, R38, RZ, P0 ;  /* 0x000000ff26267207 */ /* 0x000fe20000000000 */
[----:B------:R-:W-:Y:S01]  /*0580*/  ULDC.64 UR8, c[0x0][0x400] ;  /* 0x0001000000087ab9 */ /* 0x000fe20000000a00 */
[----:B------:R-:W1:Y:S01]  /*0590*/  LDC R52, c[0x0][0x270] ;  /* 0x00009c00ff347b82 */ /* 0x000e620000000800 */
[----:B------:R-:W-:Y:S02]  /*05a0*/  SEL R46, R39, RZ, P0 ;  /* 0x000000ff272e7207 */ /* 0x000fe40000000000 */
[----:B------:R-:W-:-:S02]  /*05b0*/  IADD3 R49, P0, R79, R38, RZ ;  /* 0x000000264f317210 */ /* 0x000fc40007f1e0ff */
[----:B------:R-:W-:Y:S02]  /*05c0*/  IADD3 R55, -R55, R50, RZ ;  /* 0x0000003237377210 */ /* 0x000fe40007ffe1ff */
[----:B------:R-:W-:Y:S01]  /*05d0*/  IADD3.X R51, R51, R46, RZ, P0, !PT ;  /* 0x0000002e33337210 */ /* 0x000fe200007fe4ff */
[----:B------:R-:W2:Y:S01]  /*05e0*/  LDC R53, c[0x0][0x2dc] ;  /* 0x0000b700ff357b82 */ /* 0x000ea20000000800 */
[----:B0-----:R-:W-:Y:S01]  /*05f0*/  IMAD.WIDE R44, R44, R45, RZ ;  /* 0x0000002d2c2c7225 */ /* 0x001fe200078e02ff */
[----:B-1----:R-:W-:-:S03]  /*0600*/  SHF.R.S32.HI R38, RZ, 0x1f, R52 ;  /* 0x0000001fff267819 */ /* 0x002fc60000011434 */
[-C--:B------:R-:W-:Y:S02]  /*0610*/  IMAD R45, R45, R52.reuse, RZ ;  /* 0x000000342d2d7224 */ /* 0x080fe400078e02ff */
[----:B------:R-:W-:Y:S02]  /*0620*/  IMAD R46, R51, R52, RZ ;  /* 0x00000034332e7224 */ /* 0x000fe400078e02ff */
[C---:B------:R-:W-:Y:S02]  /*0630*/  IMAD R57, R44.reuse, R38, R45 ;  /* 0x000000262c397224 */ /* 0x040fe400078e022d */
[----:B------:R-:W-:-:S04]  /*0640*/  IMAD.WIDE.U32 R44, R44, R52, RZ ;  /* 0x000000342c2c7225 */ /* 0x000fc800078e00ff */
[----:B--2---:R-:W-:-:S04]  /*0650*/  IMAD.WIDE R42, R52, R53, RZ ;  /* 0x00000035342a7225 */ /* 0x004fc800078e02ff */
[----:B------:R-:W-:Y:S02]  /*0660*/  IMAD R39, R43, R47, RZ ;  /* 0x0000002f2b277224 */ /* 0x000fe400078e02ff */
[----:B------:R-:W-:Y:S02]  /*0670*/  IMAD R73, R38, R49, R46 ;  /* 0x0000003126497224 */ /* 0x000fe400078e022e */
[----:B------:R-:W-:Y:S02]  /*0680*/  IMAD R59, R42, R41, R39 ;  /* 0x000000292a3b7224 */ /* 0x000fe400078e0227 */
[----:B------:R-:W-:Y:S01]  /*0690*/  IMAD.IADD R54, R45, 0x1, R57 ;  /* 0x000000012d367824 */ /* 0x000fe200078e0239 */
[----:B------:R-:W-:Y:S01]  /*06a0*/  SHF.R.S32.HI R57, RZ, 0x1f, R53 ;  /* 0x0000001fff397819 */ /* 0x000fe20000011435 */
[----:B------:R-:W-:-:S04]  /*06b0*/  IMAD.WIDE.U32 R38, R49, R52, RZ ;  /* 0x0000003431267225 */ /* 0x000fc800078e00ff */
[----:B------:R-:W-:Y:S01]  /*06c0*/  IMAD R45, R54, R53, RZ ;  /* 0x00000035362d7224 */ /* 0x000fe200078e02ff */
[----:B------:R-:W-:Y:S01]  /*06d0*/  IADD3 R54, R39, R73, RZ ;  /* 0x0000004927367210 */ /* 0x000fe20007ffe0ff */
[----:B------:R-:W-:Y:S01]  /*06e0*/  IMAD.WIDE.U32 R46, R42, R47, RZ ;  /* 0x0000002f2a2e7225 */ /* 0x000fe200078e00ff */
[----:B------:R-:W-:-:S03]  /*06f0*/  MOV R73, RZ ;  /* 0x000000ff00497202 */ /* 0x000fc60000000f00 */
[----:B------:R-:W-:-:S04]  /*0700*/  IMAD.WIDE.U32 R40, R44, R53, RZ ;  /* 0x000000352c287225 */ /* 0x000fc800078e00ff */
[----:B------:R-:W-:Y:S01]  /*0710*/  IMAD.IADD R50, R47, 0x1, R59 ;  /* 0x000000012f327824 */ /* 0x000fe200078e023b */
[----:B------:R-:W-:Y:S01]  /*0720*/  SEL R47, R40, R46, !P2 ;  /* 0x0000002e282f7207 */ /* 0x000fe20005000000 */
[-C--:B------:R-:W-:Y:S02]  /*0730*/  IMAD R54, R54, R53.reuse, RZ ;  /* 0x0000003536367224 */ /* 0x080fe400078e02ff */
[----:B------:R-:W-:Y:S02]  /*0740*/  IMAD R39, R57, R44, R45 ;  /* 0x0000002c39277224 */ /* 0x000fe400078e022d */
[-C--:B------:R-:W-:Y:S02]  /*0750*/  IMAD R59, R74, R53.reuse, RZ ;  /* 0x000000354a3b7224 */ /* 0x080fe400078e02ff */
[----:B------:R-:W-:Y:S01]  /*0760*/  IMAD R83, R52, R53, RZ ;  /* 0x0000003534537224 */ /* 0x000fe200078e02ff */
[----:B------:R-:W-:Y:S01]  /*0770*/  @!P2 IADD3 R50, R41, R39, RZ ;  /* 0x000000272932a210 */ /* 0x000fe20007ffe0ff */
[----:B------:R-:W-:-:S03]  /*0780*/  IMAD.WIDE.U32 R44, R38, R53, RZ ;  /* 0x00000035262c7225 */ /* 0x000fc600078e00ff */
[----:B------:R-:W-:Y:S01]  /*0790*/  SHF.L.U64.HI R87, R47, 0x2, R50 ;  /* 0x000000022f577819 */ /* 0x000fe20000010232 */
[----:B------:R-:W-:Y:S01]  /*07a0*/  IMAD R53, R57, R38, R54 ;  /* 0x0000002639357224 */ /* 0x000fe200078e0236 */
[----:B------:R-:W-:Y:S01]  /*07b0*/  IADD3 R38, P0, R59, R47, RZ ;  /* 0x0000002f3b267210 */ /* 0x000fe20007f1e0ff */
[----:B------:R-:W-:Y:S01]  /*07c0*/  IMAD R57, R48, R83, R55 ;  /* 0x0000005330397224 */ /* 0x000fe200078e0237 */
[----:B------:R-:W-:Y:S01]  /*07d0*/  SHF.L.U32 R55, R83, 0x3, RZ ;  /* 0x0000000353377819 */ /* 0x000fe200000006ff */
[----:B------:R-:W-:Y:S01]  /*07e0*/  IMAD.IADD R41, R45, 0x1, R53 ;  /* 0x000000012d297824 */ /* 0x000fe200078e0235 */
[----:B------:R-:W-:Y:S01]  /*07f0*/  LEA.HI.X.SX32 R39, R59, R50, 0x1, P0 ;  /* 0x000000323b277211 */ /* 0x000fe200000f0eff */
[----:B------:R-:W-:Y:S01]  /*0800*/  IMAD R51, R51, R42, RZ ;  /* 0x0000002a33337224 */ /* 0x000fe200078e02ff */
[----:B------:R-:W-:Y:S02]  /*0810*/  IADD3 R54, R55, 0x20, R55 ;  /* 0x0000002037367810 */ /* 0x000fe40007ffe037 */
[----:B------:R-:W-:Y:S01]  /*0820*/  SHF.L.U32 R40, R44, 0x2, RZ ;  /* 0x000000022c287819 */ /* 0x000fe200000006ff */
[----:B------:R-:W-:Y:S01]  /*0830*/  IMAD.WIDE.U32 R38, R42, R49, R38 ;  /* 0x000000312a267225 */ /* 0x000fe200078e0026 */
[----:B------:R-:W-:-:S02]  /*0840*/  SHF.L.U64.HI R41, R44, 0x2, R41 ;  /* 0x000000022c297819 */ /* 0x000fc40000010229 */
[----:B------:R-:W-:Y:S01]  /*0850*/  IADD3 R48, R55, R54, RZ ;  /* 0x0000003637307210 */ /* 0x000fe20007ffe0ff */
[----:B------:R-:W-:Y:S01]  /*0860*/  IMAD R51, R43, R49, R51 ;  /* 0x000000312b337224 */ /* 0x000fe200078e0233 */
[----:B------:R-:W-:Y:S01]  /*0870*/  SHF.R.S32.HI R43, RZ, 0x1f, R57 ;  /* 0x0000001fff2b7819 */ /* 0x000fe20000011439 */
[--C-:B------:R-:W-:Y:S01]  /*0880*/  IMAD.WIDE R52, R55, 0x4, R40.reuse ;  /* 0x0000000437347825 */ /* 0x100fe200078e0228 */
[----:B------:R-:W-:Y:S02]  /*0890*/  IADD3 R45, P0, R57, R38, RZ ;  /* 0x00000026392d7210 */ /* 0x000fe40007f1e0ff */
[----:B------:R-:W-:Y:S01]  /*08a0*/  SHF.L.U32 R47, R47, 0x2, RZ ;  /* 0x000000022f2f7819 */ /* 0x000fe200000006ff */
[----:B------:R-:W-:Y:S01]  /*08b0*/  IMAD.WIDE R40, R59, 0x4, R40 ;  /* 0x000000043b287825 */ /* 0x000fe200078e0228 */
[----:B------:R-:W-:Y:S02]  /*08c0*/  IADD3.X R56, R43, R39, R51, P0, !PT ;  /* 0x000000272b387210 */ /* 0x000fe400007fe433 */
[----:B------:R-:W-:Y:S01]  /*08d0*/  SHF.L.U32 R50, R45, 0x2, RZ ;  /* 0x000000022d327819 */ /* 0x000fe200000006ff */
[----:B------:R-:W-:Y:S01]  /*08e0*/  IMAD.IADD R46, R55, 0x1, R48 ;  /* 0x00000001372e7824 */ /* 0x000fe200078e0230 */
[----:B------:R-:W-:Y:S01]  /*08f0*/  SHF.L.U64.HI R51, R45, 0x2, R56 ;  /* 0x000000022d337819 */ /* 0x000fe20000010238 */
[----:B------:R-:W-:-:S03]  /*0900*/  IMAD.WIDE R38, R57, 0x4, R40 ;  /* 0x0000000439267825 */ /* 0x000fc600078e0228 */
[----:B------:R-:W-:Y:S01]  /*0910*/  IADD3 R44, R55, R46, RZ ;  /* 0x0000002e372c7210 */ /* 0x000fe20007ffe0ff */
[----:B------:R-:W-:Y:S01]  /*0920*/  IMAD.WIDE R52, R59, 0x4, R52 ;  /* 0x000000043b347825 */ /* 0x000fe200078e0234 */
[----:B------:R-:W-:-:S03]  /*0930*/  IADD3 R84, P0, R38, R47, RZ ;  /* 0x0000002f26547210 */ /* 0x000fc60007f1e0ff */
[----:B------:R-:W-:Y:S02]  /*0940*/  IMAD.IADD R42, R55, 0x1, R44 ;  /* 0x00000001372a7824 */ /* 0x000fe400078e022c */
[----:B------:R-:W-:-:S03]  /*0950*/  IMAD.WIDE R52, R57, 0x4, R52 ;  /* 0x0000000439347825 */ /* 0x000fc600078e0234 */
[----:B------:R-:W-:Y:S01]  /*0960*/  IADD3 R41, R55, R42, RZ ;  /* 0x0000002a37297210 */ /* 0x000fe20007ffe0ff */
[----:B------:R-:W-:Y:S01]  /*0970*/  IMAD.X R85, R39, 0x1, R87, P0 ;  /* 0x0000000127557824 */ /* 0x000fe200000e0657 */
[----:B------:R-:W-:Y:S01]  /*0980*/  IADD3 R86, P0, R52, R47, RZ ;  /* 0x0000002f34567210 */ /* 0x000fe20007f1e0ff */
[----:B------:R-:W-:-:S03]  /*0990*/  IMAD.WIDE R38, R83, 0x20, R50 ;  /* 0x0000002053267825 */ /* 0x000fc600078e0232 */
[----:B------:R-:W-:Y:S01]  /*09a0*/  IADD3.X R87, R53, R87, RZ, P0, !PT ;  /* 0x0000005735577210 */ /* 0x000fe200007fe4ff */
[----:B------:R-:W-:-:S04]  /*09b0*/  IMAD.WIDE R40, R41, 0x4, R50 ;  /* 0x0000000429287825 */ /* 0x000fc800078e0232 */
[----:B------:R-:W-:-:S04]  /*09c0*/  IMAD.WIDE R42, R42, 0x4, R50 ;  /* 0x000000042a2a7825 */ /* 0x000fc800078e0232 */
[----:B------:R-:W-:-:S04]  /*09d0*/  IMAD.WIDE R44, R44, 0x4, R50 ;  /* 0x000000042c2c7825 */ /* 0x000fc800078e0232 */
[----:B------:R-:W-:-:S04]  /*09e0*/  IMAD.WIDE R46, R46, 0x4, R50 ;  /* 0x000000042e2e7825 */ /* 0x000fc800078e0232 */
[----:B------:R-:W-:-:S04]  /*09f0*/  IMAD.WIDE R48, R48, 0x4, R50 ;  /* 0x0000000430307825 */ /* 0x000fc800078e0232 */
[----:B------:R-:W-:-:S04]  /*0a00*/  IMAD.WIDE R50, R54, 0x4, R50 ;  /* 0x0000000436327825 */ /* 0x000fc800078e0232 */
[----:B------:R-:W-:-:S07]  /*0a10*/  IMAD.WIDE R38, R55, 0x4, R38 ;  /* 0x0000000437267825 */ /* 0x000fce00078e0226 */
.L_x_510:
[----:B------:R-:W-:-:S04]  /*0a20*/  IADD3 R52, P0, R38, UR8, RZ ;  /* 0x0000000826347c10 */ /* 0x000fc8000ff1e0ff */
[----:B------:R-:W-:-:S03]  /*0a30*/  IADD3.X R53, R39, UR9, RZ, P0, !PT ;  /* 0x0000000927357c10 */ /* 0x000fc600087fe4ff */
[----:B------:R-:W-:-:S03]  /*0a40*/  IMAD.WIDE R54, R83, 0x20, R52 ;  /* 0x0000002053367825 */ /* 0x000fc600078e0234 */
[----:B------:R-:W2:Y:S04]  /*0a50*/  LDG.E R53, desc[UR6][R52.64] ;  /* 0x0000000634357981 */ /* 0x000ea8000c1e1900 */
[----:B------:R0:W3:Y:S01]  /*0a60*/  LDG.E R92, desc[UR6][R54.64] ;  /* 0x00000006365c7981 */ /* 0x0000e2000c1e1900 */
[----:B------:R-:W-:-:S05]  /*0a70*/  IMAD.WIDE R90, R83, 0x20, R54 ;  /* 0x00000020535a7825 */ /* 0x000fca00078e0236 */
[----:B------:R-:W4:Y:S01]  /*0a80*/  LDG.E R93, desc[UR6][R90.64] ;  /* 0x000000065a5d7981 */ /* 0x000f22000c1e1900 */
[----:B------:R-:W-:Y:S01]  /*0a90*/  IMAD.WIDE R56, R83, 0x20, R90 ;  /* 0x0000002053387825 */ /* 0x000fe200078e025a */
[----:B0-----:R-:W-:-:S03]  /*0aa0*/  IADD3 R54, P0, R84, UR8, RZ ;  /* 0x0000000854367c10 */ /* 0x001fc6000ff1e0ff */
[----:B------:R-:W-:Y:S01]  /*0ab0*/  IMAD.WIDE R58, R83, 0x20, R56 ;  /* 0x00000020533a7825 */ /* 0x000fe200078e0238 */
[----:B------:R-:W-:Y:S01]  /*0ac0*/  IADD3.X R55, R85, UR9, RZ, P0, !PT ;  /* 0x0000000955377c10 */ /* 0x000fe200087fe4ff */
[----:B------:R-:W5:Y:S02]  /*0ad0*/  LDG.E R56, desc[UR6][R56.64] ;  /* 0x0000000638387981 */ /* 0x000f64000c1e1900 */
[----:B------:R-:W-:Y:S02]  /*0ae0*/  IMAD.WIDE R88, R83, 0x20, R58 ;  /* 0x0000002053587825 */ /* 0x000fe400078e023a */
[----:B------:R-:W5:Y:S02]  /*0af0*/  LDG.E R90, desc[UR6][R54.64+0x100] ;  /* 0x00010006365a7981 */ /* 0x000f64000c1e1900 */
[----:B---3--:R-:W-:Y:S02]  /*0b00*/  FADD.FTZ R7, R92, R7 ;  /* 0x000000075c077221 */ /* 0x008fe40000010000 */
[----:B------:R-:W3:Y:S04]  /*0b10*/  LDG.E R57, desc[UR6][R58.64] ;  /* 0x000000063a397981 */ /* 0x000ee8000c1e1900 */
[----:B------:R-:W3:Y:S01]  /*0b20*/  LDG.E R88, desc[UR6][R88.64] ;  /* 0x0000000658587981 */ /* 0x000ee2000c1e1900 */
[----:B--2---:R-:W-:Y:S01]  /*0b30*/  FADD.FTZ R6, R53, R6 ;  /* 0x0000000635067221 */ /* 0x004fe20000010000 */
[----:B----4-:R-:W-:-:S02]  /*0b40*/  FADD.FTZ R8, R93, R8 ;  /* 0x000000085d087221 */ /* 0x010fc40000010000 */
[----:B------:R-:W2:Y:S01]  /*0b50*/  LDG.E R92, desc[UR6][R54.64+0x80] ;  /* 0x00008006365c7981 */ /* 0x000ea2000c1e1900 */
[----:B------:R-:W-:-:S03]  /*0b60*/  IADD3 R52, P0, R86, UR8, RZ ;  /* 0x0000000856347c10 */ /* 0x000fc6000ff1e0ff */
[----:B------:R-:W4:Y:S01]  /*0b70*/  LDG.E R93, desc[UR6][R54.64+0x180] ;  /* 0x00018006365d7981 */ /* 0x000f22000c1e1900 */
[----:B------:R-:W-:-:S03]  /*0b80*/  IADD3.X R53, R87, UR9, RZ, P0, !PT ;  /* 0x0000000957357c10 */ /* 0x000fc600087fe4ff */
[----:B------:R-:W4:Y:S04]  /*0b90*/  LDG.E R89, desc[UR6][R54.64] ;  /* 0x0000000636597981 */ /* 0x000f28000c1e1900 */
[----:B------:R-:W4:Y:S04]  /*0ba0*/  LDG.E R91, desc[UR6][R54.64+0x200] ;  /* 0x00020006365b7981 */ /* 0x000f28000c1e1900 */
[----:B------:R0:W4:Y:S01]  /*0bb0*/  LDG.E R59, desc[UR6][R54.64+0x280] ;  /* 0x00028006363b7981 */ /* 0x000122000c1e1900 */
[----:B-----5:R-:W-:Y:S01]  /*0bc0*/  FADD.FTZ R9, R56, R9 ;  /* 0x0000000938097221 */ /* 0x020fe20000010000 */
[----:B------:R-:W-:-:S02]  /*0bd0*/  FADD.FTZ R20, R90, R20 ;  /* 0x000000145a147221 */ /* 0x000fc40000010000 */
[----:B------:R-:W5:Y:S04]  /*0be0*/  LDG.E R56, desc[UR6][R52.64] ;  /* 0x0000000634387981 */ /* 0x000f68000c1e1900 */
[----:B------:R-:W5:Y:S01]  /*0bf0*/  LDG.E R58, desc[UR6][R52.64+0x80] ;  /* 0x00008006343a7981 */ /* 0x000f62000c1e1900 */
[----:B0-----:R-:W-:-:S03]  /*0c00*/  IADD3 R54, P0, R50, UR8, RZ ;  /* 0x0000000832367c10 */ /* 0x001fc6000ff1e0ff */
[----:B------:R-:W5:Y:S01]  /*0c10*/  LDG.E R90, desc[UR6][R52.64+0x200] ;  /* 0x00020006345a7981 */ /* 0x000f62000c1e1900 */
[----:B------:R-:W-:Y:S01]  /*0c20*/  IADD3.X R55, R51, UR9, RZ, P0, !PT ;  /* 0x0000000933377c10 */ /* 0x000fe200087fe4ff */
[----:B---3--:R-:W-:Y:S02]  /*0c30*/  FADD.FTZ R10, R57, R10 ;  /* 0x0000000a390a7221 */ /* 0x008fe40000010000 */
[----:B------:R-:W3:Y:S01]  /*0c40*/  LDG.E R57, desc[UR6][R52.64+0x280] ;  /* 0x0002800634397981 */ /* 0x000ee2000c1e1900 */
[----:B------:R-:W-:-:S03]  /*0c50*/  FADD.FTZ R11, R88, R11 ;  /* 0x0000000b580b7221 */ /* 0x000fc60000010000 */
[----:B------:R-:W3:Y:S01]  /*0c60*/  LDG.E R88, desc[UR6][R52.64+0x100] ;  /* 0x0001000634587981 */ /* 0x000ee2000c1e1900 */
[----:B--2---:R-:W-:-:S03]  /*0c70*/  FADD.FTZ R12, R92, R12 ;  /* 0x0000000c5c0c7221 */ /* 0x004fc60000010000 */
[----:B------:R0:W2:Y:S04]  /*0c80*/  LDG.E R92, desc[UR6][R52.64+0x180] ;  /* 0x00018006345c7981 */ /* 0x0000a8000c1e1900 */
[----:B------:R-:W2:Y:S01]  /*0c90*/  LDG.E R53, desc[UR6][R54.64] ;  /* 0x0000000636357981 */ /* 0x000ea2000c1e1900 */
[----:B0-----:R-:W-:Y:S01]  /*0ca0*/  IADD3 R52, P0, R48, UR8, RZ ;  /* 0x0000000830347c10 */ /* 0x001fe2000ff1e0ff */
[----:B----4-:R-:W-:Y:S01]  /*0cb0*/  FADD.FTZ R4, R89, R4 ;  /* 0x0000000459047221 */ /* 0x010fe20000010000 */
[----:B------:R-:W-:Y:S01]  /*0cc0*/  FADD.FTZ R28, R93, R28 ;  /* 0x0000001c5d1c7221 */ /* 0x000fe20000010000 */
[----:B------:R-:W-:Y:S01]  /*0cd0*/  FADD.FTZ R36, R91, R36 ;  /* 0x000000245b247221 */ /* 0x000fe20000010000 */
[----:B------:R-:W-:Y:S01]  /*0ce0*/  FADD.FTZ R66, R59, R66 ;  /* 0x000000423b427221 */ /* 0x000fe20000010000 */
[----:B------:R-:W4:Y:S04]  /*0cf0*/  LDG.E R91, desc[UR6][R54.64+0x80] ;  /* 0x00008006365b7981 */ /* 0x000f28000c1e1900 */
[----:B------:R-:W4:Y:S04]  /*0d00*/  LDG.E R89, desc[UR6][R54.64+0x100] ;  /* 0x0001000636597981 */ /* 0x000f28000c1e1900 */
[----:B------:R-:W4:Y:S04]  /*0d10*/  LDG.E R59, desc[UR6][R54.64+0x180] ;  /* 0x00018006363b7981 */ /* 0x000f28000c1e1900 */
[----:B------:R0:W4:Y:S01]  /*0d20*/  LDG.E R93, desc[UR6][R54.64+0x200] ;  /* 0x00020006365d7981 */ /* 0x000122000c1e1900 */
[----:B-----5:R-:W-:Y:S01]  /*0d30*/  FADD.FTZ R5, R56, R5 ;  /* 0x0000000538057221 */ /* 0x020fe20000010000 */
[----:B------:R-:W-:Y:S01]  /*0d40*/  FADD.FTZ R13, R58, R13 ;  /* 0x0000000d3a0d7221 */ /* 0x000fe20000010000 */
[----:B------:R-:W-:Y:S01]  /*0d50*/  FADD.FTZ R37, R90, R37 ;  /* 0x000000255a257221 */ /* 0x000fe20000010000 */
[----:B---3--:R-:W-:Y:S01]  /*0d60*/  FADD.FTZ R21, R88, R21 ;  /* 0x0000001558157221 */ /* 0x008fe20000010000 */
[----:B--2---:R-:W-:Y:S01]  /*0d70*/  FADD.FTZ R29, R92, R29 ;  /* 0x0000001d5c1d7221 */ /* 0x004fe20000010000 */
[----:B------:R-:W-:Y:S01]  /*0d80*/  FADD.FTZ R14, R53, R14 ;  /* 0x0000000e350e7221 */ /* 0x000fe20000010000 */
[----:B------:R-:W-:-:S02]  /*0d90*/  IADD3.X R53, R49, UR9, RZ, P0, !PT ;  /* 0x0000000931357c10 */ /* 0x000fc400087fe4ff */
[----:B0-----:R-:W-:-:S03]  /*0da0*/  IADD3 R54, P0, R46, UR8, RZ ;  /* 0x000000082e367c10 */ /* 0x001fc6000ff1e0ff */
[----:B------:R-:W2:Y:S01]  /*0db0*/  LDG.E R90, desc[UR6][R52.64] ;  /* 0x00000006345a7981 */ /* 0x000ea2000c1e1900 */
[----:B------:R-:W-:-:S03]  /*0dc0*/  IADD3.X R55, R47, UR9, RZ, P0, !PT ;  /* 0x000000092f377c10 */ /* 0x000fc600087fe4ff */
[----:B------:R-:W3:Y:S04]  /*0dd0*/  LDG.E R56, desc[UR6][R52.64+0x80] ;  /* 0x0000800634387981 */ /* 0x000ee8000c1e1900 */
[----:B------:R-:W5:Y:S04]  /*0de0*/  LDG.E R88, desc[UR6][R52.64+0x100] ;  /* 0x0001000634587981 */ /* 0x000f68000c1e1900 */
[----:B------:R-:W5:Y:S04]  /*0df0*/  LDG.E R58, desc[UR6][R52.64+0x180] ;  /* 0x00018006343a7981 */ /* 0x000f68000c1e1900 */
[----:B------:R0:W5:Y:S04]  /*0e00*/  LDG.E R92, desc[UR6][R52.64+0x200] ;  /* 0x00020006345c7981 */ /* 0x000168000c1e1900 */
[----:B------:R-:W5:Y:S01]  /*0e10*/  LDG.E R53, desc[UR6][R54.64] ;  /* 0x0000000636357981 */ /* 0x000f62000c1e1900 */
[----:B0-----:R-:W-:Y:S01]  /*0e20*/  IADD3 R52, P0, R44, UR8, RZ ;  /* 0x000000082c347c10 */ /* 0x001fe2000ff1e0ff */
[----:B------:R-:W-:Y:S01]  /*0e30*/  FADD.FTZ R67, R57, R67 ;  /* 0x0000004339437221 */ /* 0x000fe20000010000 */
[----:B----4-:R-:W-:Y:S01]  /*0e40*/  FADD.FTZ R22, R91, R22 ;  /* 0x000000165b167221 */ /* 0x010fe20000010000 */
[----:B------:R-:W-:Y:S01]  /*0e50*/  FADD.FTZ R30, R89, R30 ;  /* 0x0000001e591e7221 */ /* 0x000fe20000010000 */
[----:B------:R-:W-:Y:S01]  /*0e60*/  FADD.FTZ R60, R59, R60 ;  /* 0x0000003c3b3c7221 */ /* 0x000fe20000010000 */
[----:B------:R-:W4:Y:S04]  /*0e70*/  LDG.E R89, desc[UR6][R54.64+0x80] ;  /* 0x0000800636597981 */ /* 0x000f28000c1e1900 */
[----:B------:R-:W4:Y:S04]  /*0e80*/  LDG.E R59, desc[UR6][R54.64+0x100] ;  /* 0x00010006363b7981 */ /* 0x000f28000c1e1900 */
[----:B------:R-:W4:Y:S04]  /*0e90*/  LDG.E R57, desc[UR6][R54.64+0x180] ;  /* 0x0001800636397981 */ /* 0x000f28000c1e1900 */
[----:B------:R0:W4:Y:S01]  /*0ea0*/  LDG.E R91, desc[UR6][R54.64+0x200] ;  /* 0x00020006365b7981 */ /* 0x000122000c1e1900 */
[----:B--2---:R-:W-:Y:S01]  /*0eb0*/  FADD.FTZ R15, R90, R15 ;  /* 0x0000000f5a0f7221 */ /* 0x004fe20000010000 */
[----:B---3--:R-:W-:Y:S01]  /*0ec0*/  FADD.FTZ R23, R56, R23 ;  /* 0x0000001738177221 */ /* 0x008fe20000010000 */
[----:B-----5:R-:W-:Y:S01]  /*0ed0*/  FADD.FTZ R31, R88, R31 ;  /* 0x0000001f581f7221 */ /* 0x020fe20000010000 */
[----:B------:R-:W-:Y:S01]  /*0ee0*/  FADD.FTZ R61, R58, R61 ;  /* 0x0000003d3a3d7221 */ /* 0x000fe20000010000 */
[----:B------:R-:W-:Y:S01]  /*0ef0*/  FADD.FTZ R16, R53, R16 ;  /* 0x0000001035107221 */ /* 0x000fe20000010000 */
[----:B------:R-:W-:-:S05]  /*0f00*/  IADD3.X R53, R45, UR9, RZ, P0, !PT ;  /* 0x000000092d357c10 */ /* 0x000fca00087fe4ff */
[----:B------:R-:W2:Y:S04]  /*0f10*/  LDG.E R88, desc[UR6][R52.64+0x80] ;  /* 0x0000800634587981 */ /* 0x000ea8000c1e1900 */
[----:B------:R-:W3:Y:S04]  /*0f20*/  LDG.E R58, desc[UR6][R52.64+0x100] ;  /* 0x00010006343a7981 */ /* 0x000ee8000c1e1900 */
[----:B------:R-:W5:Y:S04]  /*0f30*/  LDG.E R56, desc[UR6][R52.64+0x180] ;  /* 0x0001800634387981 */ /* 0x000f68000c1e1900 */
[----:B------:R-:W5:Y:S01]  /*0f40*/  LDG.E R90, desc[UR6][R52.64+0x200] ;  /* 0x00020006345a7981 */ /* 0x000f62000c1e1900 */
[----:B0-----:R-:W-:Y:S01]  /*0f50*/  IADD3 R54, P0, R42, UR8, RZ ;  /* 0x000000082a367c10 */ /* 0x001fe2000ff1e0ff */
[----:B------:R-:W-:-:S02]  /*0f60*/  FADD.FTZ R69, R92, R69 ;  /* 0x000000455c457221 */ /* 0x000fc40000010000 */
[----:B------:R0:W5:Y:S01]  /*0f70*/  LDG.E R92, desc[UR6][R52.64] ;  /* 0x00000006345c7981 */ /* 0x000162000c1e1900 */
[----:B------:R-:W-:Y:S01]  /*0f80*/  IADD3.X R55, R43, UR9, RZ, P0, !PT ;  /* 0x000000092b377c10 */ /* 0x000fe200087fe4ff */
[----:B------:R-:W-:Y:S01]  /*0f90*/  FADD.FTZ R68, R93, R68 ;  /* 0x000000445d447221 */ /* 0x000fe20000010000 */
[----:B----4-:R-:W-:Y:S01]  /*0fa0*/  FADD.FTZ R24, R89, R24 ;  /* 0x0000001859187221 */ /* 0x010fe20000010000 */
[----:B------:R-:W-:Y:S01]  /*0fb0*/  FADD.FTZ R32, R59, R32 ;  /* 0x000000203b207221 */ /* 0x000fe20000010000 */
[----:B------:R-:W-:Y:S01]  /*0fc0*/  FADD.FTZ R62, R57, R62 ;  /* 0x0000003e393e7221 */ /* 0x000fe20000010000 */
[----:B------:R-:W-:Y:S01]  /*0fd0*/  FADD.FTZ R70, R91, R70 ;  /* 0x000000465b467221 */ /* 0x000fe20000010000 */
[----:B------:R-:W4:Y:S01]  /*0fe0*/  LDG.E R93, desc[UR6][R54.64] ;  /* 0x00000006365d7981 */ /* 0x000f22000c1e1900 */
[----:B0-----:R-:W-:-:S03]  /*0ff0*/  IADD3 R52, P0, R40, UR8, RZ ;  /* 0x0000000828347c10 */ /* 0x001fc6000ff1e0ff */
[----:B------:R-:W4:Y:S01]  /*1000*/  LDG.E R57, desc[UR6][R54.64+0x80] ;  /* 0x0000800636397981 */ /* 0x000f22000c1e1900 */
[----:B------:R-:W-:-:S03]  /*1010*/  IADD3.X R53, R41, UR9, RZ, P0, !PT ;  /* 0x0000000929357c10 */ /* 0x000fc600087fe4ff */
[----:B------:R-:W4:Y:S04]  /*1020*/  LDG.E R89, desc[UR6][R54.64+0x100] ;  /* 0x0001000636597981 */ /* 0x000f28000c1e1900 */
[----:B------:R-:W4:Y:S04]  /*1030*/  LDG.E R59, desc[UR6][R54.64+0x180] ;  /* 0x00018006363b7981 */ /* 0x000f28000c1e1900 */
[----:B------:R-:W4:Y:S04]  /*1040*/  LDG.E R91, desc[UR6][R54.64+0x200] ;  /* 0x00020006365b7981 */ /* 0x000f28000c1e1900 */
[----:B------:R-:W4:Y:S01]  /*1050*/  LDG.E R54, desc[UR6][R52.64+0x180] ;  /* 0x0001800634367981 */ /* 0x000f22000c1e1900 */
[----:B--2---:R-:W-:-:S03]  /*1060*/  FADD.FTZ R25, R88, R25 ;  /* 0x0000001958197221 */ /* 0x004fc60000010000 */
[----:B------:R-:W2:Y:S01]  /*1070*/  LDG.E R88, desc[UR6][R52.64+0x100] ;  /* 0x0001000634587981 */ /* 0x000ea2000c1e1900 */
[----:B---3--:R-:W-:-:S03]  /*1080*/  FADD.FTZ R33, R58, R33 ;  /* 0x000000213a217221 */ /* 0x008fc60000010000 */
[----:B------:R-:W3:Y:S01]  /*1090*/  LDG.E R58, desc[UR6][R52.64+0x80] ;  /* 0x00008006343a7981 */ /* 0x000ee2000c1e1900 */
[----:B-----5:R-:W-:-:S03]  /*10a0*/  FADD.FTZ R63, R56, R63 ;  /* 0x0000003f383f7221 */ /* 0x020fc60000010000 */
[----:B------:R-:W5:Y:S01]  /*10b0*/  LDG.E R56, desc[UR6][R52.64] ;  /* 0x0000000634387981 */ /* 0x000f62000c1e1900 */
[----:B------:R-:W-:-:S03]  /*10c0*/  FADD.FTZ R71, R90, R71 ;  /* 0x000000475a477221 */ /* 0x000fc60000010000 */
[----:B------:R-:W5:Y:S01]  /*10d0*/  LDG.E R90, desc[UR6][R52.64+0x200] ;  /* 0x00020006345a7981 */ /* 0x000f62000c1e1900 */
[----:B------:R-:W-:-:S06]  /*10e0*/  UIADD3 UR4, UR4, 0x1, URZ ;  /* 0x0000000104047890 */ /* 0x000fcc000fffe03f */
[----:B------:R-:W-:Y:S01]  /*10f0*/  ISETP.LE.AND P0, PT, R75, UR4, PT ;  /* 0x000000044b007c0c */ /* 0x000fe2000bf03270 */
[----:B------:R-:W-:Y:S01]  /*1100*/  ULEA UR8, UP0, UR10, UR8, 0x2 ;  /* 0x000000080a087291 */ /* 0x000fe2000f80103f */
[----:B------:R-:W-:-:S03]  /*1110*/  FADD.FTZ R17, R92, R17 ;  /* 0x000000115c117221 */ /* 0x000fc60000010000 */
[----:B------:R-:W-:Y:S01]  /*1120*/  UIADD3.X UR9, UR9, UR5, URZ, UP0, !UPT ;  /* 0x0000000509097290 */ /* 0x000fe200087fe43f */
[----:B----4-:R-:W-:Y:S01]  /*1130*/  FADD.FTZ R18, R93, R18 ;  /* 0x000000125d127221 */ /* 0x010fe20000010000 */
[----:B------:R-:W-:Y:S01]  /*1140*/  FADD.FTZ R26, R57, R26 ;  /* 0x0000001a391a7221 */ /* 0x000fe20000010000 */
[----:B------:R-:W-:Y:S01]  /*1150*/  FADD.FTZ R34, R89, R34 ;  /* 0x0000002259227221 */ /* 0x000fe20000010000 */
[----:B------:R-:W-:Y:S01]  /*1160*/  FADD.FTZ R64, R59, R64 ;  /* 0x000000403b407221 */ /* 0x000fe20000010000 */
[----:B------:R-:W-:Y:S01]  /*1170*/  FADD.FTZ R72, R91, R72 ;  /* 0x000000485b487221 */ /* 0x000fe20000010000 */
[----:B------:R-:W-:Y:S01]  /*1180*/  FADD.FTZ R65, R54, R65 ;  /* 0x0000004136417221 */ /* 0x000fe20000010000 */
[----:B--2---:R-:W-:Y:S01]  /*1190*/  FADD.FTZ R35, R88, R35 ;  /* 0x0000002358237221 */ /* 0x004fe20000010000 */
[----:B---3--:R-:W-:Y:S01]  /*11a0*/  FADD.FTZ R27, R58, R27 ;  /* 0x0000001b3a1b7221 */ /* 0x008fe20000010000 */
[----:B-----5:R-:W-:Y:S01]  /*11b0*/  FADD.FTZ R19, R56, R19 ;  /* 0x0000001338137221 */ /* 0x020fe20000010000 */
[----:B------:R-:W-:Y:S01]  /*11c0*/  FADD.FTZ R73, R90, R73 ;  /* 0x000000495a497221 */ /* 0x000fe20000010000 */
[----:B------:R-:W-:Y:S06]  /*11d0*/  @!P0 BRA `(.L_x_510) ;  /* 0xfffffff800108947 */ /* 0x000fec000383ffff */
.L_x_509:
[----:B------:R-:W0:Y:S01]  /*11e0*/  S2UR UR5, SR_CgaCtaId ;  /* 0x00000000000579c3 */ /* 0x000e220000008800 */
[----:B------:R-:W-:Y:S01]  /*11f0*/  LEA.HI R41, R3, R3, RZ, 0x1 ;  /* 0x0000000303297211 */ /* 0x000fe200078f08ff */
[----:B------:R-:W-:Y:S01]  /*1200*/  IMAD.SHL.U32 R38, R0, 0x40, RZ ;  /* 0x0000004000267824 */ /* 0x000fe200078e00ff */
[----:B------:R-:W-:Y:S01]  /*1210*/  SHF.L.U32 R39, R76, 0x6, RZ ;  /* 0x000000064c277819 */ /* 0x000fe200000006ff */
[----:B------:R-:W-:Y:S01]  /*1220*/  ULDC UR8, c[0x0][0x390] ;  /* 0x0000e40000087ab9 */ /* 0x000fe20000000800 */
[----:B------:R-:W-:Y:S01]  /*1230*/  LOP3.LUT R42, R41, 0x1ffffe, RZ, 0xc0, !PT ;  /* 0x001ffffe292a7812 */ /* 0x000fe200078ec0ff */
[----:B------:R-:W-:Y:S01]  /*1240*/  FMUL.FTZ R4, R4, UR8 ;  /* 0x0000000804047c20 */ /* 0x000fe20008410000 */
[----:B------:R-:W-:Y:S01]  /*1250*/  LOP3.LUT R41, R38, 0x1c0, RZ, 0xc0, !PT ;  /* 0x000001c026297812 */ /* 0x000fe200078ec0ff */
[----:B------:R-:W-:Y:S01]  /*1260*/  IMAD.SHL.U32 R38, R78, 0x8, RZ ;  /* 0x000000084e267824 */ /* 0x000fe200078e00ff */
[----:B------:R-:W-:Y:S01]  /*1270*/  SHF.L.U32 R40, R2, 0x3, RZ ;  /* 0x0000000302287819 */ /* 0x000fe200000006ff */
[----:B------:R-:W-:Y:S01]  /*1280*/  FMUL.FTZ R5, R5, UR8 ;  /* 0x0000000805057c20 */ /* 0x000fe20008410000 */
[----:B------:R-:W-:Y:S01]  /*1290*/  LOP3.LUT R39, R39, 0x1c0, RZ, 0xc0, !PT ;  /* 0x000001c027277812 */ /* 0x000fe200078ec0ff */
[----:B------:R-:W-:Y:S01]  /*12a0*/  FMUL.FTZ R6, R6, UR8 ;  /* 0x0000000806067c20 */ /* 0x000fe20008410000 */
[----:B------:R-:W-:Y:S01]  /*12b0*/  IADD3 R42, R3, -R42, RZ ;  /* 0x8000002a032a7210 */ /* 0x000fe20007ffe0ff */
[----:B------:R-:W-:Y:S01]  /*12c0*/  FMUL.FTZ R7, R7, UR8 ;  /* 0x0000000807077c20 */ /* 0x000fe20008410000 */
[----:B------:R-:W-:Y:S01]  /*12d0*/  SHF.R.U32.HI R3, RZ, 0x3, R41 ;  /* 0x00000003ff037819 */ /* 0x000fe20000011629 */
[----:B------:R-:W-:Y:S01]  /*12e0*/  UMOV UR4, 0x400 ;  /* 0x0000040000047882 */ /* 0x000fe20000000000 */
[----:B------:R-:W-:Y:S01]  /*12f0*/  LOP3.LUT R44, R41, 0x38, R38, 0xf8, !PT ;  /* 0x00000038292c7812 */ /* 0x000fe200078ef826 */
[----:B------:R-:W-:Y:S01]  /*1300*/  FMUL.FTZ R12, R12, UR8 ;  /* 0x000000080c0c7c20 */ /* 0x000fe20008410000 */
[----:B------:R-:W-:Y:S01]  /*1310*/  LOP3.LUT R40, R39, 0x18, R40, 0xf8, !PT ;  /* 0x0000001827287812 */ /* 0x000fe200078ef828 */
[----:B------:R-:W-:Y:S01]  /*1320*/  FMUL.FTZ R13, R13, UR8 ;  /* 0x000000080d0d7c20 */ /* 0x000fe20008410000 */
[----:B------:R-:W-:Y:S01]  /*1330*/  SHF.R.U32.HI R39, RZ, 0x3, R39 ;  /* 0x00000003ff277819 */ /* 0x000fe20000011627 */
[----:B------:R-:W-:Y:S01]  /*1340*/  FMUL.FTZ R9, R9, UR8 ;  /* 0x0000000809097c20 */ /* 0x000fe20008410000 */
[----:B------:R-:W-:Y:S01]  /*1350*/  F2FP.F16.F32.PACK_AB R4, R5, R4 ;  /* 0x000000040504723e */ /* 0x000fe200000000ff */
[----:B0-----:R-:W-:Y:S01]  /*1360*/  ULEA UR4, UR5, UR4, 0x18 ;  /* 0x0000000405047291 */ /* 0x001fe2000f8ec03f */
[----:B------:R-:W-:Y:S01]  /*1370*/  LOP3.LUT R41, R44, R3, RZ, 0x3c, !PT ;  /* 0x000000032c297212 */ /* 0x000fe200078e3cff */
[----:B------:R-:W-:Y:S01]  /*1380*/  FMUL.FTZ R14, R14, UR8 ;  /* 0x000000080e0e7c20 */ /* 0x000fe20008410000 */
[----:B------:R-:W-:Y:S01]  /*1390*/  F2FP.F16.F32.PACK_AB R5, R7, R6 ;  /* 0x000000060705723e */ /* 0x000fe200000000ff */
[----:B------:R-:W-:Y:S01]  /*13a0*/  FMUL.FTZ R6, R8, UR8 ;  /* 0x0000000808067c20 */ /* 0x000fe20008410000 */
[----:B------:R-:W-:Y:S01]  /*13b0*/  LEA R42, R42, R77, 0x9 ;  /* 0x0000004d2a2a7211 */ /* 0x000fe200078e48ff */
[----:B------:R-:W-:Y:S01]  /*13c0*/  FMUL.FTZ R7, R10, UR8 ;  /* 0x000000080a077c20 */ /* 0x000fe20008410000 */
[----:B------:R-:W-:Y:S01]  /*13d0*/  LOP3.LUT R3, R40, R39, RZ, 0x3c, !PT ;  /* 0x0000002728037212 */ /* 0x000fe200078e3cff */
[----:B------:R-:W-:Y:S01]  /*13e0*/  FMUL.FTZ R8, R11, UR8 ;  /* 0x000000080b087c20 */ /* 0x000fe20008410000 */
[----:B------:R-:W-:Y:S01]  /*13f0*/  LOP3.LUT P0, RZ, R76, 0x4, RZ, 0xc0, !PT ;  /* 0x000000044cff7812 */ /* 0x000fe2000780c0ff */
[----:B------:R-:W-:Y:S01]  /*1400*/  FMUL.FTZ R15, R15, UR8 ;  /* 0x000000080f0f7c20 */ /* 0x000fe20008410000 */
[----:B------:R-:W-:Y:S01]  /*1410*/  LEA R3, R42, R3, 0x1 ;  /* 0x000000032a037211 */ /* 0x000fe200078e08ff */
[----:B------:R-:W-:Y:S01]  /*1420*/  FMUL.FTZ R10, R16, UR8 ;  /* 0x00000008100a7c20 */ /* 0x000fe20008410000 */
[----:B------:R-:W-:Y:S01]  /*1430*/  F2FP.F16.F32.PACK_AB R7, R8, R7 ;  /* 0x000000070807723e */ /* 0x000fe200000000ff */
[----:B------:R-:W-:Y:S01]  /*1440*/  FMUL.FTZ R17, R17, UR8 ;  /* 0x0000000811117c20 */ /* 0x000fe20008410000 */
[----:B------:R-:W-:Y:S01]  /*1450*/  F2FP.F16.F32.PACK_AB R8, R13, R12 ;  /* 0x0000000c0d08723e */ /* 0x000fe200000000ff */
[----:B------:R-:W-:Y:S01]  /*1460*/  FMUL.FTZ R18, R18, UR8 ;  /* 0x0000000812127c20 */ /* 0x000fe20008410000 */
[----:B------:R-:W-:Y:S01]  /*1470*/  LEA R13, R3, UR4, 0x1 ;  /* 0x00000004030d7c11 */ /* 0x000fe2000f8e08ff */
[----:B------:R-:W-:Y:S01]  /*1480*/  FMUL.FTZ R19, R19, UR8 ;  /* 0x0000000813137c20 */ /* 0x000fe20008410000 */
[----:B------:R-:W-:Y:S01]  /*1490*/  F2FP.F16.F32.PACK_AB R6, R9, R6 ;  /* 0x000000060906723e */ /* 0x000fe200000000ff */
[----:B------:R-:W-:Y:S01]  /*14a0*/  FMUL.FTZ R20, R20, UR8 ;  /* 0x0000000814147c20 */ /* 0x000fe20008410000 */
        /* <DEDUP_REMOVED lines=8> */
[----:B------:R-:W-:Y:S01]  /*1530*/  IADD3 R15, R13, 0x40, RZ ;  /* 0x000000400d0f7810 */ /* 0x000fe20007ffe0ff */
[----:B------:R-:W-:Y:S01]  /*1540*/  FMUL.FTZ R24, R24, UR8 ;  /* 0x0000000818187c20 */ /* 0x000fe20008410000 */
[----:B------:R-:W-:Y:S01]  /*1550*/  FMUL.FTZ R25, R25, UR8 ;  /* 0x0000000819197c20 */ /* 0x000fe20008410000 */
[----:B------:R-:W-:Y:S01]  /*1560*/  FMUL.FTZ R26, R26, UR8 ;  /* 0x000000081a1a7c20 */ /* 0x000fe20008410000 */
[----:B------:R-:W-:Y:S01]  /*1570*/  FMUL.FTZ R27, R27, UR8 ;  /* 0x000000081b1b7c20 */ /* 0x000fe20008410000 */
[----:B------:R-:W-:-:S02]  /*1580*/  @P0 VIADD R15, R13, 0xffffffc0 ;  /* 0xffffffc00d0f0836 */ /* 0x000fc40000000000 */
        /* <DEDUP_REMOVED lines=22> */
[----:B------:R-:W-:Y:S01]  /*16f0*/  STS [R13], R4 ;  /* 0x000000040d007388 */ /* 0x000fe20000000800 */
[----:B------:R-:W-:Y:S01]  /*1700*/  F2FP.F16.F32.PACK_AB R24, R25, R24 ;  /* 0x000000181918723e */ /* 0x000fe200000000ff */
[----:B------:R-:W-:Y:S01]  /*1710*/  FMUL.FTZ R70, R70, UR8 ;  /* 0x0000000846467c20 */ /* 0x000fe20008410000 */
[----:B------:R-:W-:Y:S01]  /*1720*/  F2FP.F16.F32.PACK_AB R26, R27, R26 ;  /* 0x0000001a1b1a723e */ /* 0x000fe200000000ff */
[----:B------:R-:W-:Y:S01]  /*1730*/  STS [R13+0x400], R5 ;  /* 0x000400050d007388 */ /* 0x000fe20000000800 */
[----:B------:R-:W-:Y:S01]  /*1740*/  FMUL.FTZ R71, R71, UR8 ;  /* 0x0000000847477c20 */ /* 0x000fe20008410000 */
[----:B------:R-:W-:Y:S01]  /*1750*/  FMUL.FTZ R72, R72, UR8 ;  /* 0x0000000848487c20 */ /* 0x000fe20008410000 */
[----:B------:R-:W-:Y:S01]  /*1760*/  FMUL.FTZ R73, R73, UR8 ;  /* 0x0000000849497c20 */ /* 0x000fe20008410000 */
[----:B------:R-:W-:Y:S01]  /*1770*/  STS [R15], R8 ;  /* 0x000000080f007388 */ /* 0x000fe20000000800 */
[----:B------:R-:W-:Y:S01]  /*1780*/  F2FP.F16.F32.PACK_AB R32, R33, R32 ;  /* 0x000000202120723e */ /* 0x000fe200000000ff */
[----:B------:R-:W-:Y:S01]  /*1790*/  IMAD R2, R2, 0x200, R41 ;  /* 0x0000020002027824 */ /* 0x000fe200078e0229 */
[----:B------:R-:W-:Y:S01]  /*17a0*/  F2FP.F16.F32.PACK_AB R34, R35, R34 ;  /* 0x000000222322723e */ /* 0x000fe200000000ff */
[----:B------:R-:W-:Y:S01]  /*17b0*/  STS [R15+0x400], R9 ;  /* 0x000400090f007388 */ /* 0x000fe20000000800 */
[----:B------:R-:W-:Y:S01]  /*17c0*/  F2FP.F16.F32.PACK_AB R36, R37, R36 ;  /* 0x000000242524723e */ /* 0x000fe200000000ff */
[----:B------:R-:W-:Y:S01]  /*17d0*/  ULDC.64 UR10, c[0x0][0x448] ;  /* 0x00011200000a7ab9 */ /* 0x000fe20000000a00 */
[----:B------:R-:W-:Y:S01]  /*17e0*/  F2FP.F16.F32.PACK_AB R60, R61, R60 ;  /* 0x0000003c3d3c723e */ /* 0x000fe200000000ff */
[----:B------:R-:W-:Y:S01]  /*17f0*/  STS [R13+0x1000], R6 ;  /* 0x001000060d007388 */ /* 0x000fe20000000800 */
[----:B------:R-:W-:Y:S01]  /*1800*/  F2FP.F16.F32.PACK_AB R66, R67, R66 ;  /* 0x000000424342723e */ /* 0x000fe200000000ff */
[----:B------:R-:W-:Y:S01]  /*1810*/  BSSY B0, `(.L_x_511) ;  /* 0x0000044000007945 */ /* 0x000fe20003800000 */
        /* <DEDUP_REMOVED lines=8> */
[----:B------:R-:W-:Y:S02]  /*18a0*/  SHF.R.S32.HI R12, RZ, 0x1f, R79 ;  /* 0x0000001fff0c7819 */ /* 0x000fe4000001144f */
[----:B------:R-:W-:Y:S01]  /*18b0*/  SHF.R.S32.HI R39, RZ, 0x1f, R38 ;  /* 0x0000001fff277819 */ /* 0x000fe20000011426 */
[----:B------:R-:W-:Y:S01]  /*18c0*/  STS [R13+0x2000], R20 ;  /* 0x002000140d007388 */ /* 0x000fe20000000800 */
[----:B------:R-:W-:Y:S01]  /*18d0*/  SHF.R.S32.HI R29, RZ, 0x1f, R0 ;  /* 0x0000001fff1d7819 */ /* 0x000fe20000011400 */
[----:B------:R-:W-:Y:S01]  /*18e0*/  IMAD R12, R12, UR10, RZ ;  /* 0x0000000a0c0c7c24 */ /* 0x000fe2000f8e02ff */
[----:B------:R-:W-:Y:S01]  /*18f0*/  IADD3 R31, R38, 0x80, RZ ;  /* 0x00000080261f7810 */ /* 0x000fe20007ffe0ff */
[----:B------:R-:W-:Y:S04]  /*1900*/  STS [R13+0x2400], R22 ;  /* 0x002400160d007388 */ /* 0x000fe80000000800 */
[----:B------:R0:W-:Y:S04]  /*1910*/  STS [R15+0x2000], R28 ;  /* 0x0020001c0f007388 */ /* 0x0001e80000000800 */
[----:B------:R1:W-:Y:S04]  /*1920*/  STS [R15+0x2400], R30 ;  /* 0x0024001e0f007388 */ /* 0x0003e80000000800 */
[----:B------:R-:W-:Y:S01]  /*1930*/  STS [R13+0x3000], R24 ;  /* 0x003000180d007388 */ /* 0x000fe20000000800 */
[----:B0-----:R-:W-:Y:S01]  /*1940*/  LEA R28, R2, UR4, 0x1 ;  /* 0x00000004021c7c11 */ /* 0x001fe2000f8e08ff */
[----:B------:R-:W-:-:S02]  /*1950*/  IMAD.WIDE.U32 R2, R79, UR10, R38 ;  /* 0x0000000a4f027c25 */ /* 0x000fc4000f8e0026 */
[----:B------:R-:W-:Y:S01]  /*1960*/  STS [R13+0x3400], R26 ;  /* 0x0034001a0d007388 */ /* 0x000fe20000000800 */
[----:B------:R-:W-:Y:S01]  /*1970*/  ULDC.64 UR4, c[0x0][0x460] ;  /* 0x0001180000047ab9 */ /* 0x000fe20000000a00 */
[----:B-1----:R-:W-:Y:S02]  /*1980*/  VIADD R30, R38, 0x40 ;  /* 0x00000040261e7836 */ /* 0x002fe40000000000 */
[----:B------:R-:W-:Y:S01]  /*1990*/  STS [R15+0x3000], R32 ;  /* 0x003000200f007388 */ /* 0x000fe20000000800 */
[----:B------:R-:W-:Y:S02]  /*19a0*/  IADD3 R82, P0, R82, R2, RZ ;  /* 0x0000000252527210 */ /* 0x000fe40007f1e0ff */
[----:B------:R-:W-:Y:S01]  /*19b0*/  IADD3 R2, R0, 0x20, RZ ;  /* 0x0000002000027810 */ /* 0x000fe20007ffe0ff */
        /* <DEDUP_REMOVED lines=8> */
[----:B------:R1:W-:Y:S01]  /*1a40*/  STS [R15+0x5400], R72 ;  /* 0x005400480f007388 */ /* 0x0003e20000000800 */
[C---:B0-----:R-:W-:Y:S01]  /*1a50*/  IMAD R13, R79.reuse, UR11, R12 ;  /* 0x0000000b4f0d7c24 */ /* 0x041fe2000f8e020c */
[----:B------:R-:W-:Y:S01]  /*1a60*/  IADD3 R79, -R79, R80, RZ ;  /* 0x000000504f4f7210 */ /* 0x000fe20007ffe1ff */
[----:B------:R-:W-:Y:S01]  /*1a70*/  BAR.SYNC.DEFER_BLOCKING 0x0 ;  /* 0x0000000000007b1d */ /* 0x000fe20000010000 */
[----:B------:R-:W-:-:S02]  /*1a80*/  SHF.R.S32.HI R12, RZ, 0x1f, R74 ;  /* 0x0000001fff0c7819 */ /* 0x000fc4000001144a */
[----:B------:R-:W-:Y:S02]  /*1a90*/  ISETP.GE.AND P1, PT, R0, R79, PT ;  /* 0x0000004f0000720c */ /* 0x000fe40003f26270 */
[----:B------:R-:W-:Y:S01]  /*1aa0*/  IADD3.X R83, R81, R3, R13, P0, !PT ;  /* 0x0000000351537210 */ /* 0x000fe200007fe40d */
[----:B------:R-:W-:Y:S01]  /*1ab0*/  IMAD R3, R12, UR4, RZ ;  /* 0x000000040c037c24 */ /* 0x000fe2000f8e02ff */
[----:B------:R-:W-:-:S03]  /*1ac0*/  ISETP.GE.AND P0, PT, R2, R79, PT ;  /* 0x0000004f0200720c */ /* 0x000fc60003f06270 */
[C---:B------:R-:W-:Y:S02]  /*1ad0*/  IMAD R3, R74.reuse, UR5, R3 ;  /* 0x000000054a037c24 */ /* 0x040fe4000f8e0203 */
[----:B------:R-:W-:-:S05]  /*1ae0*/  IMAD.WIDE.U32 R82, R74, UR4, R82 ;  /* 0x000000044a527c25 */ /* 0x000fca000f8e0052 */
[----:B------:R-:W-:Y:S01]  /*1af0*/  IADD3 R25, R83, R3, RZ ;  /* 0x0000000353197210 */ /* 0x000fe20007ffe0ff */
[----:B------:R1:W0:Y:S04]  /*1b00*/  LDS.128 R4, [R28+0x1000] ;  /* 0x001000001c047984 */ /* 0x0002280000000c00 */
[----:B------:R1:W2:Y:S01]  /*1b10*/  LDS.128 R8, [R28+0x3000] ;  /* 0x003000001c087984 */ /* 0x0002a20000000c00 */
[----:B------:R-:W-:Y:S05]  /*1b20*/  @P1 BRA `(.L_x_512) ;  /* 0x0000000000481947 */ /* 0x000fea0003800000 */
[----:B------:R-:W-:Y:S01]  /*1b30*/  ULDC UR4, c[0x0][0x2d0] ;  /* 0x0000b40000047ab9 */ /* 0x000fe20000000800 */
[----:B-1----:R-:W1:Y:S01]  /*1b40*/  LDS.128 R12, [R28+0x2000] ;  /* 0x002000001c0c7984 */ /* 0x002e620000000c00 */
[----:B------:R-:W-:Y:S01]  /*1b50*/  ISETP.GE.AND P1, PT, R38, UR4, PT ;  /* 0x0000000426007c0c */ /* 0x000fe2000bf26270 */
[----:B------:R-:W-:Y:S01]  /*1b60*/  IMAD R27, R29, UR10, RZ ;  /* 0x0000000a1d1b7c24 */ /* 0x000fe2000f8e02ff */
[----:B------:R-:W-:Y:S01]  /*1b70*/  ISETP.GE.AND P2, PT, R30, UR4, PT ;  /* 0x000000041e007c0c */ /* 0x000fe2000bf46270 */
[----:B------:R-:W3:Y:S01]  /*1b80*/  LDS.128 R16, [R28+0x4000] ;  /* 0x004000001c107984 */ /* 0x000ee20000000c00 */
[----:B------:R-:W-:Y:S01]  /*1b90*/  IMAD.MOV.U32 R24, RZ, RZ, R82 ;  /* 0x000000ffff187224 */ /* 0x000fe200078e0052 */
[----:B------:R-:W-:Y:S01]  /*1ba0*/  ISETP.GE.AND P3, PT, R31, UR4, PT ;  /* 0x000000041f007c0c */ /* 0x000fe2000bf66270 */
[C---:B------:R-:W-:Y:S01]  /*1bb0*/  IMAD R27, R0.reuse, UR11, R27 ;  /* 0x0000000b001b7c24 */ /* 0x040fe2000f8e021b */
[----:B------:R-:W-:Y:S01]  /*1bc0*/  ULDC.64 UR8, c[0x0][0x3e8] ;  /* 0x0000fa0000087ab9 */ /* 0x000fe20000000a00 */
[----:B------:R-:W-:-:S05]  /*1bd0*/  IMAD.WIDE.U32 R2, R0, UR10, R24 ;  /* 0x0000000a00027c25 */ /* 0x000fca000f8e0018 */
[----:B------:R-:W4:Y:S01]  /*1be0*/  @!P1 LDS.128 R20, [R28] ;  /* 0x000000001c149984 */ /* 0x000f220000000c00 */
[----:B------:R-:W-:Y:S02]  /*1bf0*/  IADD3 R3, R3, R27, RZ ;  /* 0x0000001b03037210 */ /* 0x000fe40007ffe0ff */
[----:B------:R-:W-:-:S04]  /*1c00*/  LEA R26, P4, R2, UR8, 0x1 ;  /* 0x00000008021a7c11 */ /* 0x000fc8000f8808ff */
[----:B------:R-:W-:-:S05]  /*1c10*/  LEA.HI.X R27, R2, UR9, R3, 0x1, P4 ;  /* 0x00000009021b7c11 */ /* 0x000fca000a0f0c03 */
[----:B-1----:R1:W-:Y:S04]  /*1c20*/  @!P2 STG.E.128 desc[UR6][R26.64+0x80], R12 ;  /* 0x0000800c1a00a986 */ /* 0x0023e8000c101d06 */
[----:B---3--:R1:W-:Y:S04]  /*1c30*/  @!P3 STG.E.128 desc[UR6][R26.64+0x100], R16 ;  /* 0x000100101a00b986 */ /* 0x0083e8000c101d06 */
[----:B----4-:R1:W-:Y:S02]  /*1c40*/  @!P1 STG.E.128 desc[UR6][R26.64], R20 ;  /* 0x000000141a009986 */ /* 0x0103e4000c101d06 */
.L_x_512:
[----:B------:R-:W-:Y:S05]  /*1c50*/  BSYNC B0 ;  /* 0x0000000000007941 */ /* 0x000fea0003800000 */
.L_x_511:
[----:B-1----:R1:W3:Y:S01]  /*1c60*/  LDS.128 R12, [R28+0x5000] ;  /* 0x005000001c0c7984 */ /* 0x0022e20000000c00 */
[----:B------:R-:W-:Y:S05]  /*1c70*/  @P0 EXIT ;  /* 0x000000000000094d */ /* 0x000fea0003800000 */
[----:B------:R-:W-:Y:S01]  /*1c80*/  IADD3 R17, P0, R0, 0x20, RZ ;  /* 0x0000002000117810 */ /* 0x000fe20007f1e0ff */
[----:B------:R-:W-:Y:S01]  /*1c90*/  IMAD.MOV.U32 R2, RZ, RZ, R82 ;  /* 0x000000ffff027224 */ /* 0x000fe200078e0052 */
[----:B------:R-:W-:Y:S01]  /*1ca0*/  MOV R3, R25 ;  /* 0x0000001900037202 */ /* 0x000fe20000000f00 */
[----:B------:R-:W-:Y:S01]  /*1cb0*/  ULDC.64 UR8, c[0x0][0x3e8] ;  /* 0x0000fa0000087ab9 */ /* 0x000fe20000000a00 */
[----:B------:R-:W-:Y:S01]  /*1cc0*/  IADD3.X R0, RZ, R29, RZ, P0, !PT ;  /* 0x0000001dff007210 */ /* 0x000fe200007fe4ff */
[----:B------:R-:W-:Y:S01]  /*1cd0*/  ULDC UR4, c[0x0][0x2d0] ;  /* 0x0000b40000047ab9 */ /* 0x000fe20000000800 */
[----:B------:R-:W-:Y:S01]  /*1ce0*/  IMAD.WIDE.U32 R2, R17, UR10, R2 ;  /* 0x0000000a11027c25 */ /* 0x000fe2000f8e0002 */
[----:B------:R-:W-:Y:S02]  /*1cf0*/  ISETP.GE.AND P1, PT, R38, UR4, PT ;  /* 0x0000000426007c0c */ /* 0x000fe4000bf26270 */
[----:B------:R-:W-:Y:S01]  /*1d00*/  ISETP.GE.AND P2, PT, R30, UR4, PT ;  /* 0x000000041e007c0c */ /* 0x000fe2000bf46270 */
[----:B------:R-:W-:Y:S01]  /*1d10*/  IMAD R0, R0, UR10, RZ ;  /* 0x0000000a00007c24 */ /* 0x000fe2000f8e02ff */
[----:B------:R-:W-:-:S03]  /*1d20*/  LEA R16, P0, R2, UR8, 0x1 ;  /* 0x0000000802107c11 */ /* 0x000fc6000f8008ff */
[----:B------:R-:W-:-:S05]  /*1d30*/  IMAD R17, R17, UR11, R0 ;  /* 0x0000000b11117c24 */ /* 0x000fca000f8e0200 */
[----:B------:R-:W-:-:S04]  /*1d40*/  IADD3 R3, R3, R17, RZ ;  /* 0x0000001103037210 */ /* 0x000fc80007ffe0ff */
[----:B------:R-:W-:Y:S02]  /*1d50*/  LEA.HI.X R17, R2, UR9, R3, 0x1, P0 ;  /* 0x0000000902117c11 */ /* 0x000fe400080f0c03 */
[----:B------:R-:W-:-:S03]  /*1d60*/  ISETP.GE.AND P0, PT, R31, UR4, PT ;  /* 0x000000041f007c0c */ /* 0x000fc6000bf06270 */
[----:B0-----:R0:W-:Y:S04]  /*1d70*/  @!P1 STG.E.128 desc[UR6][R16.64], R4 ;  /* 0x0000000410009986 */ /* 0x0011e8000c101d06 */
[----:B--2---:R0:W-:Y:S06]  /*1d80*/  @!P2 STG.E.128 desc[UR6][R16.64+0x80], R8 ;  /* 0x000080081000a986 */ /* 0x0041ec000c101d06 */
[----:B------:R-:W-:Y:S05]  /*1d90*/  @P0 EXIT ;  /* 0x000000000000094d */ /* 0x000fea0003800000 */
[----:B---3--:R-:W-:Y:S01]  /*1da0*/  STG.E.128 desc[UR6][R16.64+0x100], R12 ;  /* 0x0001000c10007986 */ /* 0x008fe2000c101d06 */
[----:B------:R-:W-:Y:S05]  /*1db0*/  EXIT ;  /* 0x000000000000794d */ /* 0x000fea0003800000 */
.L_x_513:
        /* <DEDUP_REMOVED lines=12> */
.L_x_1594:


//--------------------- .text._ZN5flash44flash_bwd_dq_dk_dv_loop_seqk_parallel_kernelI23Flash_bwd_kernel_traitsILi192ELi64ELi64ELi8ELi4ELi2ELi2ELb1ELb1EN7cutlass6half_tE19Flash_kernel_traitsILi192ELi64ELi64ELi8ES3_EELb1ELb0ELb0ELb0ELb0ELb0ELb0EEEvNS_16Flash_bwd_paramsE --------------------------
	.section	.text._ZN5flash44flash_bwd_dq_dk_dv_loop_seqk_parallel_kernelI23Flash_bwd_kernel_traitsILi192ELi64ELi64ELi8ELi4ELi2ELi2ELb1ELb1EN7cutlass6half_tE19Flash_kernel_traitsILi192ELi64ELi64ELi8ES3_EELb1ELb0ELb0ELb0ELb0ELb0ELb0EEEvNS_16Flash_bwd_paramsE,"ax",@progbits
	.align	128
        .global         _ZN5flash44flash_bwd_dq_dk_dv_loop_seqk_parallel_kernelI23Flash_bwd_kernel_traitsILi192ELi64ELi64ELi8ELi4ELi2ELi2ELb1ELb1EN7cutlass6half_tE19Flash_kernel_traitsILi192ELi64ELi64ELi8ES3_EELb1ELb0ELb0ELb0ELb0ELb0ELb0EEEvNS_16Flash_bwd_paramsE
        .type           _ZN5flash44flash_bwd_dq_dk_dv_loop_seqk_parallel_kernelI23Flash_bwd_kernel_traitsILi192ELi64ELi64ELi8ELi4ELi2ELi2ELb1ELb1EN7cutlass6half_tE19Flash_kernel_traitsILi192ELi64ELi64ELi8ES3_EELb1ELb0ELb0ELb0ELb0ELb0ELb0EEEvNS_16Flash_bwd_paramsE,@function
        .size           _ZN5flash44flash_bwd_dq_dk_dv_loop_seqk_parallel_kernelI23Flash_bwd_kernel_traitsILi192ELi64ELi64ELi8ELi4ELi2ELi2ELb1ELb1EN7cutlass6half_tE19Flash_kernel_traitsILi192ELi64ELi64ELi8ES3_EELb1ELb0ELb0ELb0ELb0ELb0ELb0EEEvNS_16Flash_bwd_paramsE,(.L_x_1595 - _ZN5flash44flash_bwd_dq_dk_dv_loop_seqk_parallel_kernelI23Flash_bwd_kernel_traitsILi192ELi64ELi64ELi8ELi4ELi2ELi2ELb1ELb1EN7cutlass6half_tE19Flash_kernel_traitsILi192ELi64ELi64ELi8ES3_EELb1ELb0ELb0ELb0ELb0ELb0ELb0EEEvNS_16Flash_bwd_paramsE)
        .other          _ZN5flash44flash_bwd_dq_dk_dv_loop_seqk_parallel_kernelI23Flash_bwd_kernel_traitsILi192ELi64ELi64ELi8ELi4ELi2ELi2ELb1ELb1EN7cutlass6half_tE19Flash_kernel_traitsILi192ELi64ELi64ELi8ES3_EELb1ELb0ELb0ELb0ELb0ELb0ELb0EEEvNS_16Flash_bwd_paramsE,@"STO_CUDA_ENTRY STV_DEFAULT"
_ZN5flash44flash_bwd_dq_dk_dv_loop_seqk_parallel_kernelI23Flash_bwd_kernel_traitsILi192ELi64ELi64ELi8ELi4ELi2ELi2ELb1ELb1EN7cutlass6half_tE19Flash_kernel_traitsILi192ELi64ELi64ELi8ES3_EELb1ELb0ELb0ELb0ELb0ELb0ELb0EEEvNS_16Flash_bwd_paramsE:
.text._ZN5flash44flash_bwd_dq_dk_dv_loop_seqk_parallel_kernelI23Flash_bwd_kernel_traitsILi192ELi64ELi64ELi8ELi4ELi2ELi2ELb1ELb1EN7cutlass6half_tE19Flash_kernel_traitsILi192ELi64ELi64ELi8ES3_EELb1ELb0ELb0ELb0ELb0ELb0ELb0EEEvNS_16Flash_bwd_paramsE:
        /* <DEDUP_REMOVED lines=13> */
[----:B------:R-:W-:-:S07]  /*00d0*/  UMOV UR5, 0x400 ;  /* 0x0000040000057882 */ /* 0x000fce0000000000 */
[----:B------:R-:W3:Y:S08]  /*00e0*/  S2UR UR54, SR_CTAID.Z ;  /* 0x00000000003679c3 */ /* 0x000ef00000002700 */
[----:B------:R-:W4:Y:S01]  /*00f0*/  S2UR UR46, SR_CTAID.Y ;  /* 0x00000000002e79c3 */ /* 0x000f220000002600 */
[----:B--2---:R-:W-:Y:S01]  /*0100*/  ULEA UR4, UR4, UR5, 0x18 ;  /* 0x0000000504047291 */ /* 0x004fe2000f8ec03f */
[----:B-1----:R-:W-:Y:S01]  /*0110*/  SHF.R.S32.HI R2, RZ, 0x1f, R8 ;  /* 0x0000001fff027819 */ /* 0x002fe20000011408 */
[----:B---3--:R-:W-:-:S02]  /*0120*/  USHF.R.S32.HI UR6, URZ, 0x1f, UR54 ;  /* 0x0000001f3f067899 */ /* 0x008fc40008011436 */
[----:B------:R-:W-:Y:S01]  /*0130*/  USHF.R.S32.HI UR61, URZ, 0x1f, UR54 ;  /* 0x0000001f3f3d7899 */ /* 0x000fe20008011436 */
[CC--:B------:R-:W-:Y:S02]  /*0140*/  LEA.HI R0, R2.reuse, R8.reuse, RZ, 0x5 ;  /* 0x0000000802007211 */ /* 0x0c0fe400078f28ff */
[CC--:B------:R-:W-:Y:S02]  /*0150*/  LEA.HI R12, R2.reuse, R8.reuse, RZ, 0x3 ;  /* 0x00000008020c7211 */ /* 0x0c0fe400078f18ff */
[CC--:B------:R-:W-:Y:S01]  /*0160*/  LEA.HI R3, R2.reuse, R8.reuse, RZ, 0x4 ;  /* 0x0000000802037211 */ /* 0x0c0fe200078f20ff */
[----:B----4-:R-:W-:Y:S01]  /*0170*/  USHF.L.U32 UR5, UR46, 0x7, URZ ;  /* 0x000000072e057899 */ /* 0x010fe2000800063f */
        /* <DEDUP_REMOVED lines=16> */
[----:B------:R-:W-:Y:S02]  /*0280*/  SHF.R.S32.HI R6, RZ, 0x4, R3 ;  /* 0x00000004ff067819 */ /* 0x000fe40000011403 */
[-C--:B------:R-:W-:Y:S02]  /*0290*/  LEA.HI R2, R7, R4.reuse, RZ, 0x2 ;  /* 0x0000000407027211 */ /* 0x080fe400078f10ff */
[----:B------:R-:W-:Y:S02]  /*02a0*/  SHF.R.S32.HI R13, RZ, 0x3, R12 ;  /* 0x00000003ff0d7819 */ /* 0x000fe4000001140c */
[----:B------:R-:W-:Y:S02]  /*02b0*/  LEA.HI R0, R0, R4, RZ, 0x1 ;  /* 0x0000000400007211 */ /* 0x000fe400078f08ff */
[----:B------:R-:W-:Y:S01]  /*02c0*/  LEA.HI R3, R3, R6, RZ, 0x1 ;  /* 0x0000000603037211 */ /* 0x000fe200078f08ff */
[----:B------:R-:W-:Y:S01]  /*02d0*/  IMAD.SHL.U32 R13, R13, 0x40, RZ ;  /* 0x000000400d0d7824 */ /* 0x000fe200078e00ff */
[----:B------:R-:W-:-:S02]  /*02e0*/  LOP3.LUT R7, R2, 0xfffffffc, RZ, 0xc0, !PT ;  /* 0xfffffffc02077812 */ /* 0x000fc400078ec0ff */
[----:B------:R-:W-:Y:S02]  /*02f0*/  LOP3.LUT R0, R0, 0xfffffffe, RZ, 0xc0, !PT ;  /* 0xfffffffe00007812 */ /* 0x000fe400078ec0ff */
[----:B------:R-:W-:Y:S01]  /*0300*/  LEA.HI R2, R8, R9, RZ, 0x3 ;  /* 0x0000000908027211 */ /* 0x000fe200078f18ff */
[C---:B------:R-:W-:Y:S01]  /*0310*/  IMAD.IADD R20, R4.reuse, 0x1, -R7 ;  /* 0x0000000104147824 */ /* 0x040fe200078e0a07 */
[----:B------:R-:W-:Y:S01]  /*0320*/  LOP3.LUT R3, R3, 0xfffffffe, RZ, 0xc0, !PT ;  /* 0xfffffffe03037812 */ /* 0x000fe200078ec0ff */
[----:B------:R-:W-:Y:S01]  /*0330*/  IMAD.IADD R15, R4, 0x1, -R0 ;  /* 0x00000001040f7824 */ /* 0x000fe200078e0a00 */
[----:B------:R-:W-:Y:S02]  /*0340*/  LOP3.LUT R2, R2, 0xfffffff8, RZ, 0xc0, !PT ;  /* 0xfffffff802027812 */ /* 0x000fe400078ec0ff */
[----:B------:R-:W-:Y:S01]  /*0350*/  LOP3.LUT R0, R13, 0x1c0, RZ, 0xc0, !PT ;  /* 0x000001c00d007812 */ /* 0x000fe200078ec0ff */
[----:B------:R-:W-:Y:S01]  /*0360*/  IMAD.IADD R14, R6, 0x1, -R3 ;  /* 0x00000001060e7824 */ /* 0x000fe200078e0a03 */
[----:B------:R-:W-:Y:S01]  /*0370*/  SHF.R.S32.HI R4, RZ, 0x1f, R11 ;  /* 0x0000001fff047819 */ /* 0x000fe2000001140b */
[----:B------:R-:W-:Y:S01]  /*0380*/  IMAD.IADD R6, R9, 0x1, -R2 ;  /* 0x0000000109067824 */ /* 0x000fe200078e0a02 */
[----:B------:R-:W-:Y:S01]  /*0390*/  LOP3.LUT R3, R0, 0x38, R22, 0xf8, !PT ;  /* 0x0000003800037812 */ /* 0x000fe200078ef816 */
[----:B------:R-:W-:Y:S01]  /*03a0*/  IMAD.SHL.U32 R9, R14, 0x200, RZ ;  /* 0x000002000e097824 */ /* 0x000fe200078e00ff */
[----:B------:R-:W-:Y:S01]  /*03b0*/  SHF.R.U32.HI R2, RZ, 0x3, R0 ;  /* 0x00000003ff027819 */ /* 0x000fe20000011600 */
[----:B------:R-:W-:Y:S01]  /*03c0*/  IMAD.SHL.U32 R0, R5, 0x40, RZ ;  /* 0x0000004005007824 */ /* 0x000fe200078e00ff */
[----:B------:R-:W-:Y:S01]  /*03d0*/  LEA.HI R18, R4, R11, RZ, 0x2 ;  /* 0x0000000b04127211 */ /* 0x000fe200078f10ff */
[----:B------:R-:W-:Y:S01]  /*03e0*/  STL [R1+0x88], R20 ;  /* 0x0000881401007387 */ /* 0x000fe20000100800 */
[----:B------:R-:W-:Y:S01]  /*03f0*/  LOP3.LUT R11, R3, R2, RZ, 0x3c, !PT ;  /* 0x00000002030b7212 */ /* 0x000fe200078e3cff */
[----:B------:R-:W-:Y:S01]  /*0400*/  IMAD.SHL.U32 R2, R15, 0x10, RZ ;  /* 0x000000100f027824 */ /* 0x000fe200078e00ff */
[----:B------:R-:W-:Y:S01]  /*0410*/  SHF.R.S32.HI R3, RZ, 0x1f, R10 ;  /* 0x0000001fff037819 */ /* 0x000fe2000001140a */
[----:B------:R-:W-:Y:S01]  /*0420*/  STL [R1+0x48], R22 ;  /* 0x0000481601007387 */ /* 0x000fe20000100800 */
[----:B------:R-:W-:-:S02]  /*0430*/  LOP3.LUT R0, R0, 0x1c0, RZ, 0xc0, !PT ;  /* 0x000001c000007812 */ /* 0x000fc400078ec0ff */
[----:B------:R-:W-:Y:S02]  /*0440*/  LEA.HI R13, R3, R10, RZ, 0x3 ;  /* 0x0000000a030d7211 */ /* 0x000fe400078f18ff */
[----:B------:R-:W-:Y:S02]  /*0450*/  SHF.R.S32.HI R21, RZ, 0x7, R16 ;  /* 0x00000007ff157819 */ /* 0x000fe40000011410 */
[C---:B------:R-:W-:Y:S02]  /*0460*/  LOP3.LUT R3, R0.reuse, 0x8, R12, 0xf8, !PT ;  /* 0x0000000800037812 */ /* 0x040fe400078ef80c */
[----:B------:R-:W-:Y:S02]  /*0470*/  SHF.R.U32.HI R8, RZ, 0x3, R0 ;  /* 0x00000003ff087819 */ /* 0x000fe40000011600 */
[----:B------:R-:W-:Y:S01]  /*0480*/  LOP3.LUT R7, R0, 0x10, R2, 0xf8, !PT ;  /* 0x0000001000077812 */ /* 0x000fe200078ef802 */
[----:B------:R-:W-:Y:S01]  /*0490*/  IMAD R2, R21, 0x800, R9 ;  /* 0x0000080015027824 */ /* 0x000fe200078e0209 */
[----:B------:R-:W-:Y:S01]  /*04a0*/  LOP3.LUT R0, R3, R8, RZ, 0x3c, !PT ;  /* 0x0000000803007212 */ /* 0x000fe200078e3cff */
[----:B------:R-:W-:Y:S01]  /*04b0*/  IMAD.SHL.U32 R21, R21, 0x20, RZ ;  /* 0x0000002015157824 */ /* 0x000fe200078e00ff */
[----:B------:R-:W-:-:S02]  /*04c0*/  LOP3.LUT R4, R6, 0x1, RZ, 0xc0, !PT ;  /* 0x0000000106047812 */ /* 0x000fc400078ec0ff */
[C---:B------:R-:W-:Y:S01]  /*04d0*/  LOP3.LUT P4, RZ, R5.reuse, 0x4, RZ, 0xc0, !PT ;  /* 0x0000000405ff7812 */ /* 0x040fe2000788c0ff */
[----:B------:R-:W-:Y:S01]  /*04e0*/  IMAD.IADD R0, R2, 0x1, R0 ;  /* 0x0000000102007824 */ /* 0x000fe200078e0200 */
[----:B------:R-:W-:Y:S01]  /*04f0*/  SHF.R.S32.HI R2, RZ, 0x6, R17 ;  /* 0x00000006ff027819 */ /* 0x000fe20000011411 */
[----:B------:R-:W-:Y:S01]  /*0500*/  VIADD R17, R22, 0x40 ;  /* 0x0000004016117836 */ /* 0x000fe20000000000 */
[----:B------:R-:W-:Y:S01]  /*0510*/  ISETP.NE.U32.AND P0, PT, R4, 0x1, PT ;  /* 0x000000010400780c */ /* 0x000fe20003f05070 */
[----:B------:R-:W-:Y:S01]  /*0520*/  IMAD.SHL.U32 R4, R6, 0x40, RZ ;  /* 0x0000004006047824 */ /* 0x000fe200078e00ff */
[----:B------:R-:W-:Y:S01]  /*0530*/  LOP3.LUT P3, RZ, R5, 0x2, RZ, 0xc0, !PT ;  /* 0x0000000205ff7812 */ /* 0x000fe2000786c0ff */
[C---:B------:R-:W-:Y:S01]  /*0540*/  IMAD.SHL.U32 R3, R2.reuse, 0x8, RZ ;  /* 0x0000000802037824 */ /* 0x040fe200078e00ff */
[----:B------:R-:W-:Y:S01]  /*0550*/  LOP3.LUT R5, R13, 0xfffffff8, RZ, 0xc0, !PT ;  /* 0xfffffff80d057812 */ /* 0x000fe200078ec0ff */
[----:B------:R-:W-:Y:S01]  /*0560*/  IMAD R16, R2, 0x200, R11 ;  /* 0x0000020002107824 */ /* 0x000fe200078e020b */
[----:B------:R-:W-:Y:S01]  /*0570*/  LOP3.LUT R2, R4, 0x1c0, RZ, 0xc0, !PT ;  /* 0x000001c004027812 */ /* 0x000fe200078ec0ff */
[----:B------:R-:W-:Y:S01]  /*0580*/  STL [R1+0x8c], R21 ;  /* 0x00008c1501007387 */ /* 0x000fe20000100800 */
[----:B------:R-:W-:Y:S01]  /*0590*/  R2P PR, R6, 0x6 ;  /* 0x0000000606007804 */ /* 0x000fe20000000000 */
[----:B------:R-:W-:Y:S01]  /*05a0*/  IMAD.SHL.U32 R6, R14, 0x20, RZ ;  /* 0x000000200e067824 */ /* 0x000fe200078e00ff */
[----:B------:R-:W-:Y:S01]  /*05b0*/  LOP3.LUT R3, R3, 0x18, RZ, 0xc0, !PT ;  /* 0x0000001803037812 */ /* 0x000fe200078ec0ff */
[----:B------:R-:W-:Y:S01]  /*05c0*/  IMAD.IADD R5, R10, 0x1, -R5 ;  /* 0x000000010a057824 */ /* 0x000fe200078e0a05 */
[----:B------:R-:W-:Y:S01]  /*05d0*/  SHF.R.U32.HI R4, RZ, 0x3, R2 ;  /* 0x00000003ff047819 */ /* 0x000fe20000011602 */
[----:B------:R-:W-:Y:S01]  /*05e0*/  STL [R1+0x68], R17 ;  /* 0x0000681101007387 */ /* 0x000fe20000100800 */
[----:B------:R-:W-:-:S02]  /*05f0*/  LOP3.LUT R12, R7, 0x8, R12, 0xf8, !PT ;  /* 0x00000008070c7812 */ /* 0x000fc400078ef80c */
        /* <DEDUP_REMOVED lines=8> */
[----:B------:R-:W-:Y:S01]  /*0680*/  LOP3.LUT P5, RZ, R5, 0x2, RZ, 0xc0, !PT ;  /* 0x0000000205ff7812 */ /* 0x000fe200078ac0ff */
[----:B------:R-:W-:Y:S01]  /*0690*/  IMAD R5, R20, 0x400, R2 ;  /* 0x0000040014057824 */ /* 0x000fe200078e0202 */
[----:B------:R-:W-:Y:S01]  /*06a0*/  LOP3.LUT R2, R9, R12, R8, 0xf6, !PT ;  /* 0x0000000c09027212 */ /* 0x000fe200078ef608 */
[----:B------:R-:W-:Y:S01]  /*06b0*/  IMAD.IADD R11, R4, 0x1, R6 ;  /* 0x00000001040b7824 */ /* 0x000fe200078e0206 */
[----:B------:R-:W-:Y:S01]  /*06c0*/  LOP3.LUT R3, R3, 0x1c0, RZ, 0xc0, !PT ;  /* 0x000001c003037812 */ /* 0x000fe200078ec0ff */
[----:B------:R-:W-:Y:S01]  /*06d0*/  IMAD.IADD R12, R5, 0x1, R7 ;  /* 0x00000001050c7824 */ /* 0x000fe200078e0207 */
[----:B------:R-:W-:Y:S01]  /*06e0*/  LEA R2, R2, UR4, 0x1 ;  /* 0x0000000402027c11 */ /* 0x000fe2000f8e08ff */
[----:B------:R-:W-:Y:S01]  /*06f0*/  IMAD.SHL.U32 R5, R14, 0x8, RZ ;  /* 0x000000080e057824 */ /* 0x000fe200078e00ff */
[----:B------:R-:W-:Y:S01]  /*0700*/  SHF.R.U32.HI R4, RZ, 0x3, R3 ;  /* 0x00000003ff047819 */ /* 0x000fe20000011603 */
[----:B------:R-:W-:-:S02]  /*0710*/  IMAD.SHL.U32 R8, R13, 0x40, RZ ;  /* 0x000000400d087824 */ /* 0x000fc400078e00ff */
[----:B------:R-:W-:Y:S01]  /*0720*/  IMAD.MOV.U32 R6, RZ, RZ, 0x20 ;  /* 0x00000020ff067424 */ /* 0x000fe200078e00ff */
[----:B------:R-:W-:Y:S01]  /*0730*/  LOP3.LUT R5, R3, 0x8, R5, 0xf8, !PT ;  /* 0x0000000803057812 */ /* 0x000fe200078ef805 */
[----:B------:R-:W-:Y:S01]  /*0740*/  IMAD.MOV.U32 R13, RZ, RZ, 0x40 ;  /* 0x00000040ff0d7424 */ /* 0x000fe200078e00ff */
[----:B------:R-:W-:Y:S01]  /*0750*/  LOP3.LUT R3, R4, R10, R3, 0x1e, !PT ;  /* 0x0000000a04037212 */ /* 0x000fe200078e1e03 */
[----:B------:R-:W-:Y:S01]  /*0760*/  IMAD.MOV.U32 R10, RZ, RZ, -0x10 ;  /* 0xfffffff0ff0a7424 */ /* 0x000fe200078e00ff */
[----:B------:R-:W-:Y:S01]  /*0770*/  LOP3.LUT R4, R5, R4, RZ, 0x3c, !PT ;  /* 0x0000000405047212 */ /* 0x000fe200078e3cff */
[----:B------:R-:W-:Y:S01]  /*0780*/  IMAD.U32 R5, RZ, RZ, UR6 ;  /* 0x00000006ff057e24 */ /* 0x000fe2000f8e00ff */
[----:B------:R-:W-:Y:S01]  /*0790*/  LOP3.LUT R8, R8, 0xfffffe00, RZ, 0xc0, !PT ;  /* 0xfffffe0008087812 */ /* 0x000fe200078ec0ff */
[----:B------:R-:W-:Y:S01]  /*07a0*/  IMAD.U32 R5, RZ, RZ, UR5 ;  /* 0x00000005ff057e24 */ /* 0x000fe2000f8e00ff */
[----:B------:R-:W-:Y:S01]  /*07b0*/  SHF.R.S32.HI R5, RZ, 0x2, R18 ;  /* 0x00000002ff057819 */ /* 0x000fe20000011412 */
[----:B------:R-:W-:Y:S01]  /*07c0*/  USHF.R.S32.HI UR5, URZ, 0x1f, UR46 ;  /* 0x0000001f3f057899 */ /* 0x000fe2000801142e */
[----:B------:R-:W-:Y:S01]  /*07d0*/  SEL R10, R10, 0x10, !P0 ;  /* 0x000000100a0a7807 */ /* 0x000fe20004000000 */
[----:B------:R-:W-:-:S02]  /*07e0*/  IMAD R9, R15, 0x400, R8 ;  /* 0x000004000f097824 */ /* 0x000fc400078e0208 */
[----:B------:R-:W-:Y:S02]  /*07f0*/  VIADD R15, R22, 0x80 ;  /* 0x00000080160f7836 */ /* 0x000fe40000000000 */
[C---:B------:R-:W-:Y:S01]  /*0800*/  IMAD R7, R20.reuse, 0x400, R8 ;  /* 0x0000040014077824 */ /* 0x040fe200078e0208 */
[----:B------:R-:W-:Y:S01]  /*0810*/  LOP3.LUT R8, R3, R8, RZ, 0xfc, !PT ;  /* 0x0000000803087212 */ /* 0x000fe200078efcff */
[----:B------:R-:W-:Y:S01]  /*0820*/  IMAD R14, R20, 0x10, R5 ;  /* 0x00000010140e7824 */ /* 0x000fe200078e0205 */
[----:B------:R-:W-:Y:S01]  /*0830*/  LEA R5, R16, UR4, 0x1 ;  /* 0x0000000410057c11 */ /* 0x000fe2000f8e08ff */
[----:B------:R-:W-:Y:S01]  /*0840*/  IMAD.IADD R7, R7, 0x1, R4 ;  /* 0x0000000107077824 */ /* 0x000fe200078e0204 */
[----:B------:R-:W-:Y:S01]  /*0850*/  STL [R1+0x6c], R15 ;  /* 0x00006c0f01007387 */ /* 0x000fe20000100800 */
[----:B------:R-:W-:Y:S02]  /*0860*/  IMAD.IADD R9, R4, 0x1, R9 ;  /* 0x0000000104097824 */ /* 0x000fe400078e0209 */
[----:B------:R-:W-:Y:S01]  /*0870*/  IMAD.U32 R4, RZ, RZ, UR6 ;  /* 0x00000006ff047e24 */ /* 0x000fe2000f8e00ff */
[----:B------:R1:W-:Y:S01]  /*0880*/  STL [R1+0x70], R14 ;  /* 0x0000700e01007387 */ /* 0x0003e20000100800 */
[C---:B------:R-:W-:Y:S01]  /*0890*/  SEL R4, R6.reuse, 0xffffffe0, !P3 ;  /* 0xffffffe006047807 */ /* 0x040fe20005800000 */
[----:B------:R-:W-:Y:S01]  /*08a0*/  IMAD.U32 R3, RZ, RZ, UR5 ;  /* 0x00000005ff037e24 */ /* 0x000fe2000f8e00ff */
[----:B------:R-:W-:Y:S01]  /*08b0*/  SEL R3, R13, 0xffffffc0, !P4 ;  /* 0xffffffc00d037807 */ /* 0x000fe20006000000 */
[----:B------:R2:W-:Y:S01]  /*08c0*/  STL [R1+0x2c], R5 ;  /* 0x00002c0501007387 */ /* 0x0005e20000100800 */
[----:B------:R-:W-:Y:S01]  /*08d0*/  UIADD3 UR6, UR4, 0xc000, URZ ;  /* 0x0000c00004067890 */ /* 0x000fe2000fffe03f */
[----:B------:R-:W-:Y:S01]  /*08e0*/  SEL R6, R6, 0xffffffe0, !P5 ;  /* 0xffffffe006067807 */ /* 0x000fe20006800000 */
[----:B------:R-:W-:-:S06]  /*08f0*/  UIADD3 UR5, UR4, 0x12000, URZ ;  /* 0x0001200004057890 */ /* 0x000fcc000fffe03f */
[----:B------:R-:W-:Y:S02]  /*0900*/  LEA R9, R9, UR5, 0x1 ;  /* 0x0000000509097c11 */ /* 0x000fe4000f8e08ff */
[----:B-1----:R-:W-:Y:S02]  /*0910*/  LEA R14, R0, UR4, 0x1 ;  /* 0x00000004000e7c11 */ /* 0x002fe4000f8e08ff */
[----:B------:R-:W-:Y:S02]  /*0920*/  LEA R0, R12, UR4, 0x1 ;  /* 0x000000040c007c11 */ /* 0x000fe4000f8e08ff */
[----:B--2---:R-:W-:Y:S01]  /*0930*/  SEL R5, R13, 0xffffffc0, !P6 ;  /* 0xffffffc00d057807 */ /* 0x004fe20007000000 */
[----:B------:R-:W-:Y:S01]  /*0940*/  IMAD.IADD R13, R4, 0x1, R14 ;  /* 0x00000001040d7824 */ /* 0x000fe200078e020e */
[----:B------:R-:W-:Y:S01]  /*0950*/  STL [R1], R14 ;  /* 0x0000000e01007387 */ /* 0x000fe20000100800 */
[C---:B------:R-:W-:Y:S01]  /*0960*/  IADD3 R4, R3.reuse, R14, R4 ;  /* 0x0000000e03047210 */ /* 0x040fe20007ffe004 */
[----:B------:R-:W-:-:S02]  /*0970*/  IMAD.IADD R252, R3, 0x1, R14 ;  /* 0x0000000103fc7824 */ /* 0x000fc400078e020e */
[----:B------:R1:W-:Y:S01]  /*0980*/  STL [R1+0x4], R13 ;  /* 0x0000040d01007387 */ /* 0x0003e20000100800 */
[----:B------:R-:W-:-:S03]  /*0990*/  IMAD.IADD R3, R3, 0x1, R2 ;  /* 0x0000000103037824 */ /* 0x000fc600078e0202 */
[----:B------:R2:W-:Y:S04]  /*09a0*/  STL [R1+0x10], R4 ;  /* 0x0000100401007387 */ /* 0x0005e80000100800 */
[----:B------:R3:W-:Y:S01]  /*09b0*/  STL [R1+0x50], R0 ;  /* 0x0000500001007387 */ /* 0x0007e20000100800 */
[----:B-1----:R-:W-:Y:S01]  /*09c0*/  LEA R13, R11, UR6, 0x1 ;  /* 0x000000060b0d7c11 */ /* 0x002fe2000f8e08ff */
[C---:B------:R-:W-:Y:S02]  /*09d0*/  IMAD.IADD R11, R0.reuse, 0x1, R10 ;  /* 0x00000001000b7824 */ /* 0x040fe400078e020a */
[C---:B--2---:R-:W-:Y:S02]  /*09e0*/  VIADD R4, R0.reuse, 0x20 ;  /* 0x0000002000047836 */ /* 0x044fe40000000000 */
[----:B------:R-:W-:Y:S01]  /*09f0*/  STL [R1+0x74], R13 ;  /* 0x0000740d01007387 */ /* 0x000fe20000100800 */
[----:B------:R-:W-:-:S02]  /*0a00*/  @P1 VIADD R4, R0, 0xffffffe0 ;  /* 0xffffffe000041836 */ /* 0x000fc40000000000 */
[C---:B------:R-:W-:Y:S01]  /*0a10*/  VIADD R12, R13.reuse, 0x40 ;  /* 0x000000400d0c7836 */ /* 0x040fe20000000000 */
[----:B------:R1:W-:Y:S01]  /*0a20*/  STL [R1+0x5c], R11 ;  /* 0x00005c0b01007387 */ /* 0x0003e20000100800 */
[----:B------:R-:W-:Y:S01]  /*0a30*/  @P2 VIADD R12, R13, 0xffffffc0 ;  /* 0xffffffc00d0c2836 */ /* 0x000fe20000000000 */
[----:B---3--:R-:W-:Y:S01]  /*0a40*/  LEA R0, R8, UR4, 0x1 ;  /* 0x0000000408007c11 */ /* 0x008fe2000f8e08ff */
[----:B------:R-:W-:Y:S01]  /*0a50*/  IMAD.IADD R8, R6, 0x1, R9 ;  /* 0x0000000106087824 */ /* 0x000fe200078e0209 */
[----:B-1----:R-:W-:Y:S01]  /*0a60*/  LEA R11, R7, UR4, 0x1 ;  /* 0x00000004070b7c11 */ /* 0x002fe2000f8e08ff */
[----:B------:R-:W-:-:S04]  /*0a70*/  ULDC.64 UR4, c[0x0][0x208] ;  /* 0x0000820000047ab9 */ /* 0x000fc80000000a00 */
[----:B------:R-:W-:Y:S01]  /*0a80*/  STL [R1+0x8], R11 ;  /* 0x0000080b01007387 */ /* 0x000fe20000100800 */
[----:B------:R-:W-:-:S03]  /*0a90*/  IMAD.IADD R7, R11, 0x1, R6 ;  /* 0x000000010b077824 */ /* 0x000fc600078e0206 */
[----:B------:R1:W-:Y:S04]  /*0aa0*/  STL [R1+0x54], R4 ;  /* 0x0000540401007387 */ /* 0x0003e80000100800 */
[----:B------:R-:W-:Y:S04]  /*0ab0*/  STL [R1+0x1c], R9 ;  /* 0x00001c0901007387 */ /* 0x000fe80000100800 */
[----:B------:R-:W-:Y:S01]  /*0ac0*/  STL [R1+0x80], R12 ;  /* 0x0000800c01007387 */ /* 0x000fe20000100800 */
[----:B-1----:R-:W-:Y:S02]  /*0ad0*/  IMAD.IADD R4, R10, 0x1, R4 ;  /* 0x000000010a047824 */ /* 0x002fe400078e0204 */
        /* <DEDUP_REMOVED lines=11> */
.L_x_558:
        /* <DEDUP_REMOVED lines=39> */
[----:B-1----:R-:W-:Y:S02]  /*0e00*/  IMAD.U32 R4, RZ, RZ, UR7 ;  /* 0x00000007ff047e24 */ /* 0x002fe4000f8e00ff */
[----:B------:R-:W-:Y:S01]  /*0e10*/  IMAD.U32 R5, RZ, RZ, UR6 ;  /* 0x00000006ff057e24 */ /* 0x000fe2000f8e00ff */
[----:B------:R-:W-:Y:S01]  /*0e20*/  UMOV UR32, URZ ;  /* 0x0000003f00207c82 */ /* 0x000fe20008000000 */
[----:B------:R-:W-:-:S03]  /*0e30*/  @!UP3 ULDC.64 UR6, c[0x0][0x318] ;  /* 0x0000c6000006bab9 */ /* 0x000fc60000000a00 */
        /* <DEDUP_REMOVED lines=24> */
.L_x_514:
        /* <DEDUP_REMOVED lines=22> */
[----:B------:R-:W-:Y:S02]  /*1120*/  @!UP1 UIMAD.WIDE.U32 UR38, UR46, UR8, URZ ;  /* 0x000000082e2692a5 */ /* 0x000fe4000f8e003f */
[----:B------:R-:W-:Y:S01]  /*1130*/  UIMAD UR21, UR16, UR25, URZ ;  /* 0x00000019101572a4 */ /* 0x000fe2000f8e023f */
[----:B-1----:R-:W-:Y:S01]  /*1140*/  IABS R8, R9 ;  /* 0x0000000900087213 */ /* 0x002fe20000000000 */
[----:B------:R-:W-:Y:S01]  /*1150*/  UIADD3 UR45, UR15, UR33, URZ ;  /* 0x000000210f2d7290 */ /* 0x000fe2000fffe03f */
[----:B------:R-:W-:Y:S01]  /*1160*/  ISETP.NE.AND P3, PT, R9, RZ, PT ;  /* 0x000000ff0900720c */ /* 0x000fe20003f65270 */
[----:B------:R-:W-:Y:S01]  /*1170*/  ULDC.U8 UR19, c[0x0][0x3d8] ;  /* 0x0000f60000137ab9 */ /* 0x000fe20000000000 */
[----:B------:R-:W1:Y:S01]  /*1180*/  I2F.RP R4, R8 ;  /* 0x0000000800047306 */ /* 0x000e620000209400 */
[----:B------:R-:W-:-:S02]  /*1190*/  UISETP.NE.AND UP3, UPT, UR19, URZ, UPT ;  /* 0x0000003f1300728c */ /* 0x000fc4000bf65270 */
[----:B------:R-:W-:Y:S02]  /*11a0*/  USHF.L.U64.HI UR17, UR46, 0x7, UR55 ;  /* 0x000000072e117899 */ /* 0x000fe40008010237 */
[----:B--2---:R-:W-:Y:S02]  /*11b0*/  UIMAD.WIDE.U32 UR28, UR7, UR10, URZ ;  /* 0x0000000a071c72a5 */ /* 0x004fe4000f8e003f */
[----:B------:R-:W-:Y:S02]  /*11c0*/  UISETP.NE.AND UP0, UPT, UR34, -0x1, UPT ;  /* 0xffffffff2200788c */ /* 0x000fe4000bf05270 */
[----:B------:R-:W-:Y:S02]  /*11d0*/  UIMAD UR49, UR7, UR11, UR29 ;  /* 0x0000000b073172a4 */ /* 0x000fe4000f8e021d */
[----:B------:R-:W-:Y:S01]  /*11e0*/  @!UP1 UIMAD UR7, UR55, UR8, URZ ;  /* 0x00000008370792a4 */ /* 0x000fe2000f8e023f */
[----:B------:R-:W-:Y:S01]  /*11f0*/  @UP1 ULDC.64 UR10, c[0x0][0x420] ;  /* 0x00010800000a1ab9 */ /* 0x000fe20000000a00 */
[----:B------:R-:W-:Y:S01]  /*1200*/  USEL UR29, UR12, URZ, UP2 ;  /* 0x0000003f0c1d7287 */ /* 0x000fe20009000000 */
        /* <DEDUP_REMOVED lines=8> */
[----:B------:R-:W-:Y:S01]  /*1290*/  UIMAD.WIDE.U32 UR12, UR16, UR24, URZ ;  /* 0x00000018100c72a5 */ /* 0x000fe2000f8e003f */
[----:B-1----:R-:W-:Y:S01]  /*12a0*/  VIADD R4, R4, 0xffffffe ;  /* 0x0ffffffe04047836 */ /* 0x002fe20000000000 */
[----:B------:R-:W-:Y:S02]  /*12b0*/  UIMAD.WIDE UR8, UR58, UR57, URZ ;  /* 0x000000393a0872a5 */ /* 0x000fe4000f8e023f */
[----:B------:R-:W-:Y:S01]  /*12c0*/  UIMAD.WIDE.U32 UR10, UR46, UR56, URZ ;  /* 0x000000382e0a72a5 */ /* 0x000fe2000f8e003f */
[----:B------:R-:W1:Y:S01]  /*12d0*/  F2I.FTZ.U32.TRUNC.NTZ R5, R4 ;  /* 0x0000000400057305 */ /* 0x000e62000021f000 */
[----:B------:R-:W-:Y:S02]  /*12e0*/  UIMAD UR7, UR55, UR56, UR7 ;  /* 0x00000038370772a4 */ /* 0x000fe4000f8e0207 */
[----:B------:R-:W-:Y:S02]  /*12f0*/  USEL UR53, UR14, UR12, !UP1 ;  /* 0x0000000c0e357287 */ /* 0x000fe4000c800000 */
[----:B------:R-:W-:-:S02]  /*1300*/  @UP1 UIADD3 UR45, UR13, UR21, URZ ;  /* 0x000000150d2d1290 */ /* 0x000fc4000fffe03f */
[----:B------:R-:W-:Y:S02]  /*1310*/  UIMAD.WIDE.U32 UR14, UR8, UR10, URZ ;  /* 0x0000000a080e72a5 */ /* 0x000fe4000f8e003f */
[----:B------:R-:W-:Y:S02]  /*1320*/  UIMAD UR13, UR9, UR10, URZ ;  /* 0x0000000a090d72a4 */ /* 0x000fe4000f8e023f */
[----:B------:R-:W-:Y:S02]  /*1330*/  UIADD3 UR7, UR11, UR7, URZ ;  /* 0x000000070b077290 */ /* 0x000fe4000fffe03f */
[----:B------:R-:W-:Y:S01]  /*1340*/  UIMAD.WIDE.U32 UR10, UR8, UR16, URZ ;  /* 0x00000010080a72a5 */ /* 0x000fe2000f8e003f */
[----:B-1----:R-:W-:Y:S01]  /*1350*/  IMAD.MOV R4, RZ, RZ, -R5 ;  /* 0x000000ffff047224 */ /* 0x002fe200078e0a05 */
[----:B------:R-:W-:Y:S02]  /*1360*/  ULOP3.LUT UR12, UR44, 0xffffffc0, URZ, 0xc0, !UPT ;  /* 0xffffffc02c0c7892 */ /* 0x000fe4000f8ec03f */
[----:B------:R-:W-:Y:S01]  /*1370*/  UIMAD UR7, UR8, UR7, UR13 ;  /* 0x00000007080772a4 */ /* 0x000fe2000f8e020d */
[----:B------:R-:W-:Y:S01]  /*1380*/  IMAD R6, R4, R8, RZ ;  /* 0x0000000804067224 */ /* 0x000fe200078e02ff */
[----:B------:R-:W-:Y:S01]  /*1390*/  USEL UR52, UR14, UR10, !UP1 ;  /* 0x0000000a0e347287 */ /* 0x000fe2000c800000 */
[----:B------:R-:W-:Y:S01]  /*13a0*/  IMAD.MOV.U32 R4, RZ, RZ, RZ ;  /* 0x000000ffff047224 */ /* 0x000fe200078e00ff */
[----:B------:R-:W-:-:S02]  /*13b0*/  UIADD3 UR14, UR12, -0x40, URZ ;  /* 0xffffffc00c0e7890 */ /* 0x000fc4000fffe03f */
[----:B------:R-:W-:Y:S01]  /*13c0*/  USEL UR35, UR17, URZ, UP2 ;  /* 0x0000003f11237287 */ /* 0x000fe20009000000 */
[----:B------:R-:W-:Y:S01]  /*13d0*/  IMAD.HI.U32 R4, R5, R6, R4 ;  /* 0x0000000605047227 */ /* 0x000fe200078e0004 */
[----:B------:R-:W-:Y:S01]  /*13e0*/  MOV R5, R7 ;  /* 0x0000000700057202 */ /* 0x000fe20000000f00 */
[----:B------:R-:W-:Y:S02]  /*13f0*/  UIADD3 UR43, UR15, UR7, URZ ;  /* 0x000000070f2b7290 */ /* 0x000fe4000fffe03f */
[----:B------:R-:W-:Y:S02]  /*1400*/  UIADD3 UR7, UP2, UR14, UR29, URZ ;  /* 0x0000001d0e077290 */ /* 0x000fe4000ff5e03f */
[----:B------:R-:W-:Y:S01]  /*1410*/  IMAD.HI.U32 R4, R4, R5, RZ ;  /* 0x0000000504047227 */ /* 0x000fe200078e00ff */
[----:B------:R-:W-:Y:S01]  /*1420*/  USHF.R.S32.HI UR17, URZ, 0x1f, UR14 ;  /* 0x0000001f3f117899 */ /* 0x000fe2000801140e */
[----:B------:R-:W-:Y:S02]  /*1430*/  ULDC UR59, c[0x0][0x2c4] ;  /* 0x0000b100003b7ab9 */ /* 0x000fe40000000800 */
[----:B------:R-:W-:Y:S01]  /*1440*/  IMAD.MOV R6, RZ, RZ, -R4 ;  /* 0x000000ffff067224 */ /* 0x000fe200078e0a04 */
[----:B------:R-:W-:-:S02]  /*1450*/  UIMAD UR13, UR9, UR16, URZ ;  /* 0x00000010090d72a4 */ /* 0x000fc4000f8e023f */
[----:B------:R-:W-:Y:S01]  /*1460*/  @!UP1 UIADD3 UR47, UR39, UR36, URZ ;  /* 0x00000024272f9290 */ /* 0x000fe2000fffe03f */
[C---:B------:R-:W-:Y:S01]  /*1470*/  IMAD R5, R8.reuse, R6, R5 ;  /* 0x0000000608057224 */ /* 0x040fe200078e0205 */
[----:B------:R-:W-:Y:S02]  /*1480*/  UIMAD UR9, UR9, UR7, URZ ;  /* 0x00000007090972a4 */ /* 0x000fe4000f8e023f */
[----:B------:R-:W-:Y:S02]  /*1490*/  UIMAD.WIDE.U32 UR36, UR8, UR7, URZ ;  /* 0x00000007082472a5 */ /* 0x000fe4000f8e003f */
[----:B------:R-:W-:Y:S01]  /*14a0*/  ISETP.GT.U32.AND P1, PT, R8, R5, PT ;  /* 0x000000050800720c */ /* 0x000fe20003f24070 */
[----:B------:R-:W-:Y:S02]  /*14b0*/  UIADD3.X UR10, UR17, UR35, URZ, UP2, !UPT ;  /* 0x00000023110a7290 */ /* 0x000fe400097fe43f */
[----:B------:R-:W-:Y:S01]  /*14c0*/  @UP3 UIMAD UR7, UR46, UR59, URZ ;  /* 0x0000003b2e0732a4 */ /* 0x000fe2000f8e023f */
[----:B------:R-:W-:Y:S01]  /*14d0*/  ULDC.U8 UR22, c[0x0][0x480] ;  /* 0x0001200000167ab9 */ /* 0x000fe20000000000 */
[----:B------:R-:W-:-:S02]  /*14e0*/  @UP0 UIADD3 UR20, UR32, UR34, URZ ;  /* 0x0000002220140290 */ /* 0x000fc4000fffe03f */
[----:B------:R-:W-:Y:S02]  /*14f0*/  @UP0 UIADD3 UR27, UR32, UR34, URZ ;  /* 0x00000022201b0290 */ /* 0x000fe4000fffe03f */
[----:B------:R-:W-:Y:S02]  /*1500*/  UISETP.NE.AND UP4, UPT, UR22, URZ, UPT ;  /* 0x0000003f1600728c */ /* 0x000fe4000bf85270 */
[----:B------:R-:W-:Y:S02]  /*1510*/  UIMAD UR9, UR8, UR10, UR9 ;  /* 0x0000000a080972a4 */ /* 0x000fe4000f8e0209 */
[----:B------:R-:W-:Y:S01]  /*1520*/  @!P1 IMAD.IADD R5, R5, 0x1, -R8 ;  /* 0x0000000105059824 */ /* 0x000fe200078e0a08 */
[----:B------:R-:W-:Y:S01]  /*1530*/  @!P1 IADD3 R4, R4, 0x1, RZ ;  /* 0x0000000104049810 */ /* 0x000fe20007ffe0ff */
[----:B------:R-:W-:Y:S01]  /*1540*/  @UP0 ULDC.64 UR22, c[0x0][0x248] ;  /* 0x0000920000160ab9 */ /* 0x000fe20000000a00 */
[----:B------:R-:W-:Y:S01]  /*1550*/  PLOP3.LUT P1, PT, PT, PT, UP0, 0x80, 0x0 ;  /* 0x000000000000781c */ /* 0x000fe20003f2f008 */
[----:B------:R-:W-:Y:S01]  /*1560*/  @UP0 ULDC.64 UR18, c[0x0][0x250] ;  /* 0x0000940000120ab9 */ /* 0x000fe20000000a00 */
[----:B------:R-:W-:Y:S01]  /*1570*/  ISETP.GE.U32.AND P0, PT, R5, R8, PT ;  /* 0x000000080500720c */ /* 0x000fe20003f06070 */
[----:B------:R-:W-:Y:S01]  /*1580*/  @UP3 USEL UR8, UR7, UR16, !UP1 ;  /* 0x0000001007083287 */ /* 0x000fe2000c800000 */
[----:B------:R-:W-:Y:S01]  /*1590*/  LOP3.LUT R5, R9, UR54, RZ, 0x3c, !PT ;  /* 0x0000003609057c12 */ /* 0x000fe2000f8e3cff */
[----:B------:R-:W-:-:S02]  /*15a0*/  @UP1 UIADD3 UR43, UR11, UR13, URZ ;  /* 0x0000000d0b2b1290 */ /* 0x000fc4000fffe03f */
[----:B------:R-:W-:Y:S01]  /*15b0*/  @UP0 UIMAD.WIDE.U32 UR12, UR20, UR22, URZ ;  /* 0x00000016140c02a5 */ /* 0x000fe2000f8e003f */
[----:B------:R-:W-:Y:S01]  /*15c0*/  ISETP.GE.AND P2, PT, R5, RZ, PT ;  /* 0x000000ff0500720c */ /* 0x000fe20003f46270 */
[----:B------:R-:W-:Y:S01]  /*15d0*/  @UP0 UIMAD.WIDE.U32 UR10, UR27, UR18, URZ ;  /* 0x000000121b0a02a5 */ /* 0x000fe2000f8e003f */
[----:B------:R-:W-:Y:S01]  /*15e0*/  @UP3 ULDC UR7, c[0x0][0x2e4] ;  /* 0x0000b90000073ab9 */ /* 0x000fe20000000800 */
[----:B------:R-:W-:Y:S02]  /*15f0*/  @UP0 UIMAD UR15, UR27, UR19, URZ ;  /* 0x000000131b0f02a4 */ /* 0x000fe4000f8e023f */
[----:B------:R-:W-:Y:S02]  /*1600*/  @UP3 UIMAD UR21, UR54, UR7, UR8 ;  /* 0x00000007361532a4 */ /* 0x000fe4000f8e0208 */
[----:B------:R-:W-:Y:S01]  /*1610*/  @P0 VIADD R4, R4, 0x1 ;  /* 0x0000000104040836 */ /* 0x000fe20000000000 */
[----:B------:R-:W-:Y:S01]  /*1620*/  UIMAD UR48, UR54, UR58, URZ ;  /* 0x0000003a363072a4 */ /* 0x000fe2000f8e023f */
[----:B------:R-:W-:Y:S01]  /*1630*/  PLOP3.LUT P0, PT, PT, PT, UP3, 0x80, 0x0 ;  /* 0x000000000000781c */ /* 0x000fe20003f0f038 */
[----:B------:R-:W-:Y:S01]  /*1640*/  @UP0 UIMAD UR20, UR20, UR23, URZ ;  /* 0x00000017141402a4 */ /* 0x000fe2000f8e023f */
[----:B------:R-:W-:Y:S01]  /*1650*/  IMAD.MOV.U32 R17, RZ, RZ, R4 ;  /* 0x000000ffff117224 */ /* 0x000fe200078e0004 */
[----:B------:R-:W-:-:S02]  /*1660*/  @!UP3 UIMAD UR7, UR46, UR57, UR54 ;  /* 0x000000392e07b2a4 */ /* 0x000fc4000f8e0236 */
[----:B------:R-:W-:Y:S02]  /*1670*/  USEL UR50, UR28, URZ, UP4 ;  /* 0x0000003f1c327287 */ /* 0x000fe4000a000000 */
[----:B------:R-:W-:Y:S01]  /*1680*/  @UP0 UIADD3 UR35, UR11, UR15, URZ ;  /* 0x0000000f0b230290 */ /* 0x000fe2000fffe03f */
[----:B------:R-:W-:Y:S01]  /*1690*/  @!P2 IADD3 R17, -R17, RZ, RZ ;  /* 0x000000ff1111a210 */ /* 0x000fe20007ffe1ff */
[----:B------:R-:W-:Y:S01]  /*16a0*/  USHF.R.S32.HI UR42, URZ, 0x1f, UR26 ;  /* 0x0000001f3f2a7899 */ /* 0x000fe2000801141a */
[----:B------:R-:W-:Y:S01]  /*16b0*/  @!P3 LOP3.LUT R17, RZ, R9, RZ, 0x33, !PT ;  /* 0x00000009ff11b212 */ /* 0x000fe200078e33ff */
[----:B------:R-:W-:Y:S02]  /*16c0*/  USHF.R.S32.HI UR51, URZ, 0x1f, UR48 ;  /* 0x0000001f3f337899 */ /* 0x000fe40008011430 */
[----:B------:R-:W-:Y:S02]  /*16d0*/  USEL UR49, UR49, URZ, UP4 ;  /* 0x0000003f31317287 */ /* 0x000fe4000a000000 */
[----:B------:R-:W-:-:S02]  /*16e0*/  @!UP3 UIMAD UR21, UR7, UR59, URZ ;  /* 0x0000003b0715b2a4 */ /* 0x000fc4000f8e023f */
        /* <DEDUP_REMOVED lines=17> */
.L_x_516:
        /* <DEDUP_REMOVED lines=13> */
.L_x_517:
        /* <DEDUP_REMOVED lines=11> */
.L_x_518:
[----:B------:R-:W-:-:S04]  /*1980*/  UIMAD UR8, UR46, UR57, UR54 ;  /* 0x000000392e0872a4 */ /* 0x000fc8000f8e0236 */
[----:B------:R-:W-:-:S12]  /*1990*/  UIMAD UR8, UR8, UR56, URZ ;  /* 0x00000038080872a4 */ /* 0x000fd8000f8e023f */
.L_x_519:
[----:B------:R-:W2:Y:S01]  /*19a0*/  LDL.64 R4, [R1+0x48] ;  /* 0x0000480001047983 */ /* 0x000ea20000100a00 */
[----:B------:R-:W1:Y:S03]  /*19b0*/  LDC.64 R18, c[0x0][0x420] ;  /* 0x00010800ff127b82 */ /* 0x000e660000000a00 */
[----:B------:R3:W2:Y:S01]  /*19c0*/  LDL.64 R40, [R1+0x48] ;  /* 0x0000480001287983 */ /* 0x0006a20000100a00 */
[----:B------:R-:W-:Y:S01]  /*19d0*/  USHF.R.S32.HI UR11, URZ, 0x1f, UR54 ;  /* 0x0000001f3f0b7899 */ /* 0x000fe20008011436 */
[----:B------:R-:W-:Y:S01]  /*19e0*/  BSSY B1, `(.L_x_515) ;  /* 0x0000849000017945 */ /* 0x000fe20003800000 */
[----:B------:R-:W-:Y:S01]  /*19f0*/  UIADD3 UR20, UR14, UR8, URZ ;  /* 0x000000080e147290 */ /* 0x000fe2000fffe03f */
[----:B------:R-:W4:Y:S01]  /*1a00*/  S2R R37, SR_TID.X ;  /* 0x0000000000257919 */ /* 0x000f220000002100 */
[----:B------:R-:W-:Y:S01]  /*1a10*/  UIMAD UR10, UR58, UR57, URZ ;  /* 0x000000393a0a72a4 */ /* 0x000fe2000f8e023f */
[----:B------:R-:W-:Y:S01]  /*1a20*/  ULDC.64 UR8, c[0x0][0x428] ;  /* 0x00010a0000087ab9 */ /* 0x000fe20000000a00 */
[----:B------:R-:W-:Y:S01]  /*1a30*/  UISETP.GE.AND UP2, UPT, UR30, 0x1, UPT ;  /* 0x000000011e00788c */ /* 0x000fe2000bf46270 */
[----:B------:R-:W-:Y:S01]  /*1a40*/  IMAD.U32 R10, RZ, RZ, UR8 ;  /* 0x00000008ff0a7e24 */ /* 0x000fe2000f8e00ff */
[----:B------:R-:W-:Y:S01]  /*1a50*/  ULDC.64 UR40, c[0x0][0x478] ;  /* 0x00011e0000287ab9 */ /* 0x000fe20000000a00 */
[----:B------:R-:W-:Y:S01]  /*1a60*/  ULDC.64 UR38, c[0x0][0x2b0] ;  /* 0x0000ac0000267ab9 */ /* 0x000fe20000000a00 */
[----:B------:R-:W-:Y:S01]  /*1a70*/  ULEA.HI.SX32 UR29, UR44, 0xffffffff, 0x1a ;  /* 0xffffffff2c1d7891 */ /* 0x000fe2000f8fd23f */
[----:B-1----:R-:W-:-:S04]  /*1a80*/  IMAD R7, R18, UR17, RZ ;  /* 0x0000001112077c24 */ /* 0x002fc8000f8e02ff */
[----:B------:R-:W-:Y:S01]  /*1a90*/  IMAD R9, R19, UR14, R7 ;  /* 0x0000000e13097c24 */ /* 0x000fe2000f8e0207 */
[----:B----4-:R-:W-:-:S04]  /*1aa0*/  SHF.R.S32.HI R12, RZ, 0x1f, R37 ;  /* 0x0000001fff0c7819 */ /* 0x010fc80000011425 */
[----:B------:R-:W-:-:S04]  /*1ab0*/  LEA.HI R34, R12, R37, RZ, 0x3 ;  /* 0x000000250c227211 */ /* 0x000fc800078f18ff */
[----:B------:R-:W-:-:S04]  /*1ac0*/  SHF.R.S32.HI R25, RZ, 0x3, R34 ;  /* 0x00000003ff197819 */ /* 0x000fc80000011422 */
[----:B------:R-:W-:Y:S02]  /*1ad0*/  SHF.R.S32.HI R36, RZ, 0x1f, R25 ;  /* 0x0000001fff247819 */ /* 0x000fe40000011419 */
[----:B------:R-:W-:-:S04]  /*1ae0*/  IADD3 R6, P1, R25, UR14, RZ ;  /* 0x0000000e19067c10 */ /* 0x000fc8000ff3e0ff */
[----:B------:R-:W-:Y:S01]  /*1af0*/  IADD3.X R8, R36, UR17, RZ, P1, !PT ;  /* 0x0000001124087c10 */ /* 0x000fe20008ffe4ff */
[----:B------:R-:W-:-:S04]  /*1b00*/  ULDC.64 UR16, c[0x0][0x210] ;  /* 0x0000840000107ab9 */ /* 0x000fc80000000a00 */
[----:B------:R-:W-:-:S04]  /*1b10*/  IMAD R8, R8, UR24, RZ ;  /* 0x0000001808087c24 */ /* 0x000fc8000f8e02ff */
[----:B------:R-:W-:Y:S02]  /*1b20*/  IMAD R11, R6, UR25, R8 ;  /* 0x00000019060b7c24 */ /* 0x000fe4000f8e0208 */
[----:B--2---:R-:W-:-:S05]  /*1b30*/  IMAD.MOV.U32 R40, RZ, RZ, R4 ;  /* 0x000000ffff287224 */ /* 0x004fca00078e0004 */
[--C-:B------:R-:W-:Y:S02]  /*1b40*/  SHF.R.S32.HI R41, RZ, 0x1f, R40.reuse ;  /* 0x0000001fff297819 */ /* 0x100fe40000011428 */
[----:B------:R-:W-:Y:S01]  /*1b50*/  IADD3 R4, P0, R40, UR7, RZ ;  /* 0x0000000728047c10 */ /* 0x000fe2000ff1e0ff */
[----:B------:R-:W-:Y:S01]  /*1b60*/  UIMAD UR7, UR11, UR8, URZ ;  /* 0x000000080b0772a4 */ /* 0x000fe2000f8e023f */
[----:B------:R-:W-:Y:S02]  /*1b70*/  IMAD.WIDE.U32 R6, R6, UR24, R40 ;  /* 0x0000001806067c25 */ /* 0x000fe4000f8e0028 */
[----:B------:R-:W-:Y:S01]  /*1b80*/  IADD3.X R5, R41, UR47, RZ, P0, !PT ;  /* 0x0000002f29057c10 */ /* 0x000fe200087fe4ff */
[----:B------:R-:W-:Y:S01]  /*1b90*/  UIMAD UR13, UR54, UR9, UR7 ;  /* 0x00000009360d72a4 */ /* 0x000fe2000f8e0207 */
[----:B------:R3:W-:Y:S01]  /*1ba0*/  STL [R1+0x4c], R41 ;  /* 0x00004c2901007387 */ /* 0x0007e20000100800 */
[----:B------:R-:W-:Y:S01]  /*1bb0*/  USHF.L.U32 UR7, UR10, 0x6, URZ ;  /* 0x000000060a077899 */ /* 0x000fe2000800063f */
[----:B------:R-:W-:Y:S01]  /*1bc0*/  IADD3 R8, P0, R6, UR53, RZ ;  /* 0x0000003506087c10 */ /* 0x000fe2000ff1e0ff */
[----:B------:R-:W-:Y:S01]  /*1bd0*/  IMAD.WIDE.U32 R4, R18, UR14, R4 ;  /* 0x0000000e12047c25 */ /* 0x000fe2000f8e0004 */
[----:B------:R-:W-:Y:S01]  /*1be0*/  ULDC.64 UR8, c[0x0][0x258] ;  /* 0x0000960000087ab9 */ /* 0x000fe20000000a00 */
[----:B------:R-:W-:-:S02]  /*1bf0*/  USHF.R.S32.HI UR12, URZ, 0x1f, UR7 ;  /* 0x0000001f3f0c7899 */ /* 0x000fc40008011407 */
[----:B------:R-:W-:Y:S01]  /*1c00*/  IMAD.IADD R5, R5, 0x1, R9 ;  /* 0x0000000105057824 */ /* 0x000fe200078e0209 */
[----:B------:R-:W-:Y:S01]  /*1c10*/  IADD3.X R9, R7, UR45, R11, P0, !PT ;  /* 0x0000002d07097c10 */ /* 0x000fe200087fe40b */
[----:B------:R-:W-:Y:S01]  /*1c20*/  UIMAD UR11, UR11, UR8, URZ ;  /* 0x000000080b0b72a4 */ /* 0x000fe2000f8e023f */
[----:B------:R-:W-:Y:S01]  /*1c30*/  LEA.HI R11, R12, R37, RZ, 0x5 ;  /* 0x000000250c0b7211 */ /* 0x000fe200078f28ff */
[----:B------:R-:W-:Y:S02]  /*1c40*/  IMAD.WIDE.U32 R4, R10, UR54, R4 ;  /* 0x000000360a047c25 */ /* 0x000fe4000f8e0004 */
[----:B------:R-:W-:Y:S01]  /*1c50*/  UIMAD UR11, UR54, UR9, UR11 ;  /* 0x00000009360b72a4 */ /* 0x000fe2000f8e020b */
[----:B------:R-:W-:Y:S01]  /*1c60*/  LOP3.LUT R6, R11, 0xffffffe0, RZ, 0xc0, !PT ;  /* 0xffffffe00b067812 */ /* 0x000fe200078ec0ff */
[----:B------:R-:W-:Y:S01]  /*1c70*/  IMAD.U32 R10, RZ, RZ, UR8 ;  /* 0x00000008ff0a7e24 */ /* 0x000fe2000f8e00ff */
[----:B------:R-:W-:Y:S01]  /*1c80*/  UIADD3 UR8, UP1, UP0, UR36, UR7, UR48 ;  /* 0x0000000724087290 */ /* 0x000fe2000f83e030 */
[----:B------:R-:W-:Y:S01]  /*1c90*/  SHF.R.S32.HI R11, RZ, 0x5, R11 ;  /* 0x00000005ff0b7819 */ /* 0x000fe2000001140b */
[----:B------:R-:W-:-:S02]  /*1ca0*/  VIADD R7, R5, UR13 ;  /* 0x0000000d05077c36 */ /* 0x000fc40008000000 */
[----:B------:R-:W-:Y:S01]  /*1cb0*/  IMAD.IADD R30, R37, 0x1, -R6 ;  /* 0x00000001251e7824 */ /* 0x000fe200078e0a06 */
[----:B------:R-:W-:Y:S01]  /*1cc0*/  UIADD3.X UR7, UR15, UR12, UR51, UP1, UP0 ;  /* 0x0000000c0f077290 */ /* 0x000fe20008fe0433 */
[----:B------:R-:W-:Y:S01]  /*1cd0*/  IMAD.MOV.U32 R6, RZ, RZ, R4 ;  /* 0x000000ffff067224 */ /* 0x000fe200078e0004 */
[----:B------:R-:W-:Y:S01]  /*1ce0*/  UIADD3 UR8, UP1, UP0, UR50, UR8, UR52 ;  /* 0x0000000832087290 */ /* 0x000fe2000f83e034 */
[----:B------:R-:W-:Y:S01]  /*1cf0*/  IMAD R5, R11, UR10, R30 ;  /* 0x0000000a0b057c24 */ /* 0x000fe2000f8e021e */
[----:B------:R-:W-:Y:S01]  /*1d00*/  UIADD3 UR10, UR14, UR21, URZ ;  /* 0x000000150e0a7290 */ /* 0x000fe2000fffe03f */
[----:B------:R-:W-:Y:S01]  /*1d10*/  IMAD.WIDE.U32 R8, R10, UR54, R8 ;  /* 0x000000360a087c25 */ /* 0x000fe2000f8e0008 */
[----:B------:R-:W-:Y:S02]  /*1d20*/  UIADD3.X UR7, UR49, UR7, UR43, UP1, UP0 ;  /* 0x0000000731077290 */ /* 0x000fe40008fe042b */
[C---:B------:R-:W-:Y:S01]  /*1d30*/  IADD3 R4, P0, R5.reuse, UR8, RZ ;  /* 0x0000000805047c10 */ /* 0x040fe2000ff1e0ff */
[----:B------:R-:W-:Y:S01]  /*1d40*/  ULDC.64 UR8, c[0x0][0x400] ;  /* 0x0001000000087ab9 */ /* 0x000fe20000000a00 */
[-C--:B------:R-:W-:Y:S01]  /*1d50*/  IMAD R10, R36, R18.reuse, RZ ;  /* 0x00000012240a7224 */ /* 0x080fe200078e02ff */
[----:B------:R-:W-:Y:S01]  /*1d60*/  ULDC.64 UR14, c[0x0][0x3e0] ;  /* 0x0000f800000e7ab9 */ /* 0x000fe20000000a00 */
[----:B------:R-:W-:Y:S01]  /*1d70*/  LEA.HI.X.SX32 R5, R5, UR7, 0x1, P0 ;  /* 0x0000000705057c11 */ /* 0x000fe200080f0eff */
[----:B------:R-:W-:Y:S01]  /*1d80*/  IMAD.WIDE.U32 R6, R25, R18, R6 ;  /* 0x0000001219067225 */ /* 0x000fe200078e0006 */
[----:B------:R-:W-:-:S02]  /*1d90*/  LEA R32, P0, R4, UR8, 0x2 ;  /* 0x0000000804207c11 */ /* 0x000fc4000f8010ff */
[----:B------:R-:W-:Y:S01]  /*1da0*/  LEA R22, P2, R8, UR16, 0x1 ;  /* 0x0000001008167c11 */ /* 0x000fe2000f8408ff */
[----:B------:R-:W-:Y:S01]  /*1db0*/  IMAD R10, R25, R19, R10 ;  /* 0x00000013190a7224 */ /* 0x000fe200078e020a */
[----:B------:R-:W-:Y:S01]  /*1dc0*/  LEA.HI.X R33, R4, UR9, R5, 0x2, P0 ;  /* 0x0000000904217c11 */ /* 0x000fe200080f1405 */
[----:B------:R-:W-:Y:S01]  /*1dd0*/  VIADD R29, R9, UR11 ;  /* 0x0000000b091d7c36 */ /* 0x000fe20008000000 */
[----:B------:R-:W-:Y:S01]  /*1de0*/  PLOP3.LUT P0, PT, PT, PT, UP2, 0x80, 0x0 ;  /* 0x000000000000781c */ /* 0x000fe20003f0f028 */
[----:B------:R-:W-:Y:S01]  /*1df0*/  IMAD.IADD R28, R7, 0x1, R10 ;  /* 0x00000001071c7824 */ /* 0x000fe200078e020a */
[----:B------:R-:W-:Y:S01]  /*1e00*/  UIMAD.WIDE UR8, UR20, 0x4, UR40 ;  /* 0x00000004140878a5 */ /* 0x000fe2000f8e0228 */
[----:B------:R-:W-:Y:S01]  /*1e10*/  LEA R20, P1, R6, UR14, 0x1 ;  /* 0x0000000e06147c11 */ /* 0x000fe2000f8208ff */
[----:B------:R-:W-:Y:S01]  /*1e20*/  UIMAD.WIDE UR20, UR10, 0x4, UR38 ;  /* 0x000000040a1478a5 */ /* 0x000fe2000f8e0226 */
[----:B------:R-:W-:Y:S02]  /*1e30*/  LEA.HI.X R23, R8, UR17, R29, 0x1, P2 ;  /* 0x0000001108177c11 */ /* 0x000fe400090f0c1d */
[----:B------:R-:W-:-:S06]  /*1e40*/  LEA.HI.X R21, R6, UR15, R28, 0x1, P1 ;  /* 0x0000000f06157c11 */ /* 0x000fcc00088f0c1c */
        /* <DEDUP_REMOVED lines=10> */
[----:B------:R-:W-:Y:S05]  /*1ef0*/  BSSY B0, `(.L_x_521) ;  /* 0x000003b000007945 */ /* 0x000fea0003800000 */
[----:B------:R-:W-:Y:S01]  /*1f00*/  @P1 BAR.SYNC.DEFER_BLOCKING 0x0 ;  /* 0x0000000000001b1d */ /* 0x000fe20000010000 */
[----:B------:R-:W-:Y:S01]  /*1f10*/  IMAD.U32 R11, RZ, RZ, UR7 ;  /* 0x00000007ff0b7e24 */ /* 0x000fe2000f8e00ff */
[----:B------:R-:W-:Y:S01]  /*1f20*/  IADD3 R10, P0, R4, UR33, RZ ;  /* 0x00000021040a7c10 */ /* 0x000fe2000ff1e0ff */
[----:B------:R-:W-:Y:S01]  /*1f30*/  IMAD R4, R31, UR10, RZ ;  /* 0x0000000a1f047c24 */ /* 0x000fe2000f8e02ff */
[----:B------:R-:W-:-:S02]  /*1f40*/  ISETP.GE.AND P4, PT, R35, UR13, PT ;  /* 0x0000000d23007c0c */ /* 0x000fc4000bf86270 */
[----:B------:R-:W-:Y:S01]  /*1f50*/  IADD3.X R11, R5, UR35, R11, P0, !PT ;  /* 0x00000023050b7c10 */ /* 0x000fe200087fe40b */
[----:B------:R-:W-:Y:S01]  /*1f60*/  UMOV UR7, UR29 ;  /* 0x0000001d00077c82 */ /* 0x000fe20008000000 */
[----:B------:R-:W-:Y:S01]  /*1f70*/  ISETP.GE.AND P0, PT, R25, UR13, PT ;  /* 0x0000000d19007c0c */ /* 0x000fe2000bf06270 */
[----:B------:R-:W-:Y:S01]  /*1f80*/  UIMAD UR12, UR7, -0x40, UR30 ;  /* 0xffffffc0070c78a4 */ /* 0x000fe2000f8e021e */
[C---:B------:R-:W-:Y:S01]  /*1f90*/  IMAD R4, R17.reuse, UR11, R4 ;  /* 0x0000000b11047c24 */ /* 0x040fe2000f8e0204 */
[----:B------:R-:W-:Y:S01]  /*1fa0*/  UMOV UR11, UR8 ;  /* 0x00000008000b7c82 */ /* 0x000fe20008000000 */
[----:B------:R-:W-:Y:S01]  /*1fb0*/  IMAD.WIDE.U32 R10, R17, UR10, R10 ;  /* 0x0000000a110a7c25 */ /* 0x000fe2000f8e000a */
[----:B------:R-:W-:Y:S01]  /*1fc0*/  UMOV UR10, UR9 ;  /* 0x00000009000a7c82 */ /* 0x000fe20008000000 */
[----:B------:R-:W-:Y:S01]  /*1fd0*/  UMOV UR8, UR20 ;  /* 0x0000001400087c82 */ /* 0x000fe20008000000 */
[----:B------:R-:W-:Y:S01]  /*1fe0*/  UMOV UR9, UR21 ;  /* 0x0000001500097c82 */ /* 0x000fe20008000000 */
[----:B------:R-:W-:Y:S01]  /*1ff0*/  ISETP.GE.AND P6, PT, R25, UR12, PT ;  /* 0x0000000c19007c0c */ /* 0x000fe2000bfc6270 */
[----:B------:R-:W-:-:S04]  /*2000*/  IMAD.IADD R24, R11, 0x1, R4 ;  /* 0x000000010b187824 */ /* 0x000fc800078e0204 */
        /* <DEDUP_REMOVED lines=41> */
.L_x_522:
[----:B------:R-:W-:Y:S05]  /*22a0*/  BSYNC B0 ;  /* 0x0000000000007941 */ /* 0x000fea0003800000 */
.L_x_521:
        /* <DEDUP_REMOVED lines=44> */
.L_x_524:
[----:B------:R-:W-:Y:S05]  /*2570*/  BSYNC B0 ;  /* 0x0000000000007941 */ /* 0x000fea0003800000 */
.L_x_523:
[----:B-1----:R-:W-:Y:S01]  /*2580*/  IMAD.MOV.U32 R14, RZ, RZ, R22 ;  /* 0x000000ffff0e7224 */ /* 0x002fe200078e0016 */
[----:B------:R-:W-:Y:S01]  /*2590*/  MOV R15, R23 ;  /* 0x00000017000f7202 */ /* 0x000fe20000000f00 */
[----:B------:R-:W0:Y:S01]  /*25a0*/  LDGDEPBAR ;  /* 0x00000000000079af */ /* 0x000e220000000000 */
[----:B------:R-:W-:Y:S01]  /*25b0*/  BSSY B0, `(.L_x_525) ;  /* 0x000001f000007945 */ /* 0x000fe20003800000 */
[----:B------:R-:W-:Y:S01]  /*25c0*/  ISETP.GE.AND P5, PT, R35, UR12, PT ;  /* 0x0000000c23007c0c */ /* 0x000fe2000bfa6270 */
[----:B--2---:R-:W-:Y:S01]  /*25d0*/  IMAD.U32 R12, RZ, RZ, UR22 ;  /* 0x00000016ff0c7e24 */ /* 0x004fe2000f8e00ff */
[----:B------:R1:W-:Y:S04]  /*25e0*/  @P6 STS.128 [R38+0x6000], RZ ;  /* 0x006000ff26006388 */ /* 0x0003e80000000c00 */
[----:B------:R1:W-:Y:S04]  /*25f0*/  STL.64 [R1+0x40], R14 ;  /* 0x0000400e01007387 */ /* 0x0003e80000100a00 */
        /* <DEDUP_REMOVED lines=26> */
.L_x_526:
[----:B------:R-:W-:Y:S05]  /*27a0*/  BSYNC B0 ;  /* 0x0000000000007941 */ /* 0x000fea0003800000 */
.L_x_525:
        /* <DEDUP_REMOVED lines=37> */
.L_x_528:
[----:B------:R-:W-:Y:S05]  /*2a00*/  BSYNC B0 ;  /* 0x0000000000007941 */ /* 0x000fea0003800000 */
.L_x_527:
[----:B------:R1:W-:Y:S01]  /*2a10*/  @P6 STS.128 [R38], RZ ;  /* 0x000000ff26006388 */ /* 0x0003e20000000c00 */
[----:B------:R-:W-:Y:S03]  /*2a20*/  BSSY B0, `(.L_x_529) ;  /* 0x000001a000007945 */ /* 0x000fe60003800000 */
[----:B------:R1:W-:Y:S04]  /*2a30*/  @P6 STS.128 [R38+0x2000], RZ ;  /* 0x002000ff26006388 */ /* 0x0003e80000000c00 */
[----:B------:R1:W-:Y:S01]  /*2a40*/  @P6 STS.128 [R38+0x4000], RZ ;  /* 0x004000ff26006388 */ /* 0x0003e20000000c00 */
[----:B------:R-:W-:Y:S05]  /*2a50*/  @P6 BRA `(.L_x_530) ;  /* 0x0000000000586947 */ /* 0x000fea0003800000 */
[----:B------:R-:W5:Y:S01]  /*2a60*/  LDL R5, [R1+0x68] ;  /* 0x0000680001057983 */ /* 0x000f620000100800 */
        /* <DEDUP_REMOVED lines=21> */
.L_x_530:
[----:B------:R-:W-:Y:S05]  /*2bc0*/  BSYNC B0 ;  /* 0x0000000000007941 */ /* 0x000fea0003800000 */
.L_x_529:
[----:B------:R1:W-:Y:S01]  /*2bd0*/  @P5 STS.128 [R38+0x1000], RZ ;  /* 0x001000ff26005388 */ /* 0x0003e20000000c00 */
[----:B------:R-:W-:Y:S03]  /*2be0*/  BSSY B0, `(.L_x_531) ;  /* 0x0000027000007945 */ /* 0x000fe60003800000 */
[----:B------:R1:W-:Y:S04]  /*2bf0*/  @P5 STS.128 [R38+0x3000], RZ ;  /* 0x003000ff26005388 */ /* 0x0003e80000000c00 */
[----:B------:R1:W-:Y:S01]  /*2c00*/  @P5 STS.128 [R38+0x5000], RZ ;  /* 0x005000ff26005388 */ /* 0x0003e20000000c00 */
[----:B------:R-:W-:Y:S05]  /*2c10*/  @P5 BRA `(.L_x_532) ;  /* 0x00000000008c5947 */ /* 0x000fea0003800000 */
[----:B------:R-:W5:Y:S01]  /*2c20*/  LDL R4, [R1+0x68] ;  /* 0x0000680001047983 */ /* 0x000f620000100800 */
[----:B------:R-:W-:-:S03]  /*2c30*/  ULDC UR18, c[0x0][0x2d0] ;  /* 0x0000b40000127ab9 */ /* 0x000fc60000000800 */
[----:B-1--4-:R-:W4:Y:S01]  /*2c40*/  LDL R10, [R1+0x6c] ;  /* 0x00006c00010a7983 */ /* 0x012f220000100800 */
        /* <DEDUP_REMOVED lines=12> */
[----:B----4-:R-:W-:-:S03]  /*2d10*/  ISETP.GE.AND P1, PT, R10, UR18, PT ;  /* 0x000000120a007c0c */ /* 0x010fc6000bf26270 */
        /* <DEDUP_REMOVED lines=19> */
.L_x_532:
[----:B------:R-:W-:Y:S05]  /*2e50*/  BSYNC B0 ;  /* 0x0000000000007941 */ /* 0x000fea0003800000 */
.L_x_531:
[----:B------:R-:W5:Y:S01]  /*2e60*/  LDL R16, [R1+0x70] ;  /* 0x0000700001107983 */ /* 0x000f620000100800 */
[----:B------:R-:W-:Y:S01]  /*2e70*/  UIMAD UR13, UR42, UR22, URZ ;  /* 0x000000162a0d72a4 */ /* 0x000fe2000f8e023f */
[----:B------:R-:W-:Y:S01]  /*2e80*/  IMAD.WIDE.U32 R4, R12, UR26, R40 ;  /* 0x0000001a0c047c25 */ /* 0x000fe2000f8e0028 */
[----:B------:R-:W-:Y:S01]  /*2e90*/  ULDC.64 UR14, c[0x0][0x260] ;  /* 0x00009800000e7ab9 */ /* 0x000fe20000000a00 */
[----:B------:R2:W-:Y:S01]  /*2ea0*/  @P0 STS.128 [R38+0xc000], RZ ;  /* 0x00c000ff26000388 */ /* 0x0005e20000000c00 */
[----:B------:R-:W-:Y:S01]  /*2eb0*/  UIMAD UR13, UR26, UR23, UR13 ;  /* 0x000000171a0d72a4 */ /* 0x000fe2000f8e020d */
[----:B-1----:R-:W-:Y:S01]  /*2ec0*/  IMAD R9, R31, UR14, RZ ;  /* 0x0000000e1f097c24 */ /* 0x002fe2000f8e02ff */
[----:B------:R-:W-:Y:S01]  /*2ed0*/  IADD3 R6, P1, R4, UR27, RZ ;  /* 0x0000001b04067c10 */ /* 0x000fe2000ff3e0ff */
[----:B------:R2:W-:Y:S01]  /*2ee0*/  @P0 STS.128 [R38+0xe000], RZ ;  /* 0x00e000ff26000388 */ /* 0x0005e20000000c00 */
[----:B------:R-:W-:Y:S01]  /*2ef0*/  BSSY B0, `(.L_x_533) ;  /* 0x0000030000007945 */ /* 0x000fe20003800000 */
[----:B------:R-:W-:Y:S01]  /*2f00*/  IMAD R9, R17, UR15, R9 ;  /* 0x0000000f11097c24 */ /* 0x000fe2000f8e0209 */
[----:B------:R-:W-:Y:S01]  /*2f10*/  MOV R7, UR13 ;  /* 0x0000000d00077c02 */ /* 0x000fe20008000f00 */
[----:B------:R2:W-:Y:S03]  /*2f20*/  @P0 STS.128 [R38+0x10000], RZ ;  /* 0x010000ff26000388 */ /* 0x0005e60000000c00 */
[----:B------:R-:W-:-:S03]  /*2f30*/  IADD3.X R7, R5, UR28, R7, P1, !PT ;  /* 0x0000001c05077c10 */ /* 0x000fc60008ffe407 */
[----:B------:R-:W-:-:S05]  /*2f40*/  IMAD.WIDE.U32 R6, R17, UR14, R6 ;  /* 0x0000000e11067c25 */ /* 0x000fca000f8e0006 */
[----:B------:R-:W-:Y:S02]  /*2f50*/  IADD3 R9, R7, R9, RZ ;  /* 0x0000000907097210 */ /* 0x000fe40007ffe0ff */
[C---:B-----5:R-:W-:Y:S02]  /*2f60*/  IADD3 R4, R16.reuse, 0x8, RZ ;  /* 0x0000000810047810 */ /* 0x060fe40007ffe0ff */
[----:B------:R-:W-:Y:S02]  /*2f70*/  ISETP.GE.AND P6, PT, R16, UR12, PT ;  /* 0x0000000c10007c0c */ /* 0x000fe4000bfc6270 */
[----:B------:R-:W-:Y:S01]  /*2f80*/  ISETP.GE.AND P5, PT, R4, UR12, PT ;  /* 0x0000000c04007c0c */ /* 0x000fe2000bfa6270 */
[----:B--2---:R-:W-:-:S12]  /*2f90*/  @P0 BRA `(.L_x_534) ;  /* 0x0000000000940947 */ /* 0x004fd80003800000 */
[----:B------:R-:W2:Y:S01]  /*2fa0*/  LDL R8, [R1+0x68] ;  /* 0x0000680001087983 */ /* 0x000ea20000100800 */
[----:B------:R-:W-:-:S03]  /*2fb0*/  ULDC UR12, c[0x0][0x2d0] ;  /* 0x0000b400000c7ab9 */ /* 0x000fc60000000800 */
[----:B------:R-:W5:Y:S01]  /*2fc0*/  LDL R14, [R1+0x6c] ;  /* 0x00006c00010e7983 */ /* 0x000f620000100800 */
[----:B------:R-:W-:Y:S01]  /*2fd0*/  ISETP.GE.AND P3, PT, R40, UR12, PT ;  /* 0x0000000c28007c0c */ /* 0x000fe2000bf66270 */
[----:B------:R-:W-:Y:S02]  /*2fe0*/  IMAD.MOV.U32 R4, RZ, RZ, R6 ;  /* 0x000000ffff047224 */ /* 0x000fe400078e0006 */
[----:B------:R-:W-:Y:S02]  /*2ff0*/  IMAD.MOV.U32 R5, RZ, RZ, R9 ;  /* 0x000000ffff057224 */ /* 0x000fe400078e0009 */
[----:B------:R-:W-:-:S08]  /*3000*/  IMAD.WIDE.U32 R4, R25, UR22, R4 ;  /* 0x0000001619047c25 */ /* 0x000fd0000f8e0004 */
[----:B------:R-:W1:Y:S01]  /*3010*/  @!P3 LDC.64 R12, c[0x0][0x218] ;  /* 0x00008600ff0cbb82 */ /* 0x000e620000000a00 */
[----:B------:R1:W-:Y:S02]  /*3020*/  @P3 STS.128 [R38+0xc000], RZ ;  /* 0x00c000ff26003388 */ /* 0x0003e40000000c00 */
[----:B-1----:R-:W-:Y:S02]  /*3030*/  @!P3 LEA R12, P1, R4, R12, 0x1 ;  /* 0x0000000c040cb211 */ /* 0x002fe400078208ff */
[----:B--2---:R-:W-:Y:S01]  /*3040*/  ISETP.GE.AND P2, PT, R8, UR12, PT ;  /* 0x0000000c08007c0c */ /* 0x004fe2000bf46270 */
[----:B------:R-:W-:Y:S01]  /*3050*/  IMAD R8, R36, UR22, RZ ;  /* 0x0000001624087c24 */ /* 0x000fe2000f8e02ff */
[----:B-----5:R-:W-:-:S03]  /*3060*/  ISETP.GE.AND P0, PT, R14, UR12, PT ;  /* 0x0000000c0e007c0c */ /* 0x020fc6000bf06270 */
[----:B------:R-:W-:-:S04]  /*3070*/  IMAD R8, R25, UR23, R8 ;  /* 0x0000001719087c24 */ /* 0x000fc8000f8e0208 */
[----:B------:R-:W-:-:S04]  /*3080*/  IMAD.IADD R8, R5, 0x1, R8 ;  /* 0x0000000105087824 */ /* 0x000fc800078e0208 */
[----:B----4-:R-:W1:Y:S01]  /*3090*/  @!P2 LDC.64 R10, c[0x0][0x218] ;  /* 0x00008600ff0aab82 */ /* 0x010e620000000a00 */
        /* <DEDUP_REMOVED lines=21> */
.L_x_534:
[----:B------:R-:W-:Y:S05]  /*31f0*/  BSYNC B0 ;  /* 0x0000000000007941 */ /* 0x000fea0003800000 */
.L_x_533:
        /* <DEDUP_REMOVED lines=16> */
[----:B-1--4-:R-:W-:Y:S02]  /*3300*/  IMAD R10, R4, UR22, RZ ;  /* 0x00000016040a7c24 */ /* 0x012fe4000f8e02ff */
        /* <DEDUP_REMOVED lines=27> */
.L_x_536:
[----:B------:R-:W-:Y:S05]  /*34c0*/  BSYNC B0 ;  /* 0x0000000000007941 */ /* 0x000fea0003800000 */
.L_x_535:
[----:B------:R-:W0:Y:S01]  /*34d0*/  LDGDEPBAR ;  /* 0x00000000000079af */ /* 0x000e220000000000 */
[----:B------:R-:W-:Y:S01]  /*34e0*/  IMAD.MOV.U32 R4, RZ, RZ, 0x4 ;  /* 0x00000004ff047424 */ /* 0x000fe200078e00ff */
[----:B-12---:R-:W1:Y:S01]  /*34f0*/  LDC.64 R6, c[0x0][0x3b8] ;  /* 0x0000ee00ff067b82 */ /* 0x006e620000000a00 */
[----:B------:R-:W-:Y:S02]  /*3500*/  IMAD.MOV.U32 R9, RZ, RZ, 0x7f800000 ;  /* 0x7f800000ff097424 */ /* 0x000fe400078e00ff */
[----:B------:R-:W-:Y:S01]  /*3510*/  IMAD.MOV.U32 R8, RZ, RZ, 0x7f800000 ;  /* 0x7f800000ff087424 */ /* 0x000fe200078e00ff */
[----:B------:R-:W-:Y:S01]  /*3520*/  UIMAD UR12, UR46, UR57, UR54 ;  /* 0x000000392e0c72a4 */ /* 0x000fe2000f8e0236 */
[----:B------:R-:W-:Y:S01]  /*3530*/  IMAD.WIDE R4, R16, R4, UR8 ;  /* 0x0000000810047e25 */ /* 0x000fe2000f8e0204 */
[----:B------:R-:W-:Y:S01]  /*3540*/  ULDC UR30, c[0x0][0x2d0] ;  /* 0x0000b400001e7ab9 */ /* 0x000fe20000000800 */
[----:B------:R-:W-:-:S03]  /*3550*/  ULDC UR33, c[0x0][0x2dc] ;  /* 0x0000b70000217ab9 */ /* 0x000fc60000000800 */
[----:B------:R-:W2:Y:S04]  /*3560*/  @!P6 LDG.E R9, desc[UR4][R4.64] ;  /* 0x000000040409e981 */ /* 0x000ea8000c1e1900 */
[----:B------:R-:W5:Y:S01]  /*3570*/  @!P5 LDG.E R8, desc[UR4][R4.64+0x20] ;  /* 0x000020040408d981 */ /* 0x000f62000c1e1900 */
[----:B------:R-:W-:-:S04]  /*3580*/  DEPBAR.LE SB0, 0x1 ;  /* 0x000080400000791a */ /* 0x000fc80000000000 */
[----:B------:R-:W-:Y:S06]  /*3590*/  BAR.SYNC.DEFER_BLOCKING 0x0 ;  /* 0x0000000000007b1d */ /* 0x000fec0000010000 */
[----:B-1----:R-:W3:Y:S01]  /*35a0*/  LDG.E.64 R4, desc[UR4][R6.64+0x8] ;  /* 0x0000080406047981 */ /* 0x002ee2000c1e1b00 */
[----:B------:R-:W-:Y:S01]  /*35b0*/  USHF.L.U32 UR12, UR12, 0x5, URZ ;  /* 0x000000050c0c7899 */ /* 0x000fe2000800063f */
[----:B------:R-:W-:Y:S02]  /*35c0*/  IMAD.MOV.U32 R240, RZ, RZ, 0x20 ;  /* 0x00000020fff07424 */ /* 0x000fe400078e00ff */
[----:B------:R-:W1:Y:S04]  /*35d0*/  LDSM.16.M88.4 R164, [R252+0x12000] ;  /* 0x01200000fca4783b */ /* 0x000e680000000200 */
[----:B------:R-:W1:Y:S04]  /*35e0*/  LDSM.16.M88.4 R168, [R252+0x12800] ;  /* 0x01280000fca8783b */ /* 0x000e680000000200 */
[----:B------:R-:W1:Y:S04]  /*35f0*/  LDSM.16.M88.4 R196, [R252+0x14000] ;  /* 0x01400000fcc4783b */ /* 0x000e680000000200 */
[----:B------:R-:W1:Y:S04]  /*3600*/  LDSM.16.M88.4 R200, [R252+0x14800] ;  /* 0x01480000fcc8783b */ /* 0x000e680000000200 */
[----:B------:R-:W1:Y:S04]  /*3610*/  LDSM.16.M88.4 R228, [R252+0x16000] ;  /* 0x01600000fce4783b */ /* 0x000e680000000200 */
[----:B------:R-:W1:Y:S04]  /*3620*/  LDSM.16.M88.4 R232, [R252+0x16800] ;  /* 0x01680000fce8783b */ /* 0x000e680000000200 */
[----:B------:R-:W4:Y:S01]  /*3630*/  LDG.E.64 R6, desc[UR4][R6.64] ;  /* 0x0000000406067981 */ /* 0x000f22000c1e1b00 */
[----:B------:R-:W-:-:S03]  /*3640*/  USHF.R.S32.HI UR13, URZ, 0x1f, UR12 ;  /* 0x0000001f3f0d7899 */ /* 0x000fc6000801140c */
[----:B-----5:R5:W-:Y:S04]  /*3650*/  STL [R1+0x64], R8 ;  /* 0x0000640801007387 */ /* 0x020be80000100800 */
[----:B--2---:R2:W-:Y:S01]  /*3660*/  STL [R1+0x60], R9 ;  /* 0x0000600901007387 */ /* 0x0045e20000100800 */
[----:B-----5:R-:W-:Y:S02]  /*3670*/  LOP3.LUT R8, R34, 0xfffffff8, RZ, 0xc0, !PT ;  /* 0xfffffff822087812 */ /* 0x020fe400078ec0ff */
[----:B--2---:R-:W-:-:S03]  /*3680*/  SHF.R.S32.HI R9, RZ, 0x1f, R30 ;  /* 0x0000001fff097819 */ /* 0x004fc6000001141e */
[----:B------:R-:W-:-:S05]  /*3690*/  IMAD.IADD R8, R37, 0x1, -R8 ;  /* 0x0000000125087824 */ /* 0x000fca00078e0a08 */
[----:B------:R-:W-:Y:S02]  /*36a0*/  LOP3.LUT P0, RZ, R8, 0x2, RZ, 0xc0, !PT ;  /* 0x0000000208ff7812 */ /* 0x000fe4000780c0ff */
[----:B---3--:R-:W-:-:S04]  /*36b0*/  IADD3 R4, P2, P1, R4, UR12, R30 ;  /* 0x0000000c04047c10 */ /* 0x008fc8000f95e01e */
[----:B------:R-:W-:Y:S02]  /*36c0*/  IADD3.X R5, R5, UR13, R9, P2, P1 ;  /* 0x0000000d05057c10 */ /* 0x000fe400097e2409 */
[----:B----4-:R-:W-:-:S03]  /*36d0*/  R2UR UR17, R6 ;  /* 0x00000000061172ca */ /* 0x010fc600000e0000 */
[----:B------:R2:W-:Y:S01]  /*36e0*/  STL [R1+0x84], R5 ;  /* 0x0000840501007387 */ /* 0x0005e20000100800 */
[----:B------:R-:W-:Y:S02]  /*36f0*/  SEL R240, R240, 0xffffffe0, !P0 ;  /* 0xffffffe0f0f07807 */ /* 0x000fe40004000000 */
[----:B------:R-:W-:Y:S01]  /*3700*/  R2UR UR16, R7 ;  /* 0x00000000071072ca */ /* 0x000fe200000e0000 */
[----:B------:R3:W-:Y:S01]  /*3710*/  STL.64 [R1+0x30], R32 ;  /* 0x0000302001007387 */ /* 0x0007e20000100a00 */
[----:B------:R-:W-:Y:S01]  /*3720*/  USHF.L.U32 UR12, UR31, 0x6, URZ ;  /* 0x000000061f0c7899 */ /* 0x000fe2000800063f */
[----:B------:R-:W-:Y:S02]  /*3730*/  CS2R R142, SRZ ;  /* 0x00000000008e7805 */ /* 0x000fe4000001ff00 */
[----:B------:R-:W-:Y:S01]  /*3740*/  CS2R R140, SRZ ;  /* 0x00000000008c7805 */ /* 0x000fe2000001ff00 */
[----:B------:R-:W4:Y:S01]  /*3750*/  LDL R6, [R1] ;  /* 0x0000000001067983 */ /* 0x000f220000100800 */
        /* <DEDUP_REMOVED lines=16> */
[----:B--2---:R-:W2:Y:S01]  /*3860*/  LDL R5, [R1+0x4] ;  /* 0x0000040001057983 */ /* 0x004ea20000100800 */
[----:B------:R-:W-:Y:S01]  /*3870*/  IMAD.IADD R240, R240, 0x1, R252 ;  /* 0x00000001f0f07824 */ /* 0x000fe200078e02fc */
[----:B------:R-:W-:Y:S01]  /*3880*/  UIADD3 UR12, UR12, 0x40, URZ ;  /* 0x000000400c0c7890 */ /* 0x000fe2000fffe03f */
[----:B------:R-:W-:Y:S02]  /*3890*/  CS2R R114, SRZ ;  /* 0x0000000000727805 */ /* 0x000fe4000001ff00 */
[----:B------:R-:W-:-:S02]  /*38a0*/  CS2R R112, SRZ ;  /* 0x0000000000707805 */ /* 0x000fc4000001ff00 */
[----:B------:R-:W-:Y:S01]  /*38b0*/  CS2R R106, SRZ ;  /* 0x00000000006a7805 */ /* 0x000fe2000001ff00 */
[----:B------:R-:W1:Y:S01]  /*38c0*/  LDSM.16.M88.4 R172, [R240+0x12000] ;  /* 0x01200000f0ac783b */ /* 0x000e620000000200 */
[----:B------:R-:W-:Y:S02]  /*38d0*/  CS2R R104, SRZ ;  /* 0x0000000000687805 */ /* 0x000fe4000001ff00 */
[----:B------:R-:W-:Y:S02]  /*38e0*/  CS2R R102, SRZ ;  /* 0x0000000000667805 */ /* 0x000fe4000001ff00 */
[----:B------:R-:W-:Y:S01]  /*38f0*/  CS2R R100, SRZ ;  /* 0x0000000000647805 */ /* 0x000fe2000001ff00 */
[----:B------:R-:W1:Y:S01]  /*3900*/  LDSM.16.M88.4 R176, [R240+0x12800] ;  /* 0x01280000f0b0783b */ /* 0x000e620000000200 */
        /* <DEDUP_REMOVED lines=18> */
[----:B------:R-:W-:Y:S02]  /*3a30*/  CS2R R38, SRZ ;  /* 0x0000000000267805 */ /* 0x000fe4000001ff00 */
[----:B------:R-:W-:Y:S02]  /*3a40*/  CS2R R36, SRZ ;  /* 0x0000000000247805 */ /* 0x000fe4000001ff00 */
[----:B------:R-:W-:Y:S02]  /*3a50*/  CS2R R30, SRZ ;  /* 0x00000000001e7805 */ /* 0x000fe4000001ff00 */
[----:B------:R-:W-:Y:S02]  /*3a60*/  CS2R R28, SRZ ;  /* 0x00000000001c7805 */ /* 0x000fe4000001ff00 */
[----:B------:R-:W-:Y:S02]  /*3a70*/  CS2R R34, SRZ ;  /* 0x0000000000227805 */ /* 0x000fe4000001ff00 */
[----:B---3--:R-:W-:-:S02]  /*3a80*/  CS2R R32, SRZ ;  /* 0x0000000000207805 */ /* 0x008fc4000001ff00 */
[----:B------:R-:W-:Y:S02]  /*3a90*/  CS2R R26, SRZ ;  /* 0x00000000001a7805 */ /* 0x000fe4000001ff00 */
[----:B------:R-:W-:Y:S02]  /*3aa0*/  CS2R R24, SRZ ;  /* 0x0000000000187805 */ /* 0x000fe4000001ff00 */
[----:B------:R-:W-:Y:S02]  /*3ab0*/  CS2R R22, SRZ ;  /* 0x0000000000167805 */ /* 0x000fe4000001ff00 */
[----:B------:R-:W-:Y:S01]  /*3ac0*/  CS2R R20, SRZ ;  /* 0x0000000000147805 */ /* 0x000fe2000001ff00 */
[----:B------:R-:W-:Y:S02]  /*3ad0*/  UISETP.GE.AND UP0, UPT, UR12, UR6, UPT ;  /* 0x000000060c00728c */ /* 0x000fe4000bf06270 */
[----:B------:R-:W-:Y:S02]  /*3ae0*/  UIADD3 UR29, UR17, -0x61c88647, URZ ;  /* 0x9e3779b9111d7890 */ /* 0x000fe4000fffe03f */
[----:B------:R-:W-:-:S02]  /*3af0*/  UIADD3 UR28, UR16, -0x4498517b, URZ ;  /* 0xbb67ae85101c7890 */ /* 0x000fc4000fffe03f */
[----:B------:R-:W-:Y:S02]  /*3b00*/  UIADD3 UR27, UR17, 0x3c6ef372, URZ ;  /* 0x3c6ef372111b7890 */ /* 0x000fe4000fffe03f */
[----:B------:R-:W-:Y:S02]  /*3b10*/  UIADD3 UR26, UR16, 0x76cf5d0a, URZ ;  /* 0x76cf5d0a101a7890 */ /* 0x000fe4000fffe03f */
[----:B------:R-:W-:Y:S02]  /*3b20*/  UIADD3 UR25, UR17, -0x255992d5, URZ ;  /* 0xdaa66d2b11197890 */ /* 0x000fe4000fffe03f */
[----:B------:R-:W-:Y:S02]  /*3b30*/  UIADD3 UR24, UR16, 0x32370b8f, URZ ;  /* 0x32370b8f10187890 */ /* 0x000fe4000fffe03f */
[----:B------:R-:W-:Y:S02]  /*3b40*/  UIADD3 UR23, UR17, 0x78dde6e4, URZ ;  /* 0x78dde6e411177890 */ /* 0x000fe4000fffe03f */
[----:B------:R-:W-:-:S02]  /*3b50*/  UIADD3 UR22, UR16, -0x126145ec, URZ ;  /* 0xed9eba1410167890 */ /* 0x000fc4000fffe03f */
[----:B------:R-:W-:Y:S02]  /*3b60*/  UIADD3 UR21, UR17, 0x1715609d, URZ ;  /* 0x1715609d11157890 */ /* 0x000fe4000fffe03f */
[----:B------:R-:W-:Y:S02]  /*3b70*/  UIADD3 UR20, UR16, -0x56f99767, URZ ;  /* 0xa906689910147890 */ /* 0x000fe4000fffe03f */
[----:B------:R-:W-:Y:S02]  /*3b80*/  UIADD3 UR19, UR17, -0x4ab325aa, URZ ;  /* 0xb54cda5611137890 */ /* 0x000fe4000fffe03f */
[----:B------:R-:W-:Y:S01]  /*3b90*/  UIADD3 UR18, UR16, 0x646e171e, URZ ;  /* 0x646e171e10127890 */ /* 0x000fe2000fffe03f */
[----:B------:R-:W-:Y:S01]  /*3ba0*/  ULDC.U8 UR13, c[0x0][0x388] ;  /* 0x0000e200000d7ab9 */ /* 0x000fe20000000000 */
[----:B------:R-:W-:Y:S01]  /*3bb0*/  ULDC UR12, c[0x0][0x2ec] ;  /* 0x0000bb00000c7ab9 */ /* 0x000fe20000000800 */
[----:B----4-:R-:W3:Y:S04]  /*3bc0*/  LDSM.16.M88.4 R148, [R6+0x12000] ;  /* 0x012000000694783b */ /* 0x010ee80000000200 */
[----:B------:R-:W4:Y:S04]  /*3bd0*/  LDSM.16.M88.4 R152, [R6+0x12800] ;  /* 0x012800000698783b */ /* 0x000f280000000200 */
[----:B------:R-:W1:Y:S04]  /*3be0*/  LDSM.16.M88.4 R180, [R6+0x14000] ;  /* 0x0140000006b4783b */ /* 0x000e680000000200 */
[----:B------:R-:W1:Y:S04]  /*3bf0*/  LDSM.16.M88.4 R184, [R6+0x14800] ;  /* 0x0148000006b8783b */ /* 0x000e680000000200 */
[----:B------:R-:W1:Y:S04]  /*3c00*/  LDSM.16.M88.4 R212, [R6+0x16000] ;  /* 0x0160000006d4783b */ /* 0x000e680000000200 */
[----:B------:R-:W1:Y:S04]  /*3c10*/  LDSM.16.M88.4 R216, [R6+0x16800] ;  /* 0x0168000006d8783b */ /* 0x000e680000000200 */
[----:B--2---:R-:W2:Y:S04]  /*3c20*/  LDSM.16.M88.4 R156, [R5+0x12000] ;  /* 0x01200000059c783b */ /* 0x004ea80000000200 */
[----:B------:R-:W1:Y:S04]  /*3c30*/  LDSM.16.M88.4 R160, [R5+0x12800] ;  /* 0x0128000005a0783b */ /* 0x000e680000000200 */
[----:B------:R-:W1:Y:S04]  /*3c40*/  LDSM.16.M88.4 R188, [R5+0x14000] ;  /* 0x0140000005bc783b */ /* 0x000e680000000200 */
[----:B------:R-:W1:Y:S04]  /*3c50*/  LDSM.16.M88.4 R192, [R5+0x14800] ;  /* 0x0148000005c0783b */ /* 0x000e680000000200 */
[----:B------:R-:W1:Y:S04]  /*3c60*/  LDSM.16.M88.4 R220, [R5+0x16000] ;  /* 0x0160000005dc783b */ /* 0x000e680000000200 */
[----:B------:R5:W1:Y:S02]  /*3c70*/  LDSM.16.M88.4 R224, [R5+0x16800] ;  /* 0x0168000005e0783b */ /* 0x000a640000000200 */
[----:B-----5:R-:W-:-:S05]  /*3c80*/  IMAD.WIDE.U32 R4, R4, -0x2daee0ad, RZ ;  /* 0xd2511f5304047825 */ /* 0x020fca00078e00ff */
[----:B--234-:R1:W-:Y:S02]  /*3c90*/  STL.64 [R1+0x78], R4 ;  /* 0x0000780401007387 */ /* 0x01c3e40000100a00 */
.L_x_539:
[----:B------:R-:W2:Y:S01]  /*3ca0*/  LDL R98, [R1] ;  /* 0x0000000001627983 */ /* 0x000ea20000100800 */
[----:B------:R-:W-:Y:S01]  /*3cb0*/  PLOP3.LUT P0, PT, PT, PT, UP0, 0x80, 0x0 ;  /* 0x000000000000781c */ /* 0x000fe20003f0f008 */
[----:B------:R-:W-:Y:S01]  /*3cc0*/  UISETP.GE.AND UP2, UPT, UR7, 0x1, UPT ;  /* 0x000000010700788c */ /* 0x000fe2000bf46270 */
[----:B------:R-:W-:Y:S02]  /*3cd0*/  PLOP3.LUT P3, PT, PT, PT, UP0, 0x80, 0x0 ;  /* 0x000000000000781c */ /* 0x000fe40003f6f008 */
[----:B---3--:R-:W3:Y:S01]  /*3ce0*/  LDL R249, [R1+0x8] ;  /* 0x0000080001f97983 */ /* 0x008ee20000100800 */
[----:B------:R-:W-:Y:S02]  /*3cf0*/  PLOP3.LUT P1, PT, PT, PT, UP0, 0x80, 0x0 ;  /* 0x000000000000781c */ /* 0x000fe40003f2f008 */
[----:B------:R-:W-:Y:S02]  /*3d00*/  PLOP3.LUT P2, PT, PT, PT, UP0, 0x80, 0x0 ;  /* 0x000000000000781c */ /* 0x000fe40003f4f008 */
[----:B------:R-:W4:Y:S01]  /*3d10*/  LDL R97, [R1+0x4] ;  /* 0x0000040001617983 */ /* 0x000f220000100800 */
[----:B------:R-:W-:Y:S02]  /*3d20*/  PLOP3.LUT P5, PT, PT, PT, UP0, 0x80, 0x0 ;  /* 0x000000000000781c */ /* 0x000fe40003faf008 */
[----:B------:R-:W-:Y:S02]  /*3d30*/  PLOP3.LUT P4, PT, PT, PT, UP0, 0x80, 0x0 ;  /* 0x000000000000781c */ /* 0x000fe40003f8f008 */
[----:B------:R-:W4:Y:S01]  /*3d40*/  LDL R248, [R1+0xc] ;  /* 0x00000c0001f87983 */ /* 0x000f220000100800 */
[----:B------:R-:W-:Y:S04]  /*3d50*/  PLOP3.LUT P6, PT, PT, PT, UP0, 0x80, 0x0 ;  /* 0x000000000000781c */ /* 0x000fe80003fcf008 */
[----:B------:R-:W4:Y:S05]  /*3d60*/  LDL R247, [R1+0x18] ;  /* 0x0000180001f77983 */ /* 0x000f2a0000100800 */
[----:B------:R-:W4:Y:S05]  /*3d70*/  LDL R96, [R1+0x10] ;  /* 0x0000100001607983 */ /* 0x000f2a0000100800 */
[----:B------:R-:W4:Y:S05]  /*3d80*/  LDL R246, [R1+0x14] ;  /* 0x0000140001f67983 */ /* 0x000f2a0000100800 */
[----:B------:R-:W0:Y:S05]  /*3d90*/  LDGDEPBAR ;  /* 0x00000000000079af */ /* 0x000e2a0000000000 */
[----:B------:R-:W4:Y:S05]  /*3da0*/  LDL R245, [R1+0x88] ;  /* 0x0000880001f57983 */ /* 0x000f2a0000100800 */
[----:B------:R-:W4:Y:S01]  /*3db0*/  LDL R244, [R1+0x8c] ;  /* 0x00008c0001f47983 */ /* 0x000f220000100800 */
[----:B------:R-:W1:Y:S01]  /*3dc0*/  S2R R250, SR_TID.X ;  /* 0x0000000000fa7919 */ /* 0x000e620000002100 */
[----:B------:R-:W1:Y:S01]  /*3dd0*/  S2R R251, SR_TID.X ;  /* 0x0000000000fb7919 */ /* 0x000e620000002100 */
[----:B------:R-:W-:Y:S04]  /*3de0*/  DEPBAR.LE SB0, 0x0 ;  /* 0x000080000000791a */ /* 0x000fe80000000000 */
[----:B------:R-:W-:Y:S01]  /*3df0*/  BAR.SYNC.DEFER_BLOCKING 0x0 ;  /* 0x0000000000007b1d */ /* 0x000fe20000010000 */
[----:B-1----:R-:W-:Y:S04]  /*3e00*/  SHF.R.S32.HI R250, RZ, 0x1f, R250 ;  /* 0x0000001ffffa7819 */ /* 0x002fe800000114fa */
[----:B------:R-:W-:Y:S01]  /*3e10*/  LEA.HI R250, R250, R251, RZ, 0x7 ;  /* 0x000000fbfafa7211 */ /* 0x000fe200078f38ff */
[----:B------:R-:W-:Y:S03]  /*3e20*/  LDSM.16.M88.4 R88, [R252+0xc000] ;  /* 0x00c00000fc58783b */ /* 0x000fe60000000200 */
[----:B------:R-:W-:Y:S02]  /*3e30*/  SHF.R.S32.HI R250, RZ, 0x7, R250 ;  /* 0x00000007fffa7819 */ /* 0x000fe400000114fa */
[----:B--2---:R-:W-:Y:S05]  /*3e40*/  LDSM.16.M88.4 R8, [R98+0xc000] ;  /* 0x00c000006208783b */ /* 0x004fea0000000200 */
[----:B---3--:R-:W1:Y:S05]  /*3e50*/  LDSM.16.M88.4 R16, [R249] ;  /* 0x00000000f910783b */ /* 0x008e6a0000000200 */
[----:B------:R-:W2:Y:S05]  /*3e60*/  LDSM.16.M88.4 R68, [R98+0xc800] ;  /* 0x00c800006244783b */ /* 0x000eaa0000000200 */
[----:B----4-:R-:W-:Y:S05]  /*3e70*/  LDSM.16.M88.4 R72, [R248] ;  /* 0x00000000f848783b */ /* 0x010fea0000000200 */
[----:B------:R-:W3:Y:S05]  /*3e80*/  LDSM.16.M88.4 R76, [R97+0xc000] ;  /* 0x00c00000614c783b */ /* 0x000eea0000000200 */
[----:B------:R-:W4:Y:S05]  /*3e90*/  LDSM.16.M88.4 R80, [R97+0xc800] ;  /* 0x00c800006150783b */ /* 0x000f2a0000000200 */
[----:B------:R-:W4:Y:S05]  /*3ea0*/  LDSM.16.M88.4 R84, [R247] ;  /* 0x00000000f754783b */ /* 0x000f2a0000000200 */
        /* <DEDUP_REMOVED lines=8> */
[----:B------:R-:W2:Y:S05]  /*3f30*/  LDSM.16.M88.4 R76, [R246] ;  /* 0x00000000f64c783b */ /* 0x000eaa0000000200 */
[C---:B----4-:R-:W-:Y:S06]  /*3f40*/  HMMA.16816.F32 R12, R72.reuse, R80, R12 ;  /* 0x00000050480c723c */ /* 0x050fec000000180c */
[----:B------:R-:W-:Y:S01]  /*3f50*/  HMMA.16816.F32 R16, R72, R82, R16 ;  /* 0x000000524810723c */ /* 0x000fe20000001810 */
[----:B------:R-:W3:Y:S05]  /*3f60*/  LDSM.16.M88.4 R72, [R96+0xc800] ;  /* 0x00c800006048783b */ /* 0x000eea0000000200 */
[C---:B------:R-:W-:Y:S01]  /*3f70*/  HMMA.16816.F32 R4, R84.reuse, R88, R4 ;  /* 0x000000585404723c */ /* 0x040fe20000001804 */
        /* <DEDUP_REMOVED lines=33> */
[----:B------:R1:W1:Y:S05]  /*4190*/  LDSM.16.M88.4 R68, [R98+0x10800] ;  /* 0x010800006244783b */ /* 0x00026a0000000200 */
[C---:B--2---:R-:W-:Y:S01]  /*41a0*/  HMMA.16816.F32 R4, R80.reuse, R92, R4 ;  /* 0x0000005c5004723c */ /* 0x044fe20000001804 */
[----:B------:R-:W-:Y:S05]  /*41b0*/  LDSM.16.M88.4 R76, [R248+0x4000] ;  /* 0x00400000f84c783b */ /* 0x000fea0000000200 */
[C---:B------:R-:W-:Y:S01]  /*41c0*/  HMMA.16816.F32 R8, R80.reuse, R94, R8 ;  /* 0x0000005e5008723c */ /* 0x040fe20000001808 */
[----:B------:R-:W2:Y:S05]  /*41d0*/  LDSM.16.M88.4 R92, [R97+0x10000] ;  /* 0x01000000615c783b */ /* 0x000eaa0000000200 */
[C---:B---3--:R-:W-:Y:S06]  /*41e0*/  HMMA.16816.F32 R12, R80.reuse, R72, R12 ;  /* 0x00000048500c723c */ /* 0x048fec000000180c */
[----:B------:R-:W-:Y:S01]  /*41f0*/  HMMA.16816.F32 R16, R80, R74, R16 ;  /* 0x0000004a5010723c */ /* 0x000fe20000001810 */
[----:B------:R3:W2:Y:S05]  /*4200*/  LDSM.16.M88.4 R72, [R97+0x10800] ;  /* 0x010800006148783b */ /* 0x0006aa0000000200 */
[C---:B----4-:R-:W-:Y:S01]  /*4210*/  HMMA.16816.F32 R4, R84.reuse, R88, R4 ;  /* 0x000000585404723c */ /* 0x050fe20000001804 */
[----:B-1----:R-:W4:Y:S05]  /*4220*/  LDL.64 R98, [R1+0x78] ;  /* 0x0000780001627983 */ /* 0x002f2a0000100a00 */
[----:B------:R-:W-:Y:S01]  /*4230*/  LDSM.16.M88.4 R80, [R247+0x4000] ;  /* 0x00400000f750783b */ /* 0x000fe20000000200 */
[C---:B------:R-:W-:Y:S04]  /*4240*/  HMMA.16816.F32 R8, R84.reuse, R90, R8 ;  /* 0x0000005a5408723c */ /* 0x040fe80000001808 */
[----:B------:R-:W1:Y:S02]  /*4250*/  LDSM.16.M88.4 R88, [R252+0x10000] ;  /* 0x01000000fc58783b */ /* 0x000e640000000200 */
[C---:B------:R-:W-:Y:S06]  /*4260*/  HMMA.16816.F32 R12, R84.reuse, R68, R12 ;  /* 0x00000044540c723c */ /* 0x040fec000000180c */
[----:B------:R-:W-:Y:S01]  /*4270*/  HMMA.16816.F32 R16, R84, R70, R16 ;  /* 0x000000465410723c */ /* 0x000fe20000001810 */
[----:B---3--:R-:W3:Y:S05]  /*4280*/  LDL R97, [R1+0x84] ;  /* 0x0000840001617983 */ /* 0x008eea0000100800 */
[----:B------:R-:W1:Y:S01]  /*4290*/  LDSM.16.M88.4 R68, [R252+0x10800] ;  /* 0x01080000fc44783b */ /* 0x000e620000000200 */
[C---:B--2---:R-:W-:Y:S04]  /*42a0*/  HMMA.16816.F32 R4, R76.reuse, R92, R4 ;  /* 0x0000005c4c04723c */ /* 0x044fe80000001804 */
[----:B------:R-:W-:Y:S02]  /*42b0*/  LDSM.16.M88.4 R84, [R246+0x4000] ;  /* 0x00400000f654783b */ /* 0x000fe40000000200 */
[C---:B------:R-:W-:Y:S03]  /*42c0*/  HMMA.16816.F32 R8, R76.reuse, R94, R8 ;  /* 0x0000005e4c08723c */ /* 0x040fe60000001808 */
[----:B------:R-:W2:Y:S03]  /*42d0*/  LDSM.16.M88.4 R92, [R96+0x10000] ;  /* 0x01000000605c783b */ /* 0x000ea60000000200 */
[C---:B------:R-:W-:Y:S01]  /*42e0*/  HMMA.16816.F32 R12, R76.reuse, R72, R12 ;  /* 0x000000484c0c723c */ /* 0x040fe2000000180c */
[----:B------:R-:W2:Y:S01]  /*42f0*/  @P0 S2R R72, SR_TID.X ;  /* 0x0000000000480919 */ /* 0x000ea20000002100 */
[----:B------:R-:W-:Y:S04]  /*4300*/  PLOP3.LUT P0, PT, PT, PT, UP0, 0x80, 0x0 ;  /* 0x000000000000781c */ /* 0x000fe80003f0f008 */
[----:B------:R-:W-:Y:S01]  /*4310*/  HMMA.16816.F32 R16, R76, R74, R16 ;  /* 0x0000004a4c10723c */ /* 0x000fe20000001810 */
[----:B------:R-:W-:Y:S05]  /*4320*/  IMAD.U32 R73, RZ, RZ, UR31 ;  /* 0x0000001fff497e24 */ /* 0x000fea000f8e00ff */
[C---:B-1----:R-:W-:Y:S06]  /*4330*/  HMMA.16816.F32 R4, R80.reuse, R88, R4 ;  /* 0x000000585004723c */ /* 0x042fec0000001804 */
[C---:B------:R-:W-:Y:S06]  /*4340*/  HMMA.16816.F32 R8, R80.reuse, R90, R8 ;  /* 0x0000005a5008723c */ /* 0x040fec0000001808 */
[C---:B------:R-:W-:Y:S06]  /*4350*/  HMMA.16816.F32 R12, R80.reuse, R68, R12 ;  /* 0x00000044500c723c */ /* 0x040fec000000180c */
[----:B------:R-:W-:Y:S01]  /*4360*/  HMMA.16816.F32 R16, R80, R70, R16 ;  /* 0x000000465010723c */ /* 0x000fe20000001810 */
[----:B------:R-:W3:Y:S01]  /*4370*/  LDL R83, [R1+0x60] ;  /* 0x0000600001537983 */ /* 0x000ee20000100800 */
[----:B------:R-:W-:Y:S04]  /*4380*/  IMAD.U32 R68, RZ, RZ, UR7 ;  /* 0x00000007ff447e24 */ /* 0x000fe8000f8e00ff */
[----:B------:R-:W3:Y:S01]  /*4390*/  LDL R82, [R1+0x64] ;  /* 0x0000640001527983 */ /* 0x000ee20000100800 */
[C---:B--2---:R-:W-:Y:S01]  /*43a0*/  HMMA.16816.F32 R4, R84.reuse, R92, R4 ;  /* 0x0000005c5404723c */ /* 0x044fe20000001804 */
[----:B------:R-:W-:Y:S04]  /*43b0*/  IMAD.U32 R69, RZ, RZ, UR31 ;  /* 0x0000001fff457e24 */ /* 0x000fe8000f8e00ff */
[----:B------:R-:W-:Y:S01]  /*43c0*/  IMAD R68, R68, 0x4, R245 ;  /* 0x0000000444447824 */ /* 0x000fe200078e02f5 */
[C---:B------:R-:W-:Y:S01]  /*43d0*/  HMMA.16816.F32 R8, R84.reuse, R94, R8 ;  /* 0x0000005e5408723c */ /* 0x040fe20000001808 */
[----:B------:R-:W2:Y:S04]  /*43e0*/  LDL R245, [R1+0x50] ;  /* 0x0000500001f57983 */ /* 0x000ea80000100800 */
[----:B------:R-:W-:Y:S01]  /*43f0*/  @P3 IMAD.SHL.U32 R72, R72, 0x2, RZ ;  /* 0x0000000248483824 */ /* 0x000fe200078e00ff */
[----:B------:R-:W-:Y:S01]  /*4400*/  PLOP3.LUT P3, PT, PT, PT, UP0, 0x80, 0x0 ;  /* 0x000000000000781c */ /* 0x000fe20003f6f008 */
[----:B------:R-:W-:Y:S02]  /*4410*/  IMAD R69, R69, 0x2, R250 ;  /* 0x0000000245457824 */ /* 0x000fe400078e02fa */
[----:B------:R-:W2:Y:S02]  /*4420*/  LDL R250, [R1+0x70] ;  /* 0x0000700001fa7983 */ /* 0x000ea40000100800 */
[----:B------:R-:W-:Y:S03]  /*4430*/  @P1 LOP3.LUT R72, R244, 0x6, R72, 0xf8, !PT ;  /* 0x00000006f4481812 */ /* 0x000fe600078ef848 */
[----:B------:R-:W2:Y:S01]  /*4440*/  LDL R244, [R1+0x5c] ;  /* 0x00005c0001f47983 */ /* 0x000ea20000100800 */
[----:B------:R-:W-:Y:S01]  /*4450*/  PLOP3.LUT P1, PT, PT, PT, UP0, 0x80, 0x0 ;  /* 0x000000000000781c */ /* 0x000fe20003f2f008 */
[----:B------:R-:W-:Y:S01]  /*4460*/  @P0 IMAD R72, R73, 0x40, R72 ;  /* 0x0000004049480824 */ /* 0x000fe200078e0248 */
[----:B------:R-:W-:Y:S04]  /*4470*/  PLOP3.LUT P0, PT, PT, PT, UP0, 0x80, 0x0 ;  /* 0x000000000000781c */ /* 0x000fe80003f0f008 */
[C---:B------:R-:W-:Y:S07]  /*4480*/  @P5 ISETP.GE.AND P5, PT, R72.reuse, UR6, PT ;  /* 0x0000000648005c0c */ /* 0x040fee000bfa6270 */
[----:B------:R-:W-:Y:S01]  /*4490*/  @P1 VIADD R73, R72, 0x8 ;  /* 0x0000000848491836 */ /* 0x000fe20000000000 */
[----:B------:R-:W-:Y:S02]  /*44a0*/  PLOP3.LUT P1, PT, PT, PT, UP0, 0x80, 0x0 ;  /* 0x000000000000781c */ /* 0x000fe40003f2f008 */
[----:B------:R-:W-:Y:S02]  /*44b0*/  @P0 FSEL R4, R4, -INF , !P5 ;  /* 0xff80000004040808 */ /* 0x000fe40006800000 */
[----:B------:R-:W-:Y:S02]  /*44c0*/  PLOP3.LUT P0, PT, PT, PT, UP0, 0x80, 0x0 ;  /* 0x000000000000781c */ /* 0x000fe40003f0f008 */
[----:B------:R-:W-:Y:S07]  /*44d0*/  @P6 ISETP.GE.AND P6, PT, R73, UR6, PT ;  /* 0x0000000649006c0c */ /* 0x000fee000bfc6270 */
[----:B------:R-:W-:Y:S02]  /*44e0*/  @P1 FSEL R6, R6, -INF , !P5 ;  /* 0xff80000006061808 */ /* 0x000fe40006800000 */
[----:B------:R-:W-:Y:S02]  /*44f0*/  PLOP3.LUT P1, PT, PT, PT, UP0, 0x80, 0x0 ;  /* 0x000000000000781c */ /* 0x000fe40003f2f008 */
[----:B------:R-:W-:Y:S02]  /*4500*/  PLOP3.LUT P5, PT, PT, PT, UP0, 0x80, 0x0 ;  /* 0x000000000000781c */ /* 0x000fe40003faf008 */
[----:B----4-:R-:W-:Y:S01]  /*4510*/  LOP3.LUT R70, R99, UR16, R69, 0x96, !PT ;  /* 0x0000001063467c12 */ /* 0x010fe2000f8e9645 */
[----:B------:R-:W-:Y:S01]  /*4520*/  IMAD.WIDE.U32 R68, R68, -0x326172a9, RZ ;  /* 0xcd9e8d5744447825 */ /* 0x000fe200078e00ff */
[----:B------:R-:W4:Y:S03]  /*4530*/  LDL R99, [R1+0x54] ;  /* 0x0000540001637983 */ /* 0x000f260000100800 */
[----:B------:R-:W-:Y:S05]  /*4540*/  IMAD.WIDE.U32 R70, R70, -0x326172a9, RZ ;  /* 0xcd9e8d5746467825 */ /* 0x000fea00078e00ff */
[----:B------:R-:W-:Y:S01]  /*4550*/  LOP3.LUT R80, R71, UR29, R68, 0x96, !PT ;  /* 0x0000001d47507c12 */ /* 0x000fe2000f8e9644 */
[----:B------:R-:W-:Y:S01]  /*4560*/  @P2 VIADD R71, R72, 0x1 ;  /* 0x0000000148472836 */ /* 0x000fe20000000000 */
[----:B------:R-:W-:Y:S03]  /*4570*/  PLOP3.LUT P2, PT, PT, PT, UP0, 0x80, 0x0 ;  /* 0x000000000000781c */ /* 0x000fe60003f4f008 */
[----:B------:R-:W-:Y:S01]  /*4580*/  IMAD.WIDE.U32 R80, R80, -0x2daee0ad, RZ ;  /* 0xd2511f5350507825 */ /* 0x000fe200078e00ff */
[----:B------:R-:W-:Y:S02]  /*4590*/  @P3 ISETP.GE.AND P3, PT, R71, UR6, PT ;  /* 0x0000000647003c0c */ /* 0x000fe4000bf66270 */
[----:B---3--:R-:W-:Y:S02]  /*45a0*/  LOP3.LUT R69, R69, UR17, R97, 0x96, !PT ;  /* 0x0000001145457c12 */ /* 0x008fe4000f8e9661 */
[----:B------:R-:W-:Y:S03]  /*45b0*/  @P0 FSEL R7, R7, -INF , !P3 ;  /* 0xff80000007070808 */ /* 0x000fe60005800000 */
[----:B------:R-:W-:Y:S05]  /*45c0*/  IMAD.WIDE.U32 R68, R69, -0x2daee0ad, RZ ;  /* 0xd2511f5345447825 */ /* 0x000fea00078e00ff */
[----:B------:R-:W-:Y:S02]  /*45d0*/  LOP3.LUT R78, R69, UR28, R98, 0x96, !PT ;  /* 0x0000001c454e7c12 */ /* 0x000fe4000f8e9662 */
[----:B------:R-:W3:Y:S01]  /*45e0*/  LDL R98, [R1+0x58] ;  /* 0x0000580001627983 */ /* 0x000ee20000100800 */
[----:B------:R-:W-:Y:S01]  /*45f0*/  LOP3.LUT R74, R81, UR26, R68, 0x96, !PT ;  /* 0x0000001a514a7c12 */ /* 0x000fe2000f8e9644 */
[----:B------:R-:W-:Y:S01]  /*4600*/  @P4 VIADD R68, R72, 0x9 ;  /* 0x0000000948444836 */ /* 0x000fe20000000000 */
[----:B------:R-:W-:Y:S01]  /*4610*/  PLOP3.LUT P4, PT, PT, PT, UP0, 0x80, 0x0 ;  /* 0x000000000000781c */ /* 0x000fe20003f8f008 */
[----:B------:R-:W-:Y:S03]  /*4620*/  IMAD.WIDE.U32 R78, R78, -0x326172a9, RZ ;  /* 0xcd9e8d574e4e7825 */ /* 0x000fe600078e00ff */
[----:B------:R-:W-:Y:S01]  /*4630*/  @P2 ISETP.GE.AND P2, PT, R68, UR6, PT ;  /* 0x0000000644002c0c */ /* 0x000fe2000bf46270 */
[----:B------:R-:W-:Y:S01]  /*4640*/  IMAD.WIDE.U32 R74, R74, -0x326172a9, RZ ;  /* 0xcd9e8d574a4a7825 */ /* 0x000fe200078e00ff */
[----:B------:R-:W-:Y:S02]  /*4650*/  LOP3.LUT R76, R79, UR27, R70, 0x96, !PT ;  /* 0x0000001b4f4c7c12 */ /* 0x000fe4000f8e9646 */
[----:B------:R-:W1:Y:S02]  /*4660*/  LDSM.16.M88.4 R68, [R96+0x10800] ;  /* 0x010800006044783b */ /* 0x000e640000000200 */
[----:B------:R-:W-:Y:S01]  /*4670*/  LOP3.LUT R81, R75, UR25, R78, 0x96, !PT ;  /* 0x000000194b517c12 */ /* 0x000fe2000f8e964e */
[----:B------:R-:W-:Y:S01]  /*4680*/  @P1 VIADD R75, R72, 0x10 ;  /* 0x00000010484b1836 */ /* 0x000fe20000000000 */
[----:B------:R-:W-:Y:S01]  /*4690*/  PLOP3.LUT P1, PT, PT, PT, UP0, 0x80, 0x0 ;  /* 0x000000000000781c */ /* 0x000fe20003f2f008 */
[----:B------:R-:W-:Y:S01]  /*46a0*/  IMAD.WIDE.U32 R76, R76, -0x2daee0ad, RZ ;  /* 0xd2511f534c4c7825 */ /* 0x000fe200078e00ff */
[----:B------:R-:W-:Y:S02]  /*46b0*/  @P4 FSEL R5, R5, -INF , !P3 ;  /* 0xff80000005054808 */ /* 0x000fe40005800000 */
[----:B------:R-:W-:Y:S02]  /*46c0*/  PLOP3.LUT P4, PT, PT, PT, UP0, 0x80, 0x0 ;  /* 0x000000000000781c */ /* 0x000fe40003f8f008 */
[----:B------:R-:W-:Y:S01]  /*46d0*/  LOP3.LUT R78, R77, UR24, R80, 0x96, !PT ;  /* 0x000000184d4e7c12 */ /* 0x000fe2000f8e9650 */
[----:B------:R-:W-:Y:S01]  /*46e0*/  @P5 VIADD R77, R72, 0x11 ;  /* 0x00000011484d5836 */ /* 0x000fe20000000000 */
[----:B------:R-:W-:Y:S01]  /*46f0*/  PLOP3.LUT P5, PT, PT, PT, UP0, 0x80, 0x0 ;  /* 0x000000000000781c */ /* 0x000fe20003faf008 */
[----:B------:R-:W-:Y:S01]  /*4700*/  IMAD.WIDE.U32 R80, R81, -0x2daee0ad, RZ ;  /* 0xd2511f5351507825 */ /* 0x000fe200078e00ff */
[----:B------:R-:W-:Y:S03]  /*4710*/  PLOP3.LUT P3, PT, PT, PT, UP0, 0x80, 0x0 ;  /* 0x000000000000781c */ /* 0x000fe60003f6f008 */
[----:B------:R-:W-:Y:S01]  /*4720*/  @P1 FSEL R8, R8, -INF , !P6 ;  /* 0xff80000008081808 */ /* 0x000fe20007000000 */
[----:B------:R-:W-:Y:S01]  /*4730*/  IMAD.WIDE.U32 R78, R78, -0x326172a9, RZ ;  /* 0xcd9e8d574e4e7825 */ /* 0x000fe200078e00ff */
[----:B------:R-:W-:Y:S02]  /*4740*/  PLOP3.LUT P1, PT, PT, PT, UP0, 0x80, 0x0 ;  /* 0x000000000000781c */ /* 0x000fe40003f2f008 */
[----:B------:R-:W-:Y:S02]  /*4750*/  @P4 ISETP.GE.AND P4, PT, R75, UR6, PT ;  /* 0x000000064b004c0c */ /* 0x000fe4000bf86270 */
[----:B------:R-:W-:Y:S02]  /*4760*/  LOP3.LUT R75, R79, UR23, R74, 0x96, !PT ;  /* 0x000000174f4b7c12 */ /* 0x000fe4000f8e964a */
[----:B------:R-:W-:Y:S02]  /*4770*/  @P5 FSEL R10, R10, -INF , !P6 ;  /* 0xff8000000a0a5808 */ /* 0x000fe40007000000 */
[----:B------:R-:W-:Y:S01]  /*4780*/  LOP3.LUT R76, R81, UR22, R76, 0x96, !PT ;  /* 0x00000016514c7c12 */ /* 0x000fe2000f8e964c */
[C---:B------:R-:W-:Y:S01]  /*4790*/  FMUL.FTZ R73, R83.reuse, 1.4426950216293334961 ;  /* 0x3fb8aa3b53497820 */ /* 0x040fe20000410000 */
[----:B------:R-:W-:Y:S02]  /*47a0*/  FSETP.NEU.FTZ.AND P0, PT, R83, -INF , PT ;  /* 0xff8000005300780b */ /* 0x000fe40003f1d000 */
[----:B------:R-:W-:Y:S01]  /*47b0*/  @P3 ISETP.GE.AND P3, PT, R77, UR6, PT ;  /* 0x000000064d003c0c */ /* 0x000fe2000bf66270 */
[----:B------:R-:W-:Y:S01]  /*47c0*/  FMUL.FTZ R74, R82, 1.4426950216293334961 ;  /* 0x3fb8aa3b524a7820 */ /* 0x000fe20000410000 */
[----:B------:R-:W-:Y:S01]  /*47d0*/  FSEL R73, R73, RZ, P0 ;  /* 0x000000ff49497208 */ /* 0x000fe20000000000 */
[----:B------:R-:W-:Y:S01]  /*47e0*/  IMAD.WIDE.U32 R76, R76, -0x326172a9, RZ ;  /* 0xcd9e8d574c4c7825 */ /* 0x000fe200078e00ff */
[----:B------:R-:W-:Y:S02]  /*47f0*/  PLOP3.LUT P0, PT, PT, PT, UP0, 0x80, 0x0 ;  /* 0x000000000000781c */ /* 0x000fe40003f0f008 */
[----:B------:R-:W-:Y:S01]  /*4800*/  FSETP.NEU.FTZ.AND P6, PT, R82, -INF , PT ;  /* 0xff8000005200780b */ /* 0x000fe20003fdd000 */
[--C-:B------:R-:W-:Y:S01]  /*4810*/  FFMA.FTZ R5, R5, UR12, -R73.reuse ;  /* 0x0000000c05057c23 */ /* 0x100fe20008010849 */
[--C-:B------:R-:W-:Y:S01]  /*4820*/  FFMA.FTZ R4, R4, UR12, -R73.reuse ;  /* 0x0000000c04047c23 */ /* 0x100fe20008010849 */
[C---:B-1----:R-:W-:Y:S01]  /*4830*/  HMMA.16816.F32 R12, R84.reuse, R68, R12 ;  /* 0x00000044540c723c */ /* 0x042fe2000000180c */
[----:B------:R-:W-:Y:S01]  /*4840*/  PLOP3.LUT P5, PT, PT, PT, UP0, 0x80, 0x0 ;  /* 0x000000000000781c */ /* 0x000fe20003faf008 */
[----:B------:R1:W2:Y:S01]  /*4850*/  MUFU.EX2 R96, R5 ;  /* 0x0000000500607308 */ /* 0x0002a20000000800 */
[----:B------:R-:W-:Y:S01]  /*4860*/  LOP3.LUT R78, R77, UR21, R78, 0x96, !PT ;  /* 0x000000154d4e7c12 */ /* 0x000fe2000f8e964e */
[--C-:B------:R-:W-:Y:S02]  /*4870*/  FFMA.FTZ R8, R8, UR12, -R73.reuse ;  /* 0x0000000c08087c23 */ /* 0x100fe40008010849 */
[----:B------:R-:W-:Y:S06]  /*4880*/  HMMA.16816.F32 R16, R84, R70, R16 ;  /* 0x000000465410723c */ /* 0x000fec0000001810 */
[----:B------:R2:W-:Y:S05]  /*4890*/  MUFU.EX2 R97, R4 ;  /* 0x0000000400617308 */ /* 0x0005ea0000000800 */
[----:B------:R-:W-:Y:S03]  /*48a0*/  IMAD.WIDE.U32 R68, R78, -0x2daee0ad, RZ ;  /* 0xd2511f534e447825 */ /* 0x000fe600078e00ff */
[----:B------:R-:W-:Y:S02]  /*48b0*/  LOP3.LUT R77, R68, 0xffff, RZ, 0xc0, !PT ;  /* 0x0000ffff444d7812 */ /* 0x000fe400078ec0ff */
[----:B------:R2:W-:Y:S01]  /*48c0*/  MUFU.EX2 R93, R8 ;  /* 0x00000008005d7308 */ /* 0x0005e20000000800 */
[C---:B-1----:R-:W-:Y:S01]  /*48d0*/  @P0 VIADD R5, R72.reuse, 0x18 ;  /* 0x0000001848050836 */ /* 0x042fe20000000000 */
[----:B------:R-:W-:Y:S01]  /*48e0*/  PLOP3.LUT P0, PT, PT, PT, UP0, 0x80, 0x0 ;  /* 0x000000000000781c */ /* 0x000fe20003f0f008 */
[----:B------:R-:W-:Y:S01]  /*48f0*/  @P1 VIADD R72, R72, 0x19 ;  /* 0x0000001948481836 */ /* 0x000fe20000000000 */
[----:B------:R-:W-:Y:S02]  /*4900*/  PLOP3.LUT P1, PT, PT, PT, UP0, 0x80, 0x0 ;  /* 0x000000000000781c */ /* 0x000fe40003f2f008 */
[----:B------:R-:W-:Y:S02]  /*4910*/  @P5 ISETP.GE.AND P5, PT, R5, UR6, PT ;  /* 0x0000000605005c0c */ /* 0x000fe4000bfa6270 */
[----:B--2---:R-:W-:Y:S01]  /*4920*/  FSEL R4, R74, RZ, P6 ;  /* 0x000000ff4a047208 */ /* 0x004fe20003000000 */
[----:B------:R-:W-:Y:S01]  /*4930*/  IMAD.WIDE.U32 R74, R75, -0x2daee0ad, RZ ;  /* 0xd2511f534b4a7825 */ /* 0x000fe200078e00ff */
[----:B------:R-:W-:Y:S03]  /*4940*/  PLOP3.LUT P6, PT, PT, PT, UP0, 0x80, 0x0 ;  /* 0x000000000000781c */ /* 0x000fe60003fcf008 */
[--C-:B------:R-:W-:Y:S01]  /*4950*/  FFMA.FTZ R6, R6, UR12, -R4.reuse ;  /* 0x0000000c06067c23 */ /* 0x100fe20008010804 */
[--C-:B------:R-:W-:Y:S01]  /*4960*/  FFMA.FTZ R7, R7, UR12, -R4.reuse ;  /* 0x0000000c07077c23 */ /* 0x100fe20008010804 */
[----:B------:R-:W-:Y:S01]  /*4970*/  @P0 FSEL R9, R9, -INF , !P2 ;  /* 0xff80000009090808 */ /* 0x000fe20005000000 */
[--C-:B------:R-:W-:Y:S01]  /*4980*/  FFMA.FTZ R10, R10, UR12, -R4.reuse ;  /* 0x0000000c0a0a7c23 */ /* 0x100fe20008010804 */
[----:B------:R1:W-:Y:S01]  /*4990*/  MUFU.EX2 R95, R6 ;  /* 0x00000006005f7308 */ /* 0x0003e20000000800 */
[----:B------:R-:W-:Y:S02]  /*49a0*/  @P1 FSEL R11, R11, -INF , !P2 ;  /* 0xff8000000b0b1808 */ /* 0x000fe40005000000 */
[----:B------:R-:W-:Y:S01]  /*49b0*/  PLOP3.LUT P0, PT, PT, PT, UP0, 0x80, 0x0 ;  /* 0x000000000000781c */ /* 0x000fe20003f0f008 */
[--C-:B------:R-:W-:Y:S01]  /*49c0*/  FFMA.FTZ R9, R9, UR12, -R73.reuse ;  /* 0x0000000c09097c23 */ /* 0x100fe20008010849 */
[----:B------:R-:W-:Y:S01]  /*49d0*/  PLOP3.LUT P1, PT, PT, PT, UP0, 0x80, 0x0 ;  /* 0x000000000000781c */ /* 0x000fe20003f2f008 */
[----:B------:R-:W-:Y:S01]  /*49e0*/  FFMA.FTZ R11, R11, UR12, -R4 ;  /* 0x0000000c0b0b7c23 */ /* 0x000fe20008010804 */
[----:B------:R-:W-:Y:S03]  /*49f0*/  PLOP3.LUT P2, PT, PT, PT, UP0, 0x80, 0x0 ;  /* 0x000000000000781c */ /* 0x000fe60003f4f008 */
[----:B------:R2:W2:Y:S01]  /*4a00*/  MUFU.EX2 R94, R7 ;  /* 0x00000007005e7308 */ /* 0x0004a20000000800 */
[----:B------:R-:W-:Y:S02]  /*4a10*/  @P6 ISETP.GE.AND P6, PT, R72, UR6, PT ;  /* 0x0000000648006c0c */ /* 0x000fe4000bfc6270 */
[----:B------:R-:W-:Y:S02]  /*4a20*/  LOP3.LUT R72, R69, UR18, R74, 0x96, !PT ;  /* 0x0000001245487c12 */ /* 0x000fe4000f8e964a */
[----:B------:R-:W-:Y:S02]  /*4a30*/  LOP3.LUT R74, R68, 0xff, RZ, 0xc0, !PT ;  /* 0x000000ff444a7812 */ /* 0x000fe400078ec0ff */
[----:B------:R-:W-:Y:S03]  /*4a40*/  SHF.R.U32.HI R8, RZ, 0x18, R68 ;  /* 0x00000018ff087819 */ /* 0x000fe60000011644 */
[----:B------:R2:W2:Y:S01]  /*4a50*/  MUFU.EX2 R91, R9 ;  /* 0x00000009005b7308 */ /* 0x0004a20000000800 */
[----:B-1----:R-:W-:Y:S02]  /*4a60*/  LOP3.LUT R6, R75, UR20, R80, 0x96, !PT ;  /* 0x000000144b067c12 */ /* 0x002fe4000f8e9650 */
[----:B------:R-:W-:Y:S02]  /*4a70*/  @P0 FSEL R12, R12, -INF , !P4 ;  /* 0xff8000000c0c0808 */ /* 0x000fe40006000000 */
[----:B------:R-:W-:Y:S02]  /*4a80*/  @P1 FSEL R14, R14, -INF , !P4 ;  /* 0xff8000000e0e1808 */ /* 0x000fe40006000000 */
[----:B------:R-:W-:Y:S03]  /*4a90*/  PLOP3.LUT P0, PT, PT, PT, UP0, 0x80, 0x0 ;  /* 0x000000000000781c */ /* 0x000fe60003f0f008 */
[----:B------:R1:W1:Y:S01]  /*4aa0*/  MUFU.EX2 R92, R10 ;  /* 0x0000000a005c7308 */ /* 0x0002620000000800 */
[----:B------:R-:W-:Y:S01]  /*4ab0*/  PLOP3.LUT P1, PT, PT, PT, UP0, 0x80, 0x0 ;  /* 0x000000000000781c */ /* 0x000fe20003f2f008 */
[----:B--2---:R-:W-:Y:S01]  /*4ac0*/  IMAD.WIDE.U32 R6, R6, -0x326172a9, RZ ;  /* 0xcd9e8d5706067825 */ /* 0x004fe200078e00ff */
[----:B------:R-:W-:Y:S02]  /*4ad0*/  @P2 FSEL R13, R13, -INF , !P3 ;  /* 0xff8000000d0d2808 */ /* 0x000fe40005800000 */
[----:B------:R-:W-:Y:S01]  /*4ae0*/  SHF.R.U32.HI R75, RZ, 0x10, R68 ;  /* 0x00000010ff4b7819 */ /* 0x000fe20000011644 */
[--C-:B------:R-:W-:Y:S01]  /*4af0*/  FFMA.FTZ R12, R12, UR12, -R73.reuse ;  /* 0x0000000c0c0c7c23 */ /* 0x100fe20008010849 */
[----:B------:R-:W-:Y:S01]  /*4b00*/  LOP3.LUT R5, R7, UR19, R76, 0x96, !PT ;  /* 0x0000001307057c12 */ /* 0x000fe2000f8e964c */
[----:B------:R-:W-:Y:S01]  /*4b10*/  FFMA.FTZ R14, R14, UR12, -R4 ;  /* 0x0000000c0e0e7c23 */ /* 0x000fe20008010804 */
[----:B------:R-:W-:Y:S01]  /*4b20*/  PLOP3.LUT P2, PT, PT, PT, UP0, 0x80, 0x0 ;  /* 0x000000000000781c */ /* 0x000fe20003f4f008 */
[----:B------:R-:W2:Y:S01]  /*4b30*/  MUFU.EX2 R88, R12 ;  /* 0x0000000c00587308 */ /* 0x000ea20000000800 */
[C---:B------:R-:W-:Y:S01]  /*4b40*/  LOP3.LUT R68, R6.reuse, 0xff, RZ, 0xc0, !PT ;  /* 0x000000ff06447812 */ /* 0x040fe200078ec0ff */
[--C-:B------:R-:W-:Y:S01]  /*4b50*/  FFMA.FTZ R13, R13, UR12, -R73.reuse ;  /* 0x0000000c0d0d7c23 */ /* 0x100fe20008010849 */
[--C-:B------:R-:W-:Y:S02]  /*4b60*/  SHF.R.U32.HI R69, RZ, 0x10, R6.reuse ;  /* 0x00000010ff457819 */ /* 0x100fe40000011606 */
[----:B------:R-:W-:Y:S02]  /*4b70*/  LOP3.LUT R9, R6, 0xffff, RZ, 0xc0, !PT ;  /* 0x0000ffff06097812 */ /* 0x000fe400078ec0ff */
[----:B-1----:R-:W-:Y:S03]  /*4b80*/  SHF.R.U32.HI R10, RZ, 0x18, R6 ;  /* 0x00000018ff0a7819 */ /* 0x002fe60000011606 */
[----:B------:R-:W-:Y:S01]  /*4b90*/  MUFU.EX2 R90, R11 ;  /* 0x0000000b005a7308 */ /* 0x000fe20000000800 */
[----:B------:R-:W-:Y:S02]  /*4ba0*/  LOP3.LUT R6, R5, 0xffff, RZ, 0xc0, !PT ;  /* 0x0000ffff05067812 */ /* 0x000fe400078ec0ff */
[----:B------:R-:W-:Y:S02]  /*4bb0*/  @P1 FSEL R16, R16, -INF , !P5 ;  /* 0xff80000010101808 */ /* 0x000fe40006800000 */
[----:B------:R-:W-:Y:S02]  /*4bc0*/  @P0 FSEL R15, R15, -INF , !P3 ;  /* 0xff8000000f0f0808 */ /* 0x000fe40005800000 */
[----:B------:R-:W-:Y:S03]  /*4bd0*/  PLOP3.LUT P0, PT, PT, PT, UP0, 0x80, 0x0 ;  /* 0x000000000000781c */ /* 0x000fe60003f0f008 */
[----:B------:R-:W-:Y:S01]  /*4be0*/  MUFU.EX2 R86, R13 ;  /* 0x0000000d00567308 */ /* 0x000fe20000000800 */
[----:B------:R-:W-:Y:S01]  /*4bf0*/  PLOP3.LUT P1, PT, PT, PT, UP0, 0x80, 0x0 ;  /* 0x000000000000781c */ /* 0x000fe20003f2f008 */
[----:B------:R-:W-:Y:S01]  /*4c00*/  FFMA.FTZ R15, R15, UR12, -R4 ;  /* 0x0000000c0f0f7c23 */ /* 0x000fe20008010804 */
[----:B------:R-:W-:Y:S01]  /*4c10*/  SHF.R.U32.HI R7, RZ, 0x8, R6 ;  /* 0x00000008ff077819 */ /* 0x000fe20000011606 */
[----:B------:R-:W-:Y:S01]  /*4c20*/  FFMA.FTZ R16, R16, UR12, -R73 ;  /* 0x0000000c10107c23 */ /* 0x000fe20008010849 */
[--C-:B------:R-:W-:Y:S02]  /*4c30*/  SHF.R.U32.HI R6, RZ, 0x10, R5.reuse ;  /* 0x00000010ff067819 */ /* 0x100fe40000011605 */
[----:B------:R-:W-:Y:S03]  /*4c40*/  LOP3.LUT R7, R7, 0xffff, RZ, 0xc0, !PT ;  /* 0x0000ffff07077812 */ /* 0x000fe600078ec0ff */
[----:B------:R-:W-:Y:S01]  /*4c50*/  MUFU.EX2 R89, R14 ;  /* 0x0000000e00597308 */ /* 0x000fe20000000800 */
[----:B------:R-:W-:Y:S02]  /*4c60*/  ISETP.LE.U32.AND P3, PT, R8, UR13, PT ;  /* 0x0000000d08007c0c */ /* 0x000fe4000bf63070 */
[----:B------:R-:W-:Y:S02]  /*4c70*/  LOP3.LUT R8, R5, 0xff, RZ, 0xc0, !PT ;  /* 0x000000ff05087812 */ /* 0x000fe400078ec0ff */
[----:B------:R-:W-:Y:S02]  /*4c80*/  @P2 FSEL R18, R18, -INF , !P5 ;  /* 0xff80000012122808 */ /* 0x000fe40006800000 */
[----:B------:R-:W-:Y:S03]  /*4c90*/  ISETP.LE.U32.AND P2, PT, R7, UR13, PT ;  /* 0x0000000d07007c0c */ /* 0x000fe6000bf43070 */
[----:B------:R-:W-:Y:S01]  /*4ca0*/  MUFU.EX2 R87, R15 ;  /* 0x0000000f00577308 */ /* 0x000fe20000000800 */
[----:B------:R-:W-:Y:S01]  /*4cb0*/  SHF.R.U32.HI R5, RZ, 0x18, R5 ;  /* 0x00000018ff057819 */ /* 0x000fe20000011605 */
[--C-:B------:R-:W-:Y:S01]  /*4cc0*/  FFMA.FTZ R18, R18, UR12, -R4.reuse ;  /* 0x0000000c12127c23 */ /* 0x100fe20008010804 */
[----:B------:R-:W-:Y:S02]  /*4cd0*/  LOP3.LUT R6, R6, 0xff, RZ, 0xc0, !PT ;  /* 0x000000ff06067812 */ /* 0x000fe400078ec0ff */
[----:B------:R-:W-:Y:S02]  /*4ce0*/  @P0 FSEL R17, R17, -INF , !P6 ;  /* 0xff80000011110808 */ /* 0x000fe40007000000 */
[----:B------:R-:W-:Y:S03]  /*4cf0*/  @P1 FSEL R19, R19, -INF , !P6 ;  /* 0xff80000013131808 */ /* 0x000fe60007000000 */
[----:B------:R-:W-:Y:S01]  /*4d00*/  MUFU.EX2 R85, R16 ;  /* 0x0000001000557308 */ /* 0x000fe20000000800 */
[----:B------:R-:W-:Y:S01]  /*4d10*/  ISETP.LE.U32.AND P6, PT, R5, UR13, PT ;  /* 0x0000000d05007c0c */ /* 0x000fe2000bfc3070 */
[----:B------:R-:W-:Y:S01]  /*4d20*/  FFMA.FTZ R73, R17, UR12, -R73 ;  /* 0x0000000c11497c23 */ /* 0x000fe20008010849 */
[----:B------:R-:W-:Y:S01]  /*4d30*/  ISETP.LE.U32.AND P0, PT, R6, UR13, PT ;  /* 0x0000000d06007c0c */ /* 0x000fe2000bf03070 */
[----:B------:R-:W-:Y:S01]  /*4d40*/  @!P2 FADD.FTZ R96, -R96, -RZ ;  /* 0x800000ff6060a221 */ /* 0x000fe20000010100 */
[----:B------:R-:W-:Y:S01]  /*4d50*/  SHF.R.U32.HI R6, RZ, 0x8, R9 ;  /* 0x00000008ff067819 */ /* 0x000fe20000011609 */
[----:B------:R-:W-:Y:S01]  /*4d60*/  FFMA.FTZ R4, R19, UR12, -R4 ;  /* 0x0000000c13047c23 */ /* 0x000fe20008010804 */
[----:B------:R-:W-:Y:S03]  /*4d70*/  ISETP.LE.U32.AND P1, PT, R68, UR13, PT ;  /* 0x0000000d44007c0c */ /* 0x000fe6000bf23070 */
[----:B------:R-:W-:Y:S01]  /*4d80*/  MUFU.EX2 R83, R73 ;  /* 0x0000004900537308 */ /* 0x000fe20000000800 */
[----:B------:R-:W-:Y:S02]  /*4d90*/  LOP3.LUT R5, R6, 0xffff, RZ, 0xc0, !PT ;  /* 0x0000ffff06057812 */ /* 0x000fe400078ec0ff */
[----:B------:R-:W-:Y:S02]  /*4da0*/  LOP3.LUT R6, R69, 0xff, RZ, 0xc0, !PT ;  /* 0x000000ff45067812 */ /* 0x000fe400078ec0ff */
[----:B------:R-:W-:Y:S01]  /*4db0*/  ISETP.LE.U32.AND P2, PT, R5, UR13, PT ;  /* 0x0000000d05007c0c */ /* 0x000fe2000bf43070 */
[----:B------:R-:W-:Y:S01]  /*4dc0*/  @!P6 FADD.FTZ R94, -R94, -RZ ;  /* 0x800000ff5e5ee221 */ /* 0x000fe20000010100 */
[----:B------:R-:W-:Y:S01]  /*4dd0*/  LOP3.LUT R5, R72, 0xff, RZ, 0xc0, !PT ;  /* 0x000000ff48057812 */ /* 0x000fe200078ec0ff */
[----:B------:R-:W-:Y:S01]  /*4de0*/  @!P0 FADD.FTZ R95, -R95, -RZ ;  /* 0x800000ff5f5f8221 */ /* 0x000fe20000010100 */
[----:B------:R-:W-:Y:S01]  /*4df0*/  ISETP.LE.U32.AND P5, PT, R8, UR13, PT ;  /* 0x0000000d08007c0c */ /* 0x000fe2000bfa3070 */
[----:B------:R-:W1:Y:S01]  /*4e00*/  MUFU.EX2 R82, R4 ;  /* 0x0000000400527308 */ /* 0x000e620000000800 */
[----:B------:R-:W-:Y:S01]  /*4e10*/  ISETP.LE.U32.AND P6, PT, R6, UR13, PT ;  /* 0x0000000d06007c0c */ /* 0x000fe2000bfc3070 */
[----:B------:R-:W-:Y:S01]  /*4e20*/  @!P1 FADD.FTZ R93, -R93, -RZ ;  /* 0x800000ff5d5d9221 */ /* 0x000fe20000010100 */
[----:B------:R-:W-:Y:S02]  /*4e30*/  ISETP.LE.U32.AND P0, PT, R5, UR13, PT ;  /* 0x0000000d05007c0c */ /* 0x000fe4000bf03070 */
[--C-:B------:R-:W-:Y:S02]  /*4e40*/  SHF.R.U32.HI R6, RZ, 0x18, R72.reuse ;  /* 0x00000018ff067819 */ /* 0x100fe40000011648 */
[----:B------:R-:W-:Y:S01]  /*4e50*/  LOP3.LUT R5, R72, 0xffff, RZ, 0xc0, !PT ;  /* 0x0000ffff48057812 */ /* 0x000fe200078ec0ff */
[----:B------:R-:W-:Y:S01]  /*4e60*/  @!P2 FADD.FTZ R91, -R91, -RZ ;  /* 0x800000ff5b5ba221 */ /* 0x000fe20000010100 */
[----:B------:R-:W-:Y:S01]  /*4e70*/  ISETP.LE.U32.AND P1, PT, R6, UR13, PT ;  /* 0x0000000d06007c0c */ /* 0x000fe2000bf23070 */
[----:B------:R-:W1:Y:S01]  /*4e80*/  MUFU.EX2 R84, R18 ;  /* 0x0000001200547308 */ /* 0x000e620000000800 */
[----:B------:R-:W-:Y:S01]  /*4e90*/  LOP3.LUT R6, R75, 0xff, RZ, 0xc0, !PT ;  /* 0x000000ff4b067812 */ /* 0x000fe200078ec0ff */
[----:B------:R-:W-:Y:S01]  /*4ea0*/  @!P5 FADD.FTZ R97, -R97, -RZ ;  /* 0x800000ff6161d221 */ /* 0x000fe20000010100 */
[----:B------:R-:W-:Y:S01]  /*4eb0*/  SHF.R.U32.HI R5, RZ, 0x8, R5 ;  /* 0x00000008ff057819 */ /* 0x000fe20000011605 */
[----:B------:R-:W-:Y:S01]  /*4ec0*/  @!P6 FADD.FTZ R92, -R92, -RZ ;  /* 0x800000ff5c5ce221 */ /* 0x000fe20000010100 */
[----:B------:R-:W-:Y:S01]  /*4ed0*/  ISETP.LE.U32.AND P2, PT, R6, UR13, PT ;  /* 0x0000000d06007c0c */ /* 0x000fe2000bf43070 */
[----:B--2---:R-:W-:Y:S01]  /*4ee0*/  @!P0 FADD.FTZ R88, -R88, -RZ ;  /* 0x800000ff58588221 */ /* 0x004fe20000010100 */
[----:B------:R-:W-:Y:S01]  /*4ef0*/  LOP3.LUT R5, R5, 0xffff, RZ, 0xc0, !PT ;  /* 0x0000ffff05057812 */ /* 0x000fe200078ec0ff */
[----:B-1----:R-:W-:Y:S01]  /*4f00*/  @!P3 FADD.FTZ R82, -R82, -RZ ;  /* 0x800000ff5252b221 */ /* 0x002fe20000010100 */
[----:B------:R-:W-:Y:S02]  /*4f10*/  SHF.R.U32.HI R6, RZ, 0x8, R77 ;  /* 0x00000008ff067819 */ /* 0x000fe4000001164d */
[----:B------:R-:W-:Y:S01]  /*4f20*/  ISETP.LE.U32.AND P5, PT, R10, UR13, PT ;  /* 0x0000000d0a007c0c */ /* 0x000fe2000bfa3070 */
[----:B------:R-:W-:Y:S01]  /*4f30*/  @!P1 FADD.FTZ R87, -R87, -RZ ;  /* 0x800000ff57579221 */ /* 0x000fe20000010100 */
[----:B------:R-:W-:Y:S02]  /*4f40*/  ISETP.LE.U32.AND P6, PT, R5, UR13, PT ;  /* 0x0000000d05007c0c */ /* 0x000fe4000bfc3070 */
[----:B------:R-:W-:Y:S02]  /*4f50*/  LOP3.LUT R5, R6, 0xffff, RZ, 0xc0, !PT ;  /* 0x0000ffff06057812 */ /* 0x000fe400078ec0ff */
[----:B------:R-:W-:Y:S01]  /*4f60*/  F2FP.RELU.F16.F32.PACK_AB R6, R96, R97 ;  /* 0x000000616006723e */ /* 0x000fe200000008ff */
[----:B------:R-:W-:Y:S01]  /*4f70*/  @!P2 FADD.FTZ R84, -R84, -RZ ;  /* 0x800000ff5454a221 */ /* 0x000fe20000010100 */
[----:B------:R-:W-:Y:S02]  /*4f80*/  ISETP.LE.U32.AND P0, PT, R5, UR13, PT ;  /* 0x0000000d05007c0c */ /* 0x000fe4000bf03070 */
[----:B------:R-:W-:Y:S01]  /*4f90*/  F2FP.RELU.F16.F32.PACK_AB R5, R94, R95 ;  /* 0x0000005f5e05723e */ /* 0x000fe200000008ff */
[----:B------:R1:W-:Y:S01]  /*4fa0*/  STS [R245+0x14000], R6 ;  /* 0x01400006f5007388 */ /* 0x0003e20000000800 */
[----:B------:R-:W-:Y:S01]  /*4fb0*/  SHF.R.U32.HI R72, RZ, 0x10, R72 ;  /* 0x00000010ff487819 */ /* 0x000fe20000011648 */
[----:B------:R-:W-:Y:S01]  /*4fc0*/  @!P5 FADD.FTZ R90, -R90, -RZ ;  /* 0x800000ff5a5ad221 */ /* 0x000fe20000010100 */
[----:B------:R-:W-:Y:S02]  /*4fd0*/  F2FP.RELU.F16.F32.PACK_AB R4, R91, R93 ;  /* 0x0000005d5b04723e */ /* 0x000fe400000008ff */
[----:B------:R2:W-:Y:S01]  /*4fe0*/  STS [R245+0x14400], R5 ;  /* 0x01440005f5007388 */ /* 0x0005e20000000800 */
[----:B------:R-:W-:Y:S01]  /*4ff0*/  LOP3.LUT R72, R72, 0xff, RZ, 0xc0, !PT ;  /* 0x000000ff48487812 */ /* 0x000fe200078ec0ff */
[----:B------:R-:W-:Y:S01]  /*5000*/  @!P6 FADD.FTZ R86, -R86, -RZ ;  /* 0x800000ff5656e221 */ /* 0x000fe20000010100 */
[----:B------:R-:W-:Y:S02]  /*5010*/  ISETP.LE.U32.AND P4, PT, R74, UR13, PT ;  /* 0x0000000d4a007c0c */ /* 0x000fe4000bf83070 */
[----:B------:R4:W-:Y:S01]  /*5020*/  STS [R244+0x14000], R4 ;  /* 0x01400004f4007388 */ /* 0x0009e20000000800 */
[----:B------:R-:W-:Y:S01]  /*5030*/  ISETP.LE.U32.AND P5, PT, R72, UR13, PT ;  /* 0x0000000d48007c0c */ /* 0x000fe2000bfa3070 */
[----:B------:R-:W-:Y:S01]  /*5040*/  @!P0 FADD.FTZ R83, -R83, -RZ ;  /* 0x800000ff53538221 */ /* 0x000fe20000010100 */
[----:B------:R-:W-:Y:S02]  /*5050*/  F2FP.RELU.F16.F32.PACK_AB R8, R90, R92 ;  /* 0x0000005c5a08723e */ /* 0x000fe400000008ff */
[----:B------:R-:W-:Y:S02]  /*5060*/  F2FP.RELU.F16.F32.PACK_AB R7, R86, R88 ;  /* 0x000000585607723e */ /* 0x000fe400000008ff */
[----:B------:R-:W-:Y:S01]  /*5070*/  FSETP.GE.FTZ.AND P3, PT, R88, RZ, PT ;  /* 0x000000ff5800720b */ /* 0x000fe20003f76000 */
[----:B------:R-:W-:Y:S01]  /*5080*/  STS [R244+0x14400], R8 ;  /* 0x01440008f4007388 */ /* 0x000fe20000000800 */
[----:B------:R-:W-:Y:S02]  /*5090*/  FSETP.GE.FTZ.AND P2, PT, R97, RZ, PT ;  /* 0x000000ff6100720b */ /* 0x000fe40003f56000 */
[----:B------:R-:W-:Y:S01]  /*50a0*/  FSETP.GE.FTZ.AND P1, PT, R96, RZ, PT ;  /* 0x000000ff6000720b */ /* 0x000fe20003f36000 */
[----:B------:R-:W-:Y:S02]  /*50b0*/  @!P4 FADD.FTZ R85, -R85, -RZ ;  /* 0x800000ff5555c221 */ /* 0x000fe40000010100 */
[----:B------:R-:W-:Y:S05]  /*50c0*/  @!P5 FADD.FTZ R89, -R89, -RZ ;  /* 0x800000ff5959d221 */ /* 0x000fea0000010100 */
[----:B-1----:R-:W-:Y:S02]  /*50d0*/  F2FP.RELU.F16.F32.PACK_AB R6, R87, R89 ;  /* 0x000000595706723e */ /* 0x002fe400000008ff */
[----:B--2---:R-:W-:Y:S02]  /*50e0*/  F2FP.RELU.F16.F32.PACK_AB R5, R83, R85 ;  /* 0x000000555305723e */ /* 0x004fe400000008ff */
[----:B----4-:R-:W-:Y:S01]  /*50f0*/  F2FP.RELU.F16.F32.PACK_AB R4, R82, R84 ;  /* 0x000000545204723e */ /* 0x010fe200000008ff */
[----:B------:R-:W-:Y:S05]  /*5100*/  STS [R99+0x14000], R7 ;  /* 0x0140000763007388 */ /* 0x000fea0000000800 */
[----:B------:R-:W-:Y:S05]  /*5110*/  STS [R99+0x14400], R6 ;  /* 0x0144000663007388 */ /* 0x000fea0000000800 */
[----:B---3--:R1:W-:Y:S05]  /*5120*/  STS [R98+0x14000], R5 ;  /* 0x0140000562007388 */ /* 0x0083ea0000000800 */
[----:B------:R2:W-:Y:S05]  /*5130*/  STS [R98+0x14400], R4 ;  /* 0x0144000462007388 */ /* 0x0005ea0000000800 */
[----:B------:R-:W3:Y:S05]  /*5140*/  LDSM.16.M88.4 R16, [R249+0x6000] ;  /* 0x00600000f910783b */ /* 0x000eea0000000200 */
[----:B------:R-:W4:Y:S05]  /*5150*/  LDSM.16.M88.4 R68, [R248+0x6000] ;  /* 0x00600000f844783b */ /* 0x000f2a0000000200 */
[----:B------:R-:W4:Y:S01]  /*5160*/  LDSM.16.M88.4 R72, [R247+0x6000] ;  /* 0x00600000f748783b */ /* 0x000f220000000200 */
[----:B-1----:R-:W-:Y:S02]  /*5170*/  IMAD.U32 R5, RZ, RZ, UR10 ;  /* 0x0000000aff057e24 */ /* 0x002fe4000f8e00ff */
[----:B--2---:R-:W-:Y:S05]  /*5180*/  IMAD.U32 R4, RZ, RZ, UR11 ;  /* 0x0000000bff047e24 */ /* 0x004fea000f8e00ff */
[C---:B------:R-:W-:Y:S04]  /*5190*/  LEA R76, P0, R250.reuse, R4, 0x2 ;  /* 0x00000004fa4c7211 */ /* 0x040fe800078010ff */
[----:B------:R-:W-:Y:S02]  /*51a0*/  LEA.HI.X.SX32 R77, R250, R5, 0x2, P0 ;  /* 0x00000005fa4d7211 */ /* 0x000fe400000f16ff */
[----:B------:R-:W-:Y:S03]  /*51b0*/  FSETP.GE.FTZ.AND P0, PT, R93, RZ, PT ;  /* 0x000000ff5d00720b */ /* 0x000fe60003f16000 */
[----:B------:R-:W2:Y:S05]  /*51c0*/  LDG.E R81, desc[UR4][R76.64] ;  /* 0x000000044c517981 */ /* 0x000eaa000c1e1900 */
[----:B------:R1:W2:Y:S01]  /*51d0*/  LDG.E R80, desc[UR4][R76.64+0x20] ;  /* 0x000020044c507981 */ /* 0x0002a2000c1e1900 */
[C---:B---3--:R-:W-:Y:S06]  /*51e0*/  HMMA.16816.F32 R4, R16.reuse, R148, RZ ;  /* 0x000000941004723c */ /* 0x048fec00000018ff */
[C---:B------:R-:W-:Y:S06]  /*51f0*/  HMMA.16816.F32 R8, R16.reuse, R150, RZ ;  /* 0x000000961008723c */ /* 0x040fec00000018ff */
[C---:B------:R-:W-:Y:S06]  /*5200*/  HMMA.16816.F32 R12, R16.reuse, R152, RZ ;  /* 0x00000098100c723c */ /* 0x040fec00000018ff */
[----:B------:R-:W-:Y:S06]  /*5210*/  HMMA.16816.F32 R16, R16, R154, RZ ;  /* 0x0000009a1010723c */ /* 0x000fec00000018ff */
[C---:B----4-:R-:W-:Y:S01]  /*5220*/  HMMA.16816.F32 R4, R68.reuse, R156, R4 ;  /* 0x0000009c4404723c */ /* 0x050fe20000001804 */
[----:B-1----:R-:W1:Y:S05]  /*5230*/  LDSM.16.M88.4 R76, [R246+0x6000] ;  /* 0x00600000f64c783b */ /* 0x002e6a0000000200 */
[C---:B------:R-:W-:Y:S06]  /*5240*/  HMMA.16816.F32 R8, R68.reuse, R158, R8 ;  /* 0x0000009e4408723c */ /* 0x040fec0000001808 */
[C---:B------:R-:W-:Y:S06]  /*5250*/  HMMA.16816.F32 R12, R68.reuse, R160, R12 ;  /* 0x000000a0440c723c */ /* 0x040fec000000180c */
[----:B------:R-:W-:Y:S01]  /*5260*/  HMMA.16816.F32 R16, R68, R162, R16 ;  /* 0x000000a24410723c */ /* 0x000fe20000001810 */
[----:B------:R-:W3:Y:S05]  /*5270*/  LDSM.16.M88.4 R68, [R249+0x8000] ;  /* 0x00800000f944783b */ /* 0x000eea0000000200 */
        /* <DEDUP_REMOVED lines=43> */
[C---:B----4-:R-:W-:Y:S06]  /*5530*/  HMMA.16816.F32 R4, R72.reuse, R236, R4 ;  /* 0x000000ec4804723c */ /* 0x050fec0000001804 */
[C---:B------:R-:W-:Y:S06]  /*5540*/  HMMA.16816.F32 R8, R72.reuse, R238, R8 ;  /* 0x000000ee4808723c */ /* 0x040fec0000001808 */
[C---:B------:R-:W-:Y:S06]  /*5550*/  HMMA.16816.F32 R12, R72.reuse, R240, R12 ;  /* 0x000000f0480c723c */ /* 0x040fec000000180c */
[----:B------:R-:W-:Y:S06]  /*5560*/  HMMA.16816.F32 R16, R72, R242, R16 ;  /* 0x000000f24810723c */ /* 0x000fec0000001810 */
[C---:B--2---:R-:W-:Y:S01]  /*5570*/  FADD.FTZ R68, -R81.reuse, R4 ;  /* 0x0000000451447221 */ /* 0x044fe20000010100 */
[C---:B------:R-:W-:Y:S05]  /*5580*/  FADD.FTZ R5, -R81.reuse, R5 ;  /* 0x0000000551057221 */ /* 0x040fea0000010100 */
[C---:B------:R-:W-:Y:S01]  /*5590*/  FADD.FTZ R4, -R81.reuse, R8 ;  /* 0x0000000851047221 */ /* 0x040fe20000010100 */
[C---:B------:R-:W-:Y:S01]  /*55a0*/  FADD.FTZ R9, -R81.reuse, R9 ;  /* 0x0000000951097221 */ /* 0x040fe20000010100 */
[----:B------:R-:W-:Y:S01]  /*55b0*/  FADD.FTZ R6, -R80, R6 ;  /* 0x0000000650067221 */ /* 0x000fe20000010100 */
[-C--:B------:R-:W-:Y:S03]  /*55c0*/  FSEL R8, R68, R81.reuse, P2 ;  /* 0x0000005144087208 */ /* 0x080fe60001000000 */
[----:B------:R-:W-:Y:S01]  /*55d0*/  FADD.FTZ R12, -R81, R12 ;  /* 0x0000000c510c7221 */ /* 0x000fe20000010100 */
[-C--:B------:R-:W-:Y:S01]  /*55e0*/  FSEL R5, R5, R81.reuse, P1 ;  /* 0x0000005105057208 */ /* 0x080fe20000800000 */
[----:B------:R-:W-:Y:S01]  /*55f0*/  FADD.FTZ R13, -R81, R13 ;  /* 0x0000000d510d7221 */ /* 0x000fe20000010100 */
[----:B------:R-:W-:Y:S01]  /*5600*/  FSEL R4, R4, R81, P0 ;  /* 0x0000005104047208 */ /* 0x000fe20000000000 */
[----:B------:R-:W-:Y:S01]  /*5610*/  FMUL.FTZ R8, R97, R8 ;  /* 0x0000000861087220 */ /* 0x000fe20000410000 */
[----:B------:R-:W-:Y:S01]  /*5620*/  FSETP.GE.FTZ.AND P0, PT, R83, RZ, PT ;  /* 0x000000ff5300720b */ /* 0x000fe20003f16000 */
[----:B------:R-:W-:Y:S01]  /*5630*/  FMUL.FTZ R96, R96, R5 ;  /* 0x0000000560607220 */ /* 0x000fe20000410000 */
[----:B------:R-:W-:Y:S01]  /*5640*/  FSETP.GE.FTZ.AND P1, PT, R91, RZ, PT ;  /* 0x000000ff5b00720b */ /* 0x000fe20003f36000 */
[----:B------:R-:W-:Y:S01]  /*5650*/  FMUL.FTZ R93, R93, R4 ;  /* 0x000000045d5d7220 */ /* 0x000fe20000410000 */
[----:B------:R-:W-:Y:S01]  /*5660*/  FADD.FTZ R5, -R81, R16 ;  /* 0x0000001051057221 */ /* 0x000fe20000010100 */
[----:B------:R-:W-:Y:S01]  /*5670*/  FSETP.GE.FTZ.AND P2, PT, R86, RZ, PT ;  /* 0x000000ff5600720b */ /* 0x000fe20003f56000 */
[----:B------:R-:W-:Y:S01]  /*5680*/  FADD.FTZ R11, -R80, R11 ;  /* 0x0000000b500b7221 */ /* 0x000fe20000010100 */
[----:B------:R-:W-:Y:S02]  /*5690*/  F2FP.F16.F32.PACK_AB R4, R96, R8 ;  /* 0x000000086004723e */ /* 0x000fe400000000ff */
[-C--:B------:R-:W-:Y:S01]  /*56a0*/  FSEL R9, R9, R81.reuse, P1 ;  /* 0x0000005109097208 */ /* 0x080fe20000800000 */
[----:B-----5:R1:W5:Y:S01]  /*56b0*/  LDL R96, [R1+0x68] ;  /* 0x0000680001607983 */ /* 0x0203620000100800 */
[----:B------:R-:W-:Y:S02]  /*56c0*/  FSETP.GE.FTZ.AND P1, PT, R85, RZ, PT ;  /* 0x000000ff5500720b */ /* 0x000fe40003f36000 */
[-C--:B------:R-:W-:Y:S02]  /*56d0*/  FSEL R13, R13, R81.reuse, P2 ;  /* 0x000000510d0d7208 */ /* 0x080fe40001000000 */
[----:B------:R2:W-:Y:S01]  /*56e0*/  STS [R245+0x12000], R4 ;  /* 0x01200004f5007388 */ /* 0x0005e20000000800 */
[----:B------:R-:W-:Y:S01]  /*56f0*/  FSEL R12, R12, R81, P3 ;  /* 0x000000510c0c7208 */ /* 0x000fe20001800000 */
[----:B------:R-:W-:Y:S01]  /*5700*/  FMUL.FTZ R9, R91, R9 ;  /* 0x000000095b097220 */ /* 0x000fe20000410000 */
[----:B------:R-:W-:Y:S01]  /*5710*/  FSEL R5, R5, R81, P1 ;  /* 0x0000005105057208 */ /* 0x000fe20000800000 */
[----:B------:R-:W-:Y:S01]  /*5720*/  @P0 FADD.FTZ R81, -R81, R17 ;  /* 0x0000001151510221 */ /* 0x000fe20000010100 */
[----:B------:R-:W-:Y:S01]  /*5730*/  FSETP.GE.FTZ.AND P0, PT, R94, RZ, PT ;  /* 0x000000ff5e00720b */ /* 0x000fe20003f16000 */
[----:B------:R-:W-:Y:S01]  /*5740*/  FMUL.FTZ R12, R88, R12 ;  /* 0x0000000c580c7220 */ /* 0x000fe20000410000 */
[----:B------:R-:W-:Y:S01]  /*5750*/  FSETP.GE.FTZ.AND P1, PT, R95, RZ, PT ;  /* 0x000000ff5f00720b */ /* 0x000fe20003f36000 */
[----:B------:R-:W-:Y:S01]  /*5760*/  FMUL.FTZ R85, R85, R5 ;  /* 0x0000000555557220 */ /* 0x000fe20000410000 */
[----:B------:R-:W-:Y:S01]  /*5770*/  FSETP.GE.FTZ.AND P2, PT, R87, RZ, PT ;  /* 0x000000ff5700720b */ /* 0x000fe20003f56000 */
[----:B------:R-:W-:Y:S01]  /*5780*/  FMUL.FTZ R8, R86, R13 ;  /* 0x0000000d56087220 */ /* 0x000fe20000410000 */
[----:B------:R-:W-:Y:S01]  /*5790*/  FSEL R6, R6, R80, P1 ;  /* 0x0000005006067208 */ /* 0x000fe20000800000 */
[----:B------:R-:W-:Y:S01]  /*57a0*/  FMUL.FTZ R81, R83, R81 ;  /* 0x0000005153517220 */ /* 0x000fe20000410000 */
[----:B------:R-:W-:Y:S02]  /*57b0*/  FSETP.GE.FTZ.AND P1, PT, R90, RZ, PT ;  /* 0x000000ff5a00720b */ /* 0x000fe40003f36000 */
[----:B------:R-:W-:Y:S01]  /*57c0*/  FSETP.GE.FTZ.AND P3, PT, R89, RZ, PT ;  /* 0x000000ff5900720b */ /* 0x000fe20003f76000 */
[----:B------:R-:W-:Y:S01]  /*57d0*/  FMUL.FTZ R95, R95, R6 ;  /* 0x000000065f5f7220 */ /* 0x000fe20000410000 */
[----:B------:R-:W-:Y:S01]  /*57e0*/  FADD.FTZ R6, -R80, R15 ;  /* 0x0000000f50067221 */ /* 0x000fe20000010100 */
[----:B------:R-:W-:Y:S02]  /*57f0*/  F2FP.F16.F32.PACK_AB R9, R9, R93 ;  /* 0x0000005d0909723e */ /* 0x000fe400000000ff */
[----:B------:R-:W-:Y:S02]  /*5800*/  F2FP.F16.F32.PACK_AB R8, R8, R12 ;  /* 0x0000000c0808723e */ /* 0x000fe400000000ff */
[----:B------:R-:W-:Y:S01]  /*5810*/  FSEL R6, R6, R80, P2 ;  /* 0x0000005006067208 */ /* 0x000fe20001000000 */
[----:B--2---:R-:W-:Y:S01]  /*5820*/  FADD.FTZ R4, -R80, R7 ;  /* 0x0000000750047221 */ /* 0x004fe20000010100 */
[----:B------:R-:W-:Y:S03]  /*5830*/  F2FP.F16.F32.PACK_AB R7, R81, R85 ;  /* 0x000000555107723e */ /* 0x000fe600000000ff */
[----:B------:R-:W-:Y:S01]  /*5840*/  FMUL.FTZ R87, R87, R6 ;  /* 0x0000000657577220 */ /* 0x000fe20000410000 */
[-C--:B------:R-:W-:Y:S01]  /*5850*/  FSEL R5, R4, R80.reuse, P0 ;  /* 0x0000005004057208 */ /* 0x080fe20000000000 */
[----:B------:R-:W-:Y:S01]  /*5860*/  FADD.FTZ R4, -R80, R10 ;  /* 0x0000000a50047221 */ /* 0x000fe20000010100 */
[----:B------:R-:W-:Y:S01]  /*5870*/  FSETP.GE.FTZ.AND P0, PT, R92, RZ, PT ;  /* 0x000000ff5c00720b */ /* 0x000fe20003f16000 */
[----:B------:R-:W-:Y:S02]  /*5880*/  FADD.FTZ R10, -R80, R14 ;  /* 0x0000000e500a7221 */ /* 0x000fe40000010100 */
[----:B------:R-:W-:Y:S01]  /*5890*/  FMUL.FTZ R94, R94, R5 ;  /* 0x000000055e5e7220 */ /* 0x000fe20000410000 */
[-C--:B------:R-:W-:Y:S01]  /*58a0*/  FSEL R4, R4, R80.reuse, P0 ;  /* 0x0000005004047208 */ /* 0x080fe20000000000 */
[----:B------:R-:W-:Y:S01]  /*58b0*/  FADD.FTZ R5, -R80, R18 ;  /* 0x0000001250057221 */ /* 0x000fe20000010100 */
[----:B------:R-:W-:Y:S02]  /*58c0*/  FSETP.GE.FTZ.AND P0, PT, R82, RZ, PT ;  /* 0x000000ff5200720b */ /* 0x000fe40003f16000 */
[----:B------:R-:W-:Y:S01]  /*58d0*/  FSEL R10, R10, R80, P3 ;  /* 0x000000500a0a7208 */ /* 0x000fe20001800000 */
[----:B------:R-:W-:Y:S01]  /*58e0*/  FMUL.FTZ R92, R92, R4 ;  /* 0x000000045c5c7220 */ /* 0x000fe20000410000 */
[----:B------:R-:W-:Y:S02]  /*58f0*/  FSEL R4, R11, R80, P1 ;  /* 0x000000500b047208 */ /* 0x000fe40000800000 */
[----:B------:R-:W-:Y:S01]  /*5900*/  FSETP.GE.FTZ.AND P1, PT, R84, RZ, PT ;  /* 0x000000ff5400720b */ /* 0x000fe20003f36000 */
[----:B------:R-:W-:Y:S02]  /*5910*/  FMUL.FTZ R10, R89, R10 ;  /* 0x0000000a590a7220 */ /* 0x000fe40000410000 */
[----:B------:R-:W-:Y:S01]  /*5920*/  FMUL.FTZ R90, R90, R4 ;  /* 0x000000045a5a7220 */ /* 0x000fe20000410000 */
[----:B------:R-:W-:Y:S02]  /*5930*/  F2FP.F16.F32.PACK_AB R4, R94, R95 ;  /* 0x0000005f5e04723e */ /* 0x000fe400000000ff */
[----:B------:R-:W-:Y:S01]  /*5940*/  FSEL R5, R5, R80, P1 ;  /* 0x0000005005057208 */ /* 0x000fe20000800000 */
[----:B------:R-:W-:Y:S01]  /*5950*/  @P0 FADD.FTZ R80, -R80, R19 ;  /* 0x0000001350500221 */ /* 0x000fe20000010100 */
[----:B------:R-:W-:Y:S01]  /*5960*/  F2FP.F16.F32.PACK_AB R6, R90, R92 ;  /* 0x0000005c5a06723e */ /* 0x000fe200000000ff */
[----:B------:R2:W-:Y:S01]  /*5970*/  STS [R245+0x12400], R4 ;  /* 0x01240004f5007388 */ /* 0x0005e20000000800 */
[----:B------:R-:W-:Y:S01]  /*5980*/  PLOP3.LUT P0, PT, PT, PT, UP2, 0x80, 0x0 ;  /* 0x000000000000781c */ /* 0x000fe20003f0f028 */
[----:B------:R-:W-:Y:S01]  /*5990*/  FMUL.FTZ R84, R84, R5 ;  /* 0x0000000554547220 */ /* 0x000fe20000410000 */
[----:B------:R-:W-:Y:S02]  /*59a0*/  F2FP.F16.F32.PACK_AB R5, R87, R10 ;  /* 0x0000000a5705723e */ /* 0x000fe400000000ff */
[----:B------:R-:W-:Y:S01]  /*59b0*/  STS [R244+0x12000], R9 ;  /* 0x01200009f4007388 */ /* 0x000fe20000000800 */
[----:B------:R-:W-:Y:S04]  /*59c0*/  FMUL.FTZ R80, R82, R80 ;  /* 0x0000005052507220 */ /* 0x000fe80000410000 */
[----:B------:R-:W-:Y:S05]  /*59d0*/  STS [R244+0x12400], R6 ;  /* 0x01240006f4007388 */ /* 0x000fea0000000800 */
[----:B------:R-:W-:Y:S05]  /*59e0*/  STS [R99+0x12000], R8 ;  /* 0x0120000863007388 */ /* 0x000fea0000000800 */
[----:B------:R-:W-:Y:S05]  /*59f0*/  STS [R99+0x12400], R5 ;  /* 0x0124000563007388 */ /* 0x000fea0000000800 */
[----:B------:R-:W-:Y:S01]  /*5a00*/  STS [R98+0x12000], R7 ;  /* 0x0120000762007388 */ /* 0x000fe20000000800 */
[----:B--2---:R-:W-:Y:S05]  /*5a10*/  F2FP.F16.F32.PACK_AB R4, R80, R84 ;  /* 0x000000545004723e */ /* 0x004fea00000000ff */
[----:B------:R-:W-:Y:S01]  /*5a20*/  STS [R98+0x12400], R4 ;  /* 0x0124000462007388 */ /* 0x000fe20000000800 */
[----:B------:R-:W-:Y:S06]  /*5a30*/  BAR.SYNC.DEFER_BLOCKING 0x0 ;  /* 0x0000000000007b1d */ /* 0x000fec0000010000 */
[----:B------:R-:W-:Y:S05]  /*5a40*/  LDSM.16.MT88.4 R4, [R2+0x14000] ;  /* 0x014000000204783b */ /* 0x000fea0000004200 */
[----:B------:R-:W2:Y:S05]  /*5a50*/  LDSM.16.MT88.4 R8, [R0+0x6000] ;  /* 0x006000000008783b */ /* 0x000eaa0000004200 */
[----:B------:R-:W3:Y:S05]  /*5a60*/  LDSM.16.MT88.4 R12, [R3+0x14000] ;  /* 0x01400000030c783b */ /* 0x000eea0000004200 */
[----:B------:R-:W4:Y:S05]  /*5a70*/  LDSM.16.MT88.4 R16, [R0+0x8000] ;  /* 0x008000000010783b */ /* 0x000f2a0000004200 */
[----:B------:R-:W1:Y:S05]  /*5a80*/  LDSM.16.MT88.4 R68, [R0+0xa000] ;  /* 0x00a000000044783b */ /* 0x000e6a0000004200 */
[----:B------:R-:W-:Y:S05]  /*5a90*/  LDSM.16.MT88.4 R72, [R2+0x14800] ;  /* 0x014800000248783b */ /* 0x000fea0000004200 */
[----:B------:R-:W1:Y:S05]  /*5aa0*/  LDSM.16.MT88.4 R76, [R0+0x6800] ;  /* 0x00680000004c783b */ /* 0x000e6a0000004200 */
[----:B------:R-:W1:Y:S05]  /*5ab0*/  LDSM.16.MT88.4 R80, [R3+0x14800] ;  /* 0x014800000350783b */ /* 0x000e6a0000004200 */
[----:B------:R-:W1:Y:S01]  /*5ac0*/  LDSM.16.MT88.4 R84, [R0+0x8800] ;  /* 0x008800000054783b */ /* 0x000e620000004200 */
[-C--:B--2---:R-:W-:Y:S04]  /*5ad0*/  HMMA.16816.F32 R20, R4, R8.reuse, R20 ;  /* 0x000000080414723c */ /* 0x084fe80000001814 */
[----:B------:R-:W-:Y:S02]  /*5ae0*/  LDSM.16.MT88.4 R88, [R0+0x7800] ;  /* 0x007800000058783b */ /* 0x000fe40000004200 */
[C---:B---3--:R-:W-:Y:S03]  /*5af0*/  HMMA.16816.F32 R24, R12.reuse, R8, R24 ;  /* 0x000000080c18723c */ /* 0x048fe60000001818 */
[----:B------:R-:W-:Y:S03]  /*5b00*/  LDSM.16.MT88.4 R92, [R3+0x15800] ;  /* 0x01580000035c783b */ /* 0x000fe60000004200 */
[-C--:B------:R-:W-:Y:S06]  /*5b10*/  HMMA.16816.F32 R28, R12, R10.reuse, R28 ;  /* 0x0000000a0c1c723c */ /* 0x080fec000000181c */
[C---:B------:R-:W-:Y:S01]  /*5b20*/  HMMA.16816.F32 R32, R4.reuse, R10, R32 ;  /* 0x0000000a0420723c */ /* 0x040fe20000001820 */
[----:B------:R-:W2:Y:S05]  /*5b30*/  LDSM.16.MT88.4 R8, [R0+0xa800] ;  /* 0x00a800000008783b */ /* 0x000eaa0000004200 */
        /* <DEDUP_REMOVED lines=10> */
[----:B------:R-:W1:Y:S05]  /*5be0*/  LDSM.16.MT88.4 R4, [R2+0x15000] ;  /* 0x015000000204783b */ /* 0x000e6a0000004200 */
        /* <DEDUP_REMOVED lines=11> */
[-C--:B--2---:R-:W-:Y:S06]  /*5ca0*/  HMMA.16816.F32 R52, R72, R8.reuse, R52 ;  /* 0x000000084834723c */ /* 0x084fec0000001834 */
[C---:B------:R-:W-:Y:S06]  /*5cb0*/  HMMA.16816.F32 R56, R80.reuse, R8, R56 ;  /* 0x000000085038723c */ /* 0x040fec0000001838 */
[-C--:B------:R-:W-:Y:S01]  /*5cc0*/  HMMA.16816.F32 R60, R80, R10.reuse, R60 ;  /* 0x0000000a503c723c */ /* 0x080fe2000000183c */
[----:B------:R-:W2:Y:S05]  /*5cd0*/  LDSM.16.MT88.4 R80, [R0+0x9800] ;  /* 0x009800000050783b */ /* 0x000eaa0000004200 */
[----:B------:R-:W-:Y:S01]  /*5ce0*/  HMMA.16816.F32 R64, R72, R10, R64 ;  /* 0x0000000a4840723c */ /* 0x000fe20000001840 */
[----:B------:R-:W2:Y:S05]  /*5cf0*/  LDSM.16.MT88.4 R8, [R0+0xb800] ;  /* 0x00b800000008783b */ /* 0x000eaa0000004200 */
[-C--:B-1----:R-:W-:Y:S01]  /*5d00*/  HMMA.16816.F32 R20, R4, R12.reuse, R20 ;  /* 0x0000000c0414723c */ /* 0x082fe20000001814 */
        /* <DEDUP_REMOVED lines=80> */
.L_x_537:
[----:B-1----:R-:W2:Y:S01]  /*6210*/  LDL R4, [R1+0x1c] ;  /* 0x00001c0001047983 */ /* 0x002ea20000100800 */
[----:B------:R-:W-:Y:S03]  /*6220*/  @UP2 UIADD3 UR15, UP1, UR8, -0x100, URZ ;  /* 0xffffff00080f2890 */ /* 0x000fe6000ff3e03f */
[----:B------:R-:W-:Y:S01]  /*6230*/  STL.64 [R1+0xf0], R46 ;  /* 0x0000f02e01007387 */ /* 0x000fe20000100a00 */
[----:B------:R-:W-:Y:S02]  /*6240*/  @UP2 UIADD3.X UR14, UR9, -0x1, URZ, UP1, !UPT ;  /* 0xffffffff090e2890 */ /* 0x000fe40008ffe43f */
[----:B------:R-:W-:Y:S01]  /*6250*/  @UP2 UIADD3 UR11, UP1, UR11, -0x100, URZ ;  /* 0xffffff000b0b2890 */ /* 0x000fe2000ff3e03f */
[----:B------:R-:W-:Y:S01]  /*6260*/  STL.64 [R1+0xe8], R44 ;  /* 0x0000e82c01007387 */ /* 0x000fe20000100a00 */
[----:B------:R-:W-:Y:S02]  /*6270*/  @UP2 UMOV UR8, UR15 ;  /* 0x0000000f00082c82 */ /* 0x000fe40008000000 */
[----:B------:R-:W-:Y:S01]  /*6280*/  @UP2 UIADD3.X UR10, UR10, -0x1, URZ, UP1, !UPT ;  /* 0xffffffff0a0a2890 */ /* 0x000fe20008ffe43f */
[----:B------:R1:W-:Y:S01]  /*6290*/  STL.64 [R1+0xe0], R42 ;  /* 0x0000e02a01007387 */ /* 0x0003e20000100a00 */
[----:B------:R-:W-:Y:S03]  /*62a0*/  @UP2 UMOV UR9, UR14 ;  /* 0x0000000e00092c82 */ /* 0x000fe60008000000 */
[----:B------:R-:W-:Y:S04]  /*62b0*/  LDSM.16.MT88.4 R16, [R0+0xc000] ;  /* 0x00c000000010783b */ /* 0x000fe80000004200 */
[----:B------:R-:W-:Y:S04]  /*62c0*/  LDSM.16.MT88.4 R80, [R0+0xe000] ;  /* 0x00e000000050783b */ /* 0x000fe80000004200 */
[----:B------:R-:W-:Y:S04]  /*62d0*/  LDSM.16.MT88.4 R244, [R0+0x10000] ;  /* 0x0100000000f4783b */ /* 0x000fe80000004200 */
[----:B------:R-:W-:Y:S04]  /*62e0*/  LDSM.16.MT88.4 R44, [R0+0xc800] ;  /* 0x00c80000002c783b */ /* 0x000fe80000004200 */
[----:B-1----:R-:W3:Y:S01]  /*62f0*/  LDL R42, [R1+0x28] ;  /* 0x00002800012a7983 */ /* 0x002ee20000100800 */
[----:B-----5:R-:W-:Y:S03]  /*6300*/  IMAD.MOV.U32 R43, RZ, RZ, R96 ;  /* 0x000000ffff2b7224 */ /* 0x020fe600078e0060 */
[----:B------:R-:W-:Y:S04]  /*6310*/  STL.64 [R1+0xd8], R40 ;  /* 0x0000d82801007387 */ /* 0x000fe80000100a00 */
[----:B------:R1:W-:Y:S04]  /*6320*/  STL.64 [R1+0xd0], R36 ;  /* 0x0000d02401007387 */ /* 0x0003e80000100a00 */
[----:B------:R-:W-:Y:S04]  /*6330*/  STL.64 [R1+0xc8], R34 ;  /* 0x0000c82201007387 */ /* 0x000fe80000100a00 */
[----:B------:R-:W-:Y:S04]  /*6340*/  STL.64 [R1+0xc0], R32 ;  /* 0x0000c02001007387 */ /* 0x000fe80000100a00 */
[----:B------:R4:W-:Y:S04]  /*6350*/  STL [R1+0xb8], R30 ;  /* 0x0000b81e01007387 */ /* 0x0009e80000100800 */
[----:B------:R-:W-:Y:S04]  /*6360*/  STL.64 [R1+0xb0], R28 ;  /* 0x0000b01c01007387 */ /* 0x000fe80000100a00 */
[----:B------:R-:W-:Y:S04]  /*6370*/  STL.64 [R1+0xa8], R22 ;  /* 0x0000a81601007387 */ /* 0x000fe80000100a00 */
[----:B------:R-:W-:Y:S01]  /*6380*/  STL.64 [R1+0xa0], R26 ;  /* 0x0000a01a01007387 */ /* 0x000fe20000100a00 */
[----:B-1----:R-:W-:Y:S03]  /*6390*/  IMAD.MOV.U32 R37, RZ, RZ, R43 ;  /* 0x000000ffff257224 */ /* 0x002fe600078e002b */
[----:B------:R-:W-:Y:S04]  /*63a0*/  STL.64 [R1+0x98], R24 ;  /* 0x0000981801007387 */ /* 0x000fe80000100a00 */
[----:B------:R1:W-:Y:S04]  /*63b0*/  STL.64 [R1+0x90], R20 ;  /* 0x0000901401007387 */ /* 0x0003e80000100a00 */
[----:B------:R-:W-:Y:S01]  /*63c0*/  LDSM.16.MT88.4 R32, [R0+0xe800] ;  /* 0x00e800000020783b */ /* 0x000fe20000004200 */
[----:B----4-:R-:W-:Y:S03]  /*63d0*/  IMAD.MOV.U32 R30, RZ, RZ, R37 ;  /* 0x000000ffff1e7224 */ /* 0x010fe600078e0025 */
[----:B-1----:R-:W4:Y:S04]  /*63e0*/  LDL R20, [R1+0x20] ;  /* 0x0000200001147983 */ /* 0x002f280000100800 */
        /* <DEDUP_REMOVED lines=22> */
[----:B------:R-:W5:Y:S04]  /*6550*/  LDL.LU.64 R46, [R1+0xf0] ;  /* 0x0000f000012e7983 */ /* 0x000f680000300a00 */
[----:B------:R-:W5:Y:S01]  /*6560*/  LDL.LU.64 R44, [R1+0xe8] ;  /* 0x0000e800012c7983 */ /* 0x000f620000300a00 */
[-C--:B------:R-:W-:Y:S03]  /*6570*/  HMMA.16816.F32 R68, R248, R32.reuse, R68 ;  /* 0x00000020f844723c */ /* 0x080fe60000001844 */
[----:B------:R-:W3:Y:S03]  /*6580*/  LDL R23, [R1+0x70] ;  /* 0x0000700001177983 */ /* 0x000ee60000100800 */
[C---:B------:R-:W-:Y:S01]  /*6590*/  HMMA.16816.F32 R72, R24.reuse, R32, R72 ;  /* 0x000000201848723c */ /* 0x040fe20000001848 */
[----:B------:R-:W3:Y:S04]  /*65a0*/  LDL R28, [R1+0x60] ;  /* 0x00006000011c7983 */ /* 0x000ee80000100800 */
[----:B------:R-:W3:Y:S01]  /*65b0*/  LDL R29, [R1+0x64] ;  /* 0x00006400011d7983 */ /* 0x000ee20000100800 */
        /* <DEDUP_REMOVED lines=8> */
[----:B------:R-:W4:Y:S04]  /*6640*/  LDSM.16.MT88.4 R244, [R0+0xf000] ;  /* 0x00f0000000f4783b */ /* 0x000f280000004200 */
[----:B------:R-:W4:Y:S04]  /*6650*/  LDSM.16.MT88.4 R248, [R0+0x11000] ;  /* 0x0110000000f8783b */ /* 0x000f280000004200 */
[----:B-1----:R-:W3:Y:S04]  /*6660*/  LDL R20, [R1+0x24] ;  /* 0x0000240001147983 */ /* 0x002ee80000100800 */
[----:B------:R-:W3:Y:S01]  /*6670*/  LDL.LU.64 R36, [R1+0x30] ;  /* 0x0000300001247983 */ /* 0x000ee20000300a00 */
[-C--:B--2---:R-:W-:Y:S06]  /*6680*/  HMMA.16816.F32 R4, R24, R40.reuse, R4 ;  /* 0x000000281804723c */ /* 0x084fec0000001804 */
[C---:B------:R-:W-:Y:S06]  /*6690*/  HMMA.16816.F32 R8, R32.reuse, R40, R8 ;  /* 0x000000282008723c */ /* 0x040fec0000001808 */
[-C--:B------:R-:W-:Y:S06]  /*66a0*/  HMMA.16816.F32 R12, R32, R42.reuse, R12 ;  /* 0x0000002a200c723c */ /* 0x080fec000000180c */
[C---:B------:R-:W-:Y:S01]  /*66b0*/  HMMA.16816.F32 R16, R24.reuse, R42, R16 ;  /* 0x0000002a1810723c */ /* 0x040fe20000001810 */
[----:B------:R-:W-:Y:S05]  /*66c0*/  LDSM.16.MT88.4 R40, [R0+0xd800] ;  /* 0x00d800000028783b */ /* 0x000fea0000004200 */
[-C--:B----4-:R-:W-:Y:S06]  /*66d0*/  HMMA.16816.F32 R68, R24, R244.reuse, R68 ;  /* 0x000000f41844723c */ /* 0x090fec0000001844 */
[C---:B------:R-:W-:Y:S06]  /*66e0*/  HMMA.16816.F32 R72, R32.reuse, R244, R72 ;  /* 0x000000f42048723c */ /* 0x040fec0000001848 */
[-C--:B------:R-:W-:Y:S06]  /*66f0*/  HMMA.16816.F32 R76, R32, R246.reuse, R76 ;  /* 0x000000f6204c723c */ /* 0x080fec000000184c */
[C---:B------:R-:W-:Y:S06]  /*6700*/  HMMA.16816.F32 R80, R24.reuse, R246, R80 ;  /* 0x000000f61850723c */ /* 0x040fec0000001850 */
[-C--:B------:R-:W-:Y:S06]  /*6710*/  HMMA.16816.F32 R84, R24, R248.reuse, R84 ;  /* 0x000000f81854723c */ /* 0x080fec0000001854 */
[C---:B------:R-:W-:Y:S06]  /*6720*/  HMMA.16816.F32 R88, R32.reuse, R248, R88 ;  /* 0x000000f82058723c */ /* 0x040fec0000001858 */
[-C--:B------:R-:W-:Y:S06]  /*6730*/  HMMA.16816.F32 R92, R32, R250.reuse, R92 ;  /* 0x000000fa205c723c */ /* 0x080fec000000185c */
[----:B------:R-:W-:Y:S01]  /*6740*/  HMMA.16816.F32 R96, R24, R250, R96 ;  /* 0x000000fa1860723c */ /* 0x000fe20000001860 */
[----:B------:R-:W-:Y:S04]  /*6750*/  LDSM.16.MT88.4 R248, [R0+0xf800] ;  /* 0x00f8000000f8783b */ /* 0x000fe80000004200 */
[----:B------:R-:W-:Y:S04]  /*6760*/  LDSM.16.MT88.4 R24, [R0+0x11800] ;  /* 0x011800000018783b */ /* 0x000fe80000004200 */
[----:B---3--:R-:W1:Y:S04]  /*6770*/  LDSM.16.M88.4 R244, [R20] ;  /* 0x0000000014f4783b */ /* 0x008e680000000200 */
[----:B------:R2:W3:Y:S02]  /*6780*/  LDSM.16.M88.4 R32, [R20+0x1000] ;  /* 0x001000001420783b */ /* 0x0004e40000000200 */
[----:B--2---:R-:W2:Y:S01]  /*6790*/  LDC R20, c[0x0][0x270] ;  /* 0x00009c00ff147b82 */ /* 0x004ea20000000800 */
[-C--:B-1----:R-:W-:Y:S06]  /*67a0*/  HMMA.16816.F32 R4, R244, R40.reuse, R4 ;  /* 0x00000028f404723c */ /* 0x082fec0000001804 */
[C---:B---3--:R-:W-:Y:S05]  /*67b0*/  HMMA.16816.F32 R8, R32.reuse, R40, R8 ;  /* 0x000000282008723c */ /* 0x048fea0000001808 */
[----:B--2---:R-:W-:Y:S01]  /*67c0*/  IMAD R21, R20, UR33, RZ ;  /* 0x0000002114157c24 */ /* 0x004fe2000f8e02ff */
[-C--:B------:R-:W-:Y:S06]  /*67d0*/  HMMA.16816.F32 R12, R32, R42.reuse, R12 ;  /* 0x0000002a200c723c */ /* 0x080fec000000180c */
[C---:B------:R-:W-:Y:S01]  /*67e0*/  HMMA.16816.F32 R16, R244.reuse, R42, R16 ;  /* 0x0000002af410723c */ /* 0x040fe20000001810 */
[----:B------:R-:W5:Y:S04]  /*67f0*/  LDL.LU.64 R42, [R1+0xe0] ;  /* 0x0000e000012a7983 */ /* 0x000f680000300a00 */
[----:B------:R-:W5:Y:S01]  /*6800*/  LDL.LU.64 R40, [R1+0xd8] ;  /* 0x0000d80001287983 */ /* 0x000f620000300a00 */
[-C--:B------:R-:W-:Y:S06]  /*6810*/  HMMA.16816.F32 R68, R244, R248.reuse, R68 ;  /* 0x000000f8f444723c */ /* 0x080fec0000001844 */
[C---:B------:R-:W-:Y:S06]  /*6820*/  HMMA.16816.F32 R72, R32.reuse, R248, R72 ;  /* 0x000000f82048723c */ /* 0x040fec0000001848 */
[-C--:B------:R-:W-:Y:S01]  /*6830*/  HMMA.16816.F32 R76, R32, R250.reuse, R76 ;  /* 0x000000fa204c723c */ /* 0x080fe2000000184c */
[----:B------:R-:W-:Y:S04]  /*6840*/  IMAD.MOV.U32 R249, RZ, RZ, 0x4 ;  /* 0x00000004fff97424 */ /* 0x000fe800078e00ff */
[----:B------:R-:W-:Y:S01]  /*6850*/  @P0 IMAD.WIDE R22, R23, R249, UR8 ;  /* 0x0000000817160e25 */ /* 0x000fe2000f8e02f9 */
[C---:B------:R-:W-:Y:S04]  /*6860*/  HMMA.16816.F32 R80, R244.reuse, R250, R80 ;  /* 0x000000faf450723c */ /* 0x040fe80000001850 */
[----:B------:R-:W2:Y:S01]  /*6870*/  @P0 LDG.E R28, desc[UR4][R22.64] ;  /* 0x00000004161c0981 */ /* 0x000ea2000c1e1900 */
[C---:B------:R-:W-:Y:S01]  /*6880*/  IMAD.U32 R248, R21.reuse, -0x40, RZ ;  /* 0xffffffc015f87824 */ /* 0x040fe200078e00ff */
[-C--:B------:R-:W-:Y:S02]  /*6890*/  HMMA.16816.F32 R84, R244, R24.reuse, R84 ;  /* 0x00000018f454723c */ /* 0x080fe40000001854 */
[----:B------:R1:W3:Y:S03]  /*68a0*/  @P0 LDG.E R29, desc[UR4][R22.64+0x20] ;  /* 0x00002004161d0981 */ /* 0x0002e6000c1e1900 */
[C---:B------:R-:W-:Y:S01]  /*68b0*/  LEA R251, P1, R248.reuse, R36, 0x2 ;  /* 0x00000024f8fb7211 */ /* 0x040fe200078210ff */
[C---:B------:R-:W-:Y:S05]  /*68c0*/  HMMA.16816.F32 R88, R32.reuse, R24, R88 ;  /* 0x000000182058723c */ /* 0x040fea0000001858 */
[----:B------:R-:W-:Y:S01]  /*68d0*/  LEA.HI.X.SX32 R250, R248, R37, 0x2, P1 ;  /* 0x00000025f8fa7211 */ /* 0x000fe200008f16ff */
[----:B------:R-:W-:Y:S01]  /*68e0*/  IMAD.SHL.U32 R248, R21, 0x8, RZ ;  /* 0x0000000815f87824 */ /* 0x000fe200078e00ff */
[----:B------:R4:W5:Y:S01]  /*68f0*/  LDL.LU.64 R36, [R1+0xd0] ;  /* 0x0000d00001247983 */ /* 0x0009620000300a00 */
[----:B------:R-:W-:Y:S01]  /*6900*/  IMAD R24, R20, UR33, RZ ;  /* 0x0000002114187c24 */ /* 0x000fe2000f8e02ff */
[-C--:B------:R-:W-:Y:S03]  /*6910*/  HMMA.16816.F32 R92, R32, R26.reuse, R92 ;  /* 0x0000001a205c723c */ /* 0x080fe6000000185c */
[----:B------:R-:W-:Y:S02]  /*6920*/  IMAD.MOV.U32 R20, RZ, RZ, R251 ;  /* 0x000000ffff147224 */ /* 0x000fe400078e00fb */
[----:B------:R-:W-:Y:S01]  /*6930*/  IMAD.MOV.U32 R21, RZ, RZ, R250 ;  /* 0x000000ffff157224 */ /* 0x000fe200078e00fa */
[----:B------:R-:W-:Y:S04]  /*6940*/  HMMA.16816.F32 R96, R244, R26, R96 ;  /* 0x0000001af460723c */ /* 0x000fe80000001860 */
[----:B------:R4:W-:Y:S01]  /*6950*/  REDG.E.ADD.F32.FTZ.RN.STRONG.GPU desc[UR4][R20.64], R4 ;  /* 0x00000004140079a6 */ /* 0x0009e2000c10f384 */
[-C--:B------:R-:W-:Y:S01]  /*6960*/  LEA R250, P2, R248, R20.reuse, 0x2 ;  /* 0x00000014f8fa7211 */ /* 0x080fe200078410ff */
[----:B------:R-:W-:Y:S02]  /*6970*/  IMAD.SHL.U32 R249, R24, 0x10, RZ ;  /* 0x0000001018f97824 */ /* 0x000fe400078e00ff */
[----:B------:R-:W-:Y:S03]  /*6980*/  STL.64 [R1+0x30], R20 ;  /* 0x0000301401007387 */ /* 0x000fe60000100a00 */
[-C--:B------:R-:W-:Y:S01]  /*6990*/  LEA.HI.X.SX32 R251, R248, R21.reuse, 0x2, P2 ;  /* 0x00000015f8fb7211 */ /* 0x080fe200010f16ff */
[----:B------:R2:W5:Y:S01]  /*69a0*/  LDL.LU.64 R34, [R1+0xc8] ;  /* 0x0000c80001227983 */ /* 0x0005620000300a00 */
[CC--:B-1----:R-:W-:Y:S01]  /*69b0*/  LEA R22, P1, R249.reuse, R20.reuse, 0x2 ;  /* 0x00000014f9167211 */ /* 0x0c2fe200078210ff */
[----:B------:R-:W-:Y:S02]  /*69c0*/  IMAD.MOV.U32 R25, RZ, RZ, R30 ;  /* 0x000000ffff197224 */ /* 0x000fe400078e001e */
[----:B------:R1:W-:Y:S01]  /*69d0*/  REDG.E.ADD.F32.FTZ.RN.STRONG.GPU desc[UR4][R250.64], R5 ;  /* 0x00000005fa0079a6 */ /* 0x0003e2000c10f384 */
[-C--:B------:R-:W-:Y:S01]  /*69e0*/  LEA.HI.X.SX32 R23, R249, R21.reuse, 0x2, P1 ;  /* 0x00000015f9177211 */ /* 0x080fe200008f16ff */
[----:B------:R-:W-:Y:S02]  /*69f0*/  IMAD R30, R24, 0x18, RZ ;  /* 0x00000018181e7824 */ /* 0x000fe400078e02ff */
[----:B------:R1:W5:Y:S04]  /*6a00*/  LDL.LU.64 R32, [R1+0xc0] ;  /* 0x0000c00001207983 */ /* 0x0003680000300a00 */
[----:B------:R1:W-:Y:S01]  /*6a10*/  REDG.E.ADD.F32.FTZ.RN.STRONG.GPU desc[UR4][R22.64], R6 ;  /* 0x00000006160079a6 */ /* 0x0003e2000c10f384 */
[CC--:B----4-:R-:W-:Y:S04]  /*6a20*/  LEA R4, P2, R30.reuse, R20.reuse, 0x2 ;  /* 0x000000141e047211 */ /* 0x0d0fe800078410ff */
[-C--:B-1----:R-:W-:Y:S05]  /*6a30*/  LEA.HI.X.SX32 R5, R30, R21.reuse, 0x2, P2 ;  /* 0x000000151e057211 */ /* 0x082fea00010f16ff */
[----:B------:R1:W-:Y:S01]  /*6a40*/  REDG.E.ADD.F32.FTZ.RN.STRONG.GPU desc[UR4][R4.64], R7 ;  /* 0x00000007040079a6 */ /* 0x0003e2000c10f384 */
[----:B------:R-:W4:Y:S01]  /*6a50*/  LDC R23, c[0x0][0x270] ;  /* 0x00009c00ff177b82 */ /* 0x000f220000000800 */
[----:B------:R-:W-:Y:S05]  /*6a60*/  IMAD R22, R24, 0x28, RZ ;  /* 0x0000002818167824 */ /* 0x000fea00078e02ff */
[-C--:B------:R-:W-:Y:S02]  /*6a70*/  LEA R22, P3, R22, R20.reuse, 0x2 ;  /* 0x0000001416167211 */ /* 0x080fe400078610ff */
[----:B------:R-:W4:Y:S08]  /*6a80*/  LDC R6, c[0x0][0x270] ;  /* 0x00009c00ff067b82 */ /* 0x000f300000000800 */
[----:B-1----:R-:W1:Y:S01]  /*6a90*/  LDC R7, c[0x0][0x270] ;  /* 0x00009c00ff077b82 */ /* 0x002e620000000800 */
[----:B----4-:R-:W-:Y:S04]  /*6aa0*/  IMAD R5, R6, UR33, RZ ;  /* 0x0000002106057c24 */ /* 0x010fe8000f8e02ff */
[----:B------:R-:W-:Y:S01]  /*6ab0*/  IMAD R5, R5, 0x38, RZ ;  /* 0x0000003805057824 */ /* 0x000fe200078e02ff */
[----:B--2---:R2:W-:Y:S04]  /*6ac0*/  @P0 STL [R1+0x60], R28 ;  /* 0x0000601c01000387 */ /* 0x0045e80000100800 */
[----:B---3--:R3:W-:Y:S04]  /*6ad0*/  @P0 STL [R1+0x64], R29 ;  /* 0x0000641d01000387 */ /* 0x0087e80000100800 */
[----:B------:R4:W5:Y:S01]  /*6ae0*/  LDL.LU R30, [R1+0xb8] ;  /* 0x0000b800011e7983 */ /* 0x0009620000300800 */
[C---:B--2---:R-:W-:Y:S02]  /*6af0*/  IMAD.SHL.U32 R28, R24.reuse, 0x20, RZ ;  /* 0x00000020181c7824 */ /* 0x044fe400078e00ff */
[----:B------:R-:W-:Y:S02]  /*6b00*/  IMAD R24, R24, 0x30, RZ ;  /* 0x0000003018187824 */ /* 0x000fe400078e02ff */
[----:B---3--:R-:W-:Y:S01]  /*6b10*/  IMAD R29, R23, UR33, RZ ;  /* 0x00000021171d7c24 */ /* 0x008fe2000f8e02ff */
[-C--:B------:R-:W-:Y:S01]  /*6b20*/  LEA R28, P1, R28, R20.reuse, 0x2 ;  /* 0x000000141c1c7211 */ /* 0x080fe200078210ff */
[----:B------:R-:W-:Y:S01]  /*6b30*/  IMAD R23, R6, UR33, RZ ;  /* 0x0000002106177c24 */ /* 0x000fe2000f8e02ff */
[CC--:B------:R-:W-:Y:S01]  /*6b40*/  LEA R6, P2, R24.reuse, R20.reuse, 0x2 ;  /* 0x0000001418067211 */ /* 0x0c0fe200078410ff */
[----:B------:R-:W-:Y:S02]  /*6b50*/  IMAD.SHL.U32 R29, R29, 0x20, RZ ;  /* 0x000000201d1d7824 */ /* 0x000fe400078e00ff */
[----:B------:R-:W-:Y:S03]  /*6b60*/  IMAD R23, R23, 0x28, RZ ;  /* 0x0000002817177824 */ /* 0x000fe600078e02ff */
[-C--:B------:R-:W-:Y:S02]  /*6b70*/  LEA.HI.X.SX32 R29, R29, R21.reuse, 0x2, P1 ;  /* 0x000000151d1d7211 */ /* 0x080fe400008f16ff */
[-C--:B------:R-:W-:Y:S02]  /*6b80*/  LEA.HI.X.SX32 R23, R23, R21.reuse, 0x2, P3 ;  /* 0x0000001517177211 */ /* 0x080fe400018f16ff */
[-C--:B------:R-:W-:Y:S01]  /*6b90*/  LEA R4, P1, R5, R20.reuse, 0x2 ;  /* 0x0000001405047211 */ /* 0x080fe200078210ff */
[----:B------:R2:W-:Y:S01]  /*6ba0*/  REDG.E.ADD.F32.FTZ.RN.STRONG.GPU desc[UR4][R28.64], R8 ;  /* 0x000000081c0079a6 */ /* 0x0005e2000c10f384 */
[----:B-1----:R-:W-:Y:S01]  /*6bb0*/  IMAD R5, R7, UR33, RZ ;  /* 0x0000002107057c24 */ /* 0x002fe2000f8e02ff */
[-C--:B------:R-:W-:Y:S01]  /*6bc0*/  LEA.HI.X.SX32 R7, R24, R21.reuse, 0x2, P2 ;  /* 0x0000001518077211 */ /* 0x080fe200010f16ff */
[----:B------:R-:W-:Y:S01]  /*6bd0*/  VIADD R24, R249, 0x20 ;  /* 0x00000020f9187836 */ /* 0x000fe20000000000 */
[----:B------:R1:W-:Y:S01]  /*6be0*/  REDG.E.ADD.F32.FTZ.RN.STRONG.GPU desc[UR4][R22.64], R9 ;  /* 0x00000009160079a6 */ /* 0x0003e2000c10f384 */
[----:B------:R-:W-:Y:S03]  /*6bf0*/  IMAD R5, R5, 0x38, RZ ;  /* 0x0000003805057824 */ /* 0x000fe600078e02ff */
[----:B------:R3:W-:Y:S02]  /*6c00*/  REDG.E.ADD.F32.FTZ.RN.STRONG.GPU desc[UR4][R6.64], R10 ;  /* 0x0000000a060079a6 */ /* 0x0007e4000c10f384 */
[-C--:B------:R-:W-:Y:S05]  /*6c10*/  LEA.HI.X.SX32 R5, R5, R21.reuse, 0x2, P1 ;  /* 0x0000001505057211 */ /* 0x080fea00008f16ff */
[----:B------:R4:W-:Y:S04]  /*6c20*/  REDG.E.ADD.F32.FTZ.RN.STRONG.GPU desc[UR4][R4.64], R11 ;  /* 0x0000000b040079a6 */ /* 0x0009e8000c10f384 */
[----:B------:R4:W-:Y:S04]  /*6c30*/  REDG.E.ADD.F32.FTZ.RN.STRONG.GPU desc[UR4][R20.64+0x80], R16 ;  /* 0x00008010140079a6 */ /* 0x0009e8000c10f384 */
[----:B------:R4:W-:Y:S04]  /*6c40*/  REDG.E.ADD.F32.FTZ.RN.STRONG.GPU desc[UR4][R250.64+0x80], R17 ;  /* 0x00008011fa0079a6 */ /* 0x0009e8000c10f384 */
[----:B--2---:R2:W5:Y:S04]  /*6c50*/  LDL.LU.64 R28, [R1+0xb0] ;  /* 0x0000b000011c7983 */ /* 0x0045680000300a00 */
[----:B-1----:R2:W5:Y:S04]  /*6c60*/  LDL.LU.64 R22, [R1+0xa8] ;  /* 0x0000a80001167983 */ /* 0x0025680000300a00 */
[----:B------:R-:W2:Y:S01]  /*6c70*/  LDL.64 R8, [R1+0x48] ;  /* 0x0000480001087983 */ /* 0x000ea20000100a00 */
[C---:B---3--:R-:W-:Y:S03]  /*6c80*/  IMAD.IADD R7, R248.reuse, 0x1, R24 ;  /* 0x00000001f8077824 */ /* 0x048fe600078e0218 */
[----:B------:R-:W3:Y:S01]  /*6c90*/  LDL R6, [R1+0x2c] ;  /* 0x00002c0001067983 */ /* 0x000ee20000100800 */
[----:B----4-:R-:W-:Y:S03]  /*6ca0*/  VIADD R5, R249, 0x20 ;  /* 0x00000020f9057836 */ /* 0x010fe60000000000 */
[----:B------:R-:W4:Y:S01]  /*6cb0*/  LDL R10, [R1+0x6c] ;  /* 0x00006c00010a7983 */ /* 0x000f220000100800 */
[C---:B------:R-:W-:Y:S02]  /*6cc0*/  IMAD.IADD R4, R248.reuse, 0x1, R7 ;  /* 0x00000001f8047824 */ /* 0x040fe400078e0207 */
[----:B------:R-:W-:Y:S01]  /*6cd0*/  IMAD.MOV.U32 R11, RZ, RZ, R25 ;  /* 0x000000ffff0b7224 */ /* 0x000fe200078e0019 */
[----:B------:R1:W5:Y:S04]  /*6ce0*/  LDL.LU.64 R26, [R1+0xa0] ;  /* 0x0000a000011a7983 */ /* 0x0003680000300a00 */
        /* <DEDUP_REMOVED lines=20> */
[----:B----4-:R-:W-:Y:S01]  /*6e30*/  IMAD.MOV.U32 R247, RZ, RZ, R10 ;  /* 0x000000fffff77224 */ /* 0x010fe200078e000a */
        /* <DEDUP_REMOVED lines=237> */
.L_x_538:
[----:B------:R-:W-:Y:S01]  /*7d10*/  ISETP.LT.AND P0, PT, RZ, UR7, PT ;  /* 0x00000007ff007c0c */ /* 0x000fe2000bf01270 */
[----:B------:R-:W-:Y:S11]  /*7d20*/  UIADD3 UR7, UR7, -0x1, URZ ;  /* 0xffffffff07077890 */ /* 0x000ff6000fffe03f */
[----:B------:R-:W-:Y:S01]  /*7d30*/  @!UPT UIADD3 URZ, URZ, URZ, URZ ;  /* 0x0000003f3f3ff290 */ /* 0x000fe2000fffe03f */
[----:B------:R-:W-:Y:S05]  /*7d40*/  @P0 BRA `(.L_x_539) ;  /* 0xffffffbc00d40947 */ /* 0x000fea000383ffff */
[----:B------:R-:W2:Y:S01]  /*7d50*/  LDL R85, [R1+0x74] ;  /* 0x0000740001557983 */ /* 0x000ea20000100800 */
[----:B------:R-:W-:Y:S01]  /*7d60*/  ULDC UR8, c[0x0][0x38c] ;  /* 0x0000e30000087ab9 */ /* 0x000fe20000000800 */
[----:B------:R-:W-:Y:S02]  /*7d70*/  ULDC UR7, c[0x0][0x390] ;  /* 0x0000e40000077ab9 */ /* 0x000fe40000000800 */
[----:B------:R-:W4:Y:S01]  /*7d80*/  LDL R84, [R1+0x80] ;  /* 0x0000800001547983 */ /* 0x000f220000100800 */
[----:B------:R-:W-:Y:S01]  /*7d90*/  FMUL.FTZ R15, R49, UR8 ;  /* 0x00000008310f7c20 */ /* 0x000fe20008410000 */
[----:B------:R-:W-:Y:S01]  /*7da0*/  FMUL.FTZ R69, R48, UR8 ;  /* 0x0000000830457c20 */ /* 0x000fe20008410000 */
[----:B------:R-:W-:Y:S01]  /*7db0*/  FMUL.FTZ R100, R100, UR7 ;  /* 0x0000000764647c20 */ /* 0x000fe20008410000 */
[----:B------:R-:W-:Y:S01]  /*7dc0*/  FMUL.FTZ R49, R101, UR7 ;  /* 0x0000000765317c20 */ /* 0x000fe20008410000 */
[----:B------:R-:W-:Y:S01]  /*7dd0*/  FMUL.FTZ R14, R51, UR8 ;  /* 0x00000008330e7c20 */ /* 0x000fe20008410000 */
[----:B---3-5:R-:W-:Y:S01]  /*7de0*/  FMUL.FTZ R13, R45, UR8 ;  /* 0x000000082d0d7c20 */ /* 0x028fe20008410000 */
        /* <DEDUP_REMOVED lines=16> */
[----:B------:R-:W-:Y:S01]  /*7ef0*/  BAR.SYNC.DEFER_BLOCKING 0x0 ;  /* 0x0000000000007b1d */ /* 0x000fe20000010000 */
[----:B------:R-:W-:Y:S01]  /*7f00*/  FMUL.FTZ R70, R42, UR8 ;  /* 0x000000082a467c20 */ /* 0x000fe20008410000 */
[----:B------:R-:W-:Y:S01]  /*7f10*/  FMUL.FTZ R108, R108, UR7 ;  /* 0x000000076c6c7c20 */ /* 0x000fe20008410000 */
[----:B------:R-:W-:Y:S01]  /*7f20*/  FMUL.FTZ R43, R109, UR7 ;  /* 0x000000076d2b7c20 */ /* 0x000fe20008410000 */
[----:B------:R-:W-:Y:S01]  /*7f30*/  F2FP.F16.F32.PACK_AB R48, R48, R102 ;  /* 0x000000663030723e */ /* 0x000fe200000000ff */
        /* <DEDUP_REMOVED lines=123> */
[----:B------:R-:W-:-:S03]  /*86f0*/  PLOP3.LUT P0, PT, PT, PT, UP0, 0x80, 0x0 ;  /* 0x000000000000781c */ /* 0x000fc60003f0f008 */
[----:B------:R-:W-:Y:S01]  /*8700*/  @UP0 UIADD3 UR19, UR9, UR7, URZ ;  /* 0x0000000709130290 */ /* 0x000fe2000fffe03f */
[----:B------:R-:W-:Y:S01]  /*8710*/  @UP0 UMOV UR18, UR8 ;  /* 0x0000000800120c82 */ /* 0x000fe20008000000 */
        /* <DEDUP_REMOVED lines=63> */
.L_x_540:
        /* <DEDUP_REMOVED lines=19> */
.L_x_541:
[----:B------:R-:W-:Y:S01]  /*8c40*/  BAR.SYNC.DEFER_BLOCKING 0x0 ;  /* 0x0000000000007b1d */ /* 0x000fe20000010000 */
[----:B------:R-:W-:Y:S01]  /*8c50*/  USHF.R.S32.HI UR7, URZ, 0x1f, UR12 ;  /* 0x0000001f3f077899 */ /* 0x000fe2000801140c */
[----:B-12---:R-:W-:Y:S01]  /*8c60*/  SHF.R.S32.HI R4, RZ, 0x1f, R11 ;  /* 0x0000001fff047819 */ /* 0x006fe2000001140b */
        /* <DEDUP_REMOVED lines=20> */
[----:B------:R1:W2:Y:S01]  /*8db0*/  LDS.128 R36, [R96+0xd000] ;  /* 0x00d0000060247984 */ /* 0x0002a20000000c00 */
        /* <DEDUP_REMOVED lines=29> */
.L_x_543:
[----:B------:R-:W-:Y:S05]  /*8f90*/  BSYNC B0 ;  /* 0x0000000000007941 */ /* 0x000fea0003800000 */
.L_x_542:
        /* <DEDUP_REMOVED lines=20> */
.L_x_545:
[----:B------:R-:W-:Y:S05]  /*90e0*/  BSYNC B0 ;  /* 0x0000000000007941 */ /* 0x000fea0003800000 */
.L_x_544:
[----:B--2---:R2:W2:Y:S01]  /*90f0*/  LDS.128 R20, [R96+0x12000] ;  /* 0x0120000060147984 */ /* 0x0044a20000000c00 */
[----:B------:R-:W-:Y:S01]  /*9100*/  UIMAD UR6, UR7, UR8, URZ ;  /* 0x00000008070672a4 */ /* 0x000fe2000f8e023f */
[----:B-1----:R-:W-:Y:S01]  /*9110*/  IMAD.U32 R6, RZ, RZ, UR8 ;  /* 0x00000008ff067e24 */ /* 0x002fe2000f8e00ff */
[----:B------:R-:W-:Y:S01]  /*9120*/  USHF.R.S32.HI UR11, URZ, 0x1f, UR54 ;  /* 0x0000001f3f0b7899 */ /* 0x000fe20008011436 */
[----:B------:R1:W1:Y:S01]  /*9130*/  LDS.128 R16, [R96+0x14000] ;  /* 0x0140000060107984 */ /* 0x0002620000000c00 */
[----:B------:R-:W-:Y:S01]  /*9140*/  UIMAD UR6, UR12, UR9, UR6 ;  /* 0x000000090c0672a4 */ /* 0x000fe2000f8e0206 */
[----:B------:R-:W-:Y:S01]  /*9150*/  IMAD.WIDE.U32 R6, R6, UR12, R8 ;  /* 0x0000000c06067c25 */ /* 0x000fe2000f8e0008 */
[----:B------:R-:W-:Y:S01]  /*9160*/  BSSY B0, `(.L_x_546) ;  /* 0x000001c000007945 */ /* 0x000fe20003800000 */
[----:B------:R1:W1:Y:S03]  /*9170*/  LDS.128 R12, [R96+0x16000] ;  /* 0x01600000600c7984 */ /* 0x0002660000000c00 */
[----:B------:R-:W-:Y:S01]  /*9180*/  IMAD.U32 R5, RZ, RZ, UR6 ;  /* 0x00000006ff057e24 */ /* 0x000fe2000f8e00ff */
[----:B------:R-:W-:Y:S01]  /*9190*/  IADD3 R6, P0, R6, UR10, RZ ;  /* 0x0000000a06067c10 */ /* 0x000fe2000ff1e0ff */
[----:B------:R-:W-:-:S02]  /*91a0*/  ULDC.64 UR6, c[0x0][0x470] ;  /* 0x00011c0000067ab9 */ /* 0x000fc40000000a00 */
[----:B------:R-:W-:Y:S01]  /*91b0*/  UIMAD UR10, UR11, UR6, URZ ;  /* 0x000000060b0a72a4 */ /* 0x000fe2000f8e023f */
[----:B------:R-:W-:Y:S02]  /*91c0*/  IADD3.X R7, R7, UR13, R5, P0, !PT ;  /* 0x0000000d07077c10 */ /* 0x000fe400087fe405 */
[----:B------:R-:W-:Y:S01]  /*91d0*/  MOV R5, UR6 ;  /* 0x0000000600057c02 */ /* 0x000fe20008000f00 */
[----:B------:R-:W-:-:S04]  /*91e0*/  UIMAD UR7, UR54, UR7, UR10 ;  /* 0x00000007360772a4 */ /* 0x000fc8000f8e020a */
        /* <DEDUP_REMOVED lines=19> */
.L_x_547:
[----:B------:R-:W-:Y:S05]  /*9320*/  BSYNC B0 ;  /* 0x0000000000007941 */ /* 0x000fea0003800000 */
.L_x_546:
        /* <DEDUP_REMOVED lines=21> */
.L_x_520:
        /* <DEDUP_REMOVED lines=24> */
.L_x_549:
        /* <DEDUP_REMOVED lines=22> */
.L_x_550:
        /* <DEDUP_REMOVED lines=10> */
[----:B------:R-:W-:-:S03]  /*9800*/  ULDC.64 UR10, c[0x0][0x468] ;  /* 0x00011a00000a7ab9 */ /* 0x000fc60000000a00 */
        /* <DEDUP_REMOVED lines=30> */
.L_x_552:
[----:B------:R-:W-:Y:S05]  /*99f0*/  BSYNC B0 ;  /* 0x0000000000007941 */ /* 0x000fea0003800000 */
.L_x_551:
        /* <DEDUP_REMOVED lines=19> */
.L_x_554:
[----:B------:R-:W-:Y:S05]  /*9b30*/  BSYNC B0 ;  /* 0x0000000000007941 */ /* 0x000fea0003800000 */
.L_x_553:
[----:B------:R-:W-:Y:S01]  /*9b40*/  UIMAD UR6, UR17, UR8, URZ ;  /* 0x00000008110672a4 */ /* 0x000fe2000f8e023f */
[----:B-12---:R-:W-:Y:S01]  /*9b50*/  IMAD.U32 R6, RZ, RZ, UR8 ;  /* 0x00000008ff067e24 */ /* 0x006fe2000f8e00ff */
[----:B------:R-:W-:Y:S02]  /*9b60*/  BSSY B0, `(.L_x_555) ;  /* 0x000001d000007945 */ /* 0x000fe40003800000 */
[----:B------:R-:W-:Y:S01]  /*9b70*/  UIMAD UR6, UR16, UR9, UR6 ;  /* 0x00000009100672a4 */ /* 0x000fe2000f8e0206 */
[----:B------:R-:W-:-:S05]  /*9b80*/  IMAD.WIDE.U32 R6, R6, UR16, R16 ;  /* 0x0000001006067c25 */ /* 0x000fca000f8e0010 */
[----:B------:R-:W-:Y:S01]  /*9b90*/  IMAD.U32 R5, RZ, RZ, UR6 ;  /* 0x00000006ff057e24 */ /* 0x000fe2000f8e00ff */
[----:B------:R-:W-:Y:S01]  /*9ba0*/  IADD3 R8, P0, R6, UR14, RZ ;  /* 0x0000000e06087c10 */ /* 0x000fe2000ff1e0ff */
[----:B------:R-:W-:Y:S02]  /*9bb0*/  ULDC.64 UR6, c[0x0][0x470] ;  /* 0x00011c0000067ab9 */ /* 0x000fe40000000a00 */
        /* <DEDUP_REMOVED lines=23> */
.L_x_556:
[----:B------:R-:W-:Y:S05]  /*9d30*/  BSYNC B0 ;  /* 0x0000000000007941 */ /* 0x000fea0003800000 */
.L_x_555:
        /* <DEDUP_REMOVED lines=19> */
.L_x_548:
[----:B------:R-:W-:Y:S05]  /*9e70*/  BSYNC B1 ;  /* 0x0000000000017941 */ /* 0x000fea0003800000 */
.L_x_515:
[----:B------:R-:W-:Y:S02]  /*9e80*/  ULDC UR6, c[0x0][0xc] ;  /* 0x0000030000067ab9 */ /* 0x000fe40000000800 */
[----:B------:R-:W-:-:S04]  /*9e90*/  UIADD3 UR31, UR6, UR31, URZ ;  /* 0x0000001f061f7290 */ /* 0x000fc8000fffe03f */
[----:B------:R-:W-:-:S06]  /*9ea0*/  UISETP.GE.AND UP0, UPT, UR31, UR60, UPT ;  /* 0x0000003c1f00728c */ /* 0x000fcc000bf06270 */
[----:B------:R-:W-:-:S13]  /*9eb0*/  PLOP3.LUT P0, PT, PT, PT, UP0, 0x80, 0x0 ;  /* 0x000000000000781c */ /* 0x000fda0003f0f008 */
[----:B------:R-:W-:Y:S05]  /*9ec0*/  @P0 BRA `(.L_x_557) ;  /* 0x0000000000040947 */ /* 0x000fea0003800000 */
[----:B------:R-:W-:Y:S05]  /*9ed0*/  BRA `(.L_x_558) ;  /* 0xffffff6c002c7947 */ /* 0x000fea000383ffff */
.L_x_557:
[----:B------:R-:W-:Y:S05]  /*9ee0*/  EXIT ;  /* 0x000000000000794d */ /* 0x000fea0003800000 */
.L_x_559:
        /* <DEDUP_REMOVED lines=9> */
.L_x_1595:


//--------------------- .text._ZN5flash44flash_bwd_dq_dk_dv_loop_seqk_parallel_kernelI23Flash_bwd_kernel_traitsILi192ELi64ELi64ELi8ELi4ELi2ELi2ELb1ELb1EN7cutlass6half_tE19Flash_kernel_traitsILi192ELi64ELi64ELi8ES3_EELb0ELb0ELb0ELb0ELb0ELb0ELb1EEEvNS_16Flash_bwd_paramsE --------------------------
	.section	.text._ZN5flash44flash_bwd_dq_dk_dv_loop_seqk_parallel_kernelI23Flash_bwd_kernel_traitsILi192ELi64ELi64ELi8ELi4ELi2ELi2ELb1ELb1EN7cutlass6half_tE19Flash_kernel_traitsILi192ELi64ELi64ELi8ES3_EELb0ELb0ELb0ELb0ELb0ELb0ELb1EEEvNS_16Flash_bwd_paramsE,"ax",@progbits
	.align	128
        .global         _ZN5flash44flash_bwd_dq_dk_dv_loop_seqk_parallel_kernelI23Flash_bwd_kernel_traitsILi192ELi64ELi64ELi8ELi4ELi2ELi2ELb1ELb1EN7cutlass6half_tE19Flash_kernel_traitsILi192ELi64ELi64ELi8ES3_EELb0ELb0ELb0ELb0ELb0ELb0ELb1EEEvNS_16Flash_bwd_paramsE
        .type           _ZN5flash44flash_bwd_dq_dk_dv_loop_seqk_parallel_kernelI23Flash_bwd_kernel_traitsILi192ELi64ELi64ELi8ELi4ELi2ELi2ELb1ELb1EN7cutlass6half_tE19Flash_kernel_traitsILi192ELi64ELi64ELi8ES3_EELb0ELb0ELb0ELb0ELb0ELb0ELb1EEEvNS_16Flash_bwd_paramsE,@function
        .size           _ZN5flash44flash_bwd_dq_dk_dv_loop_seqk_parallel_kernelI23Flash_bwd_kernel_traitsILi192ELi64ELi64ELi8ELi4ELi2ELi2ELb1ELb1EN7cutlass6half_tE19Flash_kernel_traitsILi192ELi64ELi64ELi8ES3_EELb0ELb0ELb0ELb0ELb0ELb0ELb1EEEvNS_16Flash_bwd_paramsE,(.L_x_1596 - _ZN5flash44flash_bwd_dq_dk_dv_loop_seqk_parallel_kernelI23Flash_bwd_kernel_traitsILi192ELi64ELi64ELi8ELi4ELi2ELi2ELb1ELb1EN7cutlass6half_tE19Flash_kernel_traitsILi192ELi64ELi64ELi8ES3_EELb0ELb0ELb0ELb0ELb0ELb0ELb1EEEvNS_16Flash_bwd_paramsE)
        .other          _ZN5flash44flash_bwd_dq_dk_dv_loop_seqk_parallel_kernelI23Flash_bwd_kernel_traitsILi192ELi64ELi64ELi8ELi4ELi2ELi2ELb1ELb1EN7cutlass6half_tE19Flash_kernel_traitsILi192ELi64ELi64ELi8ES3_EELb0ELb0ELb0ELb0ELb0ELb0ELb1EEEvNS_16Flash_bwd_paramsE,@"STO_CUDA_ENTRY STV_DEFAULT"
_ZN5flash44flash_bwd_dq_dk_dv_loop_seqk_parallel_kernelI23Flash_bwd_kernel_traitsILi192ELi64ELi64ELi8ELi4ELi2ELi2ELb1ELb1EN7cutlass6half_tE19Flash_kernel_traitsILi192ELi64ELi64ELi8ES3_EELb0ELb0ELb0ELb0ELb0ELb0ELb1EEEvNS_16Flash_bwd_paramsE:
.text._ZN5flash44flash_bwd_dq_dk_dv_loop_seqk_parallel_kernelI23Flash_bwd_kernel_traitsILi192ELi64ELi64ELi8ELi4ELi2ELi2ELb1ELb1EN7cutlass6half_tE19Flash_kernel_traitsILi192ELi64ELi64ELi8ES3_EELb0ELb0ELb0ELb0ELb0ELb0ELb1EEEvNS_16Flash_bwd_paramsE:
        /* <DEDUP_REMOVED lines=183> */
.L_x_604:
        /* <DEDUP_REMOVED lines=67> */
.L_x_560:
        /* <DEDUP_REMOVED lines=132> */
.L_x_562:
        /* <DEDUP_REMOVED lines=13> */
.L_x_563:
        /* <DEDUP_REMOVED lines=11> */
.L_x_564:
[----:B------:R-:W-:-:S04]  /*1960*/  UIMAD UR9, UR45, UR57, UR54 ;  /* 0x000000392d0972a4 */ /* 0x000fc8000f8e0236 */
[----:B------:R-:W-:-:S12]  /*1970*/  UIMAD UR9, UR9, UR56, URZ ;  /* 0x00000038090972a4 */ /* 0x000fd8000f8e023f */
.L_x_565:
        /* <DEDUP_REMOVED lines=148> */
.L_x_568:
[----:B------:R-:W-:Y:S05]  /*22c0*/  BSYNC B0 ;  /* 0x0000000000007941 */ /* 0x000fea0003800000 */
.L_x_567:
        /* <DEDUP_REMOVED lines=44> */
.L_x_570:
[----:B------:R-:W-:Y:S05]  /*2590*/  BSYNC B0 ;  /* 0x0000000000007941 */ /* 0x000fea0003800000 */
.L_x_569:
        /* <DEDUP_REMOVED lines=34> */
.L_x_572:
[----:B------:R-:W-:Y:S05]  /*27c0*/  BSYNC B0 ;  /* 0x0000000000007941 */ /* 0x000fea0003800000 */
.L_x_571:
        /* <DEDUP_REMOVED lines=37> */
.L_x_574:
[----:B------:R-:W-:Y:S05]  /*2a20*/  BSYNC B0 ;  /* 0x0000000000007941 */ /* 0x000fea0003800000 */
.L_x_573:
        /* <DEDUP_REMOVED lines=31> */
.L_x_576:
[----:B------:R-:W-:Y:S05]  /*2c20*/  BSYNC B0 ;  /* 0x0000000000007941 */ /* 0x000fea0003800000 */
.L_x_575:
        /* <DEDUP_REMOVED lines=40> */
.L_x_578:
[----:B------:R-:W-:Y:S05]  /*2eb0*/  BSYNC B0 ;  /* 0x0000000000007941 */ /* 0x000fea0003800000 */
.L_x_577:
        /* <DEDUP_REMOVED lines=69> */
.L_x_580:
[----:B------:R-:W-:Y:S05]  /*3310*/  BSYNC B0 ;  /* 0x0000000000007941 */ /* 0x000fea0003800000 */
.L_x_579:
        /* <DEDUP_REMOVED lines=44> */
.L_x_582:
[----:B------:R-:W-:Y:S05]  /*35e0*/  BSYNC B0 ;  /* 0x0000000000007941 */ /* 0x000fea0003800000 */
.L_x_581:
        /* <DEDUP_REMOVED lines=59> */
[----:B------:R-:W-:Y:S01]  /*39a0*/  ULDC UR18, c[0x0][0x2dc] ;  /* 0x0000b70000127ab9 */ /* 0x000fe20000000800 */
[----:B------:R-:W-:Y:S01]  /*39b0*/  ULDC UR14, c[0x0][0x2ec] ;  /* 0x0000bb00000e7ab9 */ /* 0x000fe20000000800 */
        /* <DEDUP_REMOVED lines=52> */
.L_x_585:
        /* <DEDUP_REMOVED lines=10> */
[----:B------:R1:W-:Y:S04]  /*3da0*/  STL [R1+0xc4], R115 ;  /* 0x0000c47301007387 */ /* 0x0003e80000100800 */
[----:B------:R-:W0:Y:S04]  /*3db0*/  LDGDEPBAR ;  /* 0x00000000000079af */ /* 0x000e280000000000 */
[----:B-1----:R-:W2:Y:S04]  /*3dc0*/  LDL R115, [R1+0x8] ;  /* 0x0000080001737983 */ /* 0x002ea80000100800 */
[----:B------:R1:W-:Y:S04]  /*3dd0*/  STL [R1+0xc0], R114 ;  /* 0x0000c07201007387 */ /* 0x0003e80000100800 */
[----:B-1----:R-:W2:Y:S04]  /*3de0*/  LDL R114, [R1+0xc] ;  /* 0x00000c0001727983 */ /* 0x002ea80000100800 */
[----:B------:R1:W-:Y:S04]  /*3df0*/  STL [R1+0xbc], R113 ;  /* 0x0000bc7101007387 */ /* 0x0003e80000100800 */
[----:B-1----:R-:W2:Y:S04]  /*3e00*/  LDL R113, [R1+0x18] ;  /* 0x0000180001717983 */ /* 0x002ea80000100800 */
[----:B------:R1:W-:Y:S04]  /*3e10*/  STL [R1+0xb8], R112 ;  /* 0x0000b87001007387 */ /* 0x0003e80000100800 */
[----:B-1----:R-:W2:Y:S04]  /*3e20*/  LDL R112, [R1+0x14] ;  /* 0x0000140001707983 */ /* 0x002ea80000100800 */
[----:B------:R-:W-:Y:S04]  /*3e30*/  STL [R1+0xb4], R111 ;  /* 0x0000b46f01007387 */ /* 0x000fe80000100800 */
[----:B------:R-:W-:Y:S04]  /*3e40*/  STL [R1+0xb0], R110 ;  /* 0x0000b06e01007387 */ /* 0x000fe80000100800 */
[----:B------:R-:W-:Y:S04]  /*3e50*/  STL [R1+0xac], R109 ;  /* 0x0000ac6d01007387 */ /* 0x000fe80000100800 */
[----:B------:R-:W-:Y:S04]  /*3e60*/  STL [R1+0xa8], R108 ;  /* 0x0000a86c01007387 */ /* 0x000fe80000100800 */
[----:B------:R-:W-:Y:S04]  /*3e70*/  STL [R1+0xa4], R107 ;  /* 0x0000a46b01007387 */ /* 0x000fe80000100800 */
[----:B------:R-:W-:Y:S04]  /*3e80*/  STL [R1+0xa0], R106 ;  /* 0x0000a06a01007387 */ /* 0x000fe80000100800 */
[----:B------:R-:W-:Y:S04]  /*3e90*/  STL [R1+0x9c], R105 ;  /* 0x00009c6901007387 */ /* 0x000fe80000100800 */
[----:B------:R-:W-:Y:S04]  /*3ea0*/  STL [R1+0x98], R104 ;  /* 0x0000986801007387 */ /* 0x000fe80000100800 */
[----:B------:R1:W-:Y:S04]  /*3eb0*/  STL [R1+0x94], R103 ;  /* 0x0000946701007387 */ /* 0x0003e80000100800 */
[----:B------:R1:W-:Y:S04]  /*3ec0*/  STL [R1+0x90], R102 ;  /* 0x0000906601007387 */ /* 0x0003e80000100800 */
[----:B------:R1:W-:Y:S04]  /*3ed0*/  STL [R1+0x8c], R101 ;  /* 0x00008c6501007387 */ /* 0x0003e80000100800 */
[----:B------:R1:W-:Y:S04]  /*3ee0*/  STL [R1+0x88], R100 ;  /* 0x0000886401007387 */ /* 0x0003e80000100800 */
[----:B-1----:R-:W2:Y:S04]  /*3ef0*/  LDL R103, [R1+0x50] ;  /* 0x0000500001677983 */ /* 0x002ea80000100800 */
[----:B------:R-:W2:Y:S04]  /*3f00*/  LDL R102, [R1+0x5c] ;  /* 0x00005c0001667983 */ /* 0x000ea80000100800 */
[----:B------:R-:W2:Y:S04]  /*3f10*/  LDL R101, [R1+0x54] ;  /* 0x0000540001657983 */ /* 0x000ea80000100800 */
[----:B------:R-:W2:Y:S01]  /*3f20*/  LDL R100, [R1+0x58] ;  /* 0x0000580001647983 */ /* 0x000ea20000100800 */
[----:B------:R-:W-:Y:S04]  /*3f30*/  DEPBAR.LE SB0, 0x0 ;  /* 0x000080000000791a */ /* 0x000fe80000000000 */
[----:B------:R-:W-:Y:S06]  /*3f40*/  BAR.SYNC.DEFER_BLOCKING 0x0 ;  /* 0x0000000000007b1d */ /* 0x000fec0000010000 */
[----:B------:R-:W-:Y:S04]  /*3f50*/  LDSM.16.M88.4 R88, [R252+-0x6000] ;  /* 0xffa00000fc58783b */ /* 0x000fe80000000200 */
[----:B----4-:R-:W-:Y:S04]  /*3f60*/  LDSM.16.M88.4 R8, [R246+0xc000] ;  /* 0x00c00000f608783b */ /* 0x010fe80000000200 */
[----:B------:R-:W-:Y:S04]  /*3f70*/  LDSM.16.M88.4 R68, [R246+0xc800] ;  /* 0x00c80000f644783b */ /* 0x000fe80000000200 */
[----:B---3--:R-:W-:Y:S04]  /*3f80*/  LDSM.16.M88.4 R76, [R245+-0x6000] ;  /* 0xffa00000f54c783b */ /* 0x008fe80000000200 */
[----:B------:R-:W-:Y:S04]  /*3f90*/  LDSM.16.M88.4 R80, [R245+-0x5800] ;  /* 0xffa80000f550783b */ /* 0x000fe80000000200 */
[----:B--2---:R-:W-:Y:S04]  /*3fa0*/  LDSM.16.M88.4 R96, [R244] ;  /* 0x00000000f460783b */ /* 0x004fe80000000200 */
[----:B------:R-:W1:Y:S04]  /*3fb0*/  LDSM.16.M88.4 R16, [R115] ;  /* 0x000000007310783b */ /* 0x000e680000000200 */
[----:B------:R-:W2:Y:S01]  /*3fc0*/  LDSM.16.M88.4 R72, [R114] ;  /* 0x000000007248783b */ /* 0x000ea20000000200 */
[C---:B-1----:R-:W-:Y:S06]  /*3fd0*/  HMMA.16816.F32 R4, R16.reuse, R8, RZ ;  /* 0x000000081004723c */ /* 0x042fec00000018ff */
[C---:B------:R-:W-:Y:S06]  /*3fe0*/  HMMA.16816.F32 R8, R16.reuse, R10, RZ ;  /* 0x0000000a1008723c */ /* 0x040fec00000018ff */
[C---:B------:R-:W-:Y:S06]  /*3ff0*/  HMMA.16816.F32 R12, R16.reuse, R68, RZ ;  /* 0x00000044100c723c */ /* 0x040fec00000018ff */
[----:B------:R-:W-:Y:S01]  /*4000*/  HMMA.16816.F32 R16, R16, R70, RZ ;  /* 0x000000461010723c */ /* 0x000fe200000018ff */
[----:B------:R-:W1:Y:S04]  /*4010*/  LDSM.16.M88.4 R84, [R113] ;  /* 0x000000007154783b */ /* 0x000e680000000200 */
[----:B------:R-:W3:Y:S01]  /*4020*/  LDSM.16.M88.4 R68, [R252+-0x5800] ;  /* 0xffa80000fc44783b */ /* 0x000ee20000000200 */
[C---:B--2---:R-:W-:Y:S06]  /*4030*/  HMMA.16816.F32 R4, R72.reuse, R76, R4 ;  /* 0x0000004c4804723c */ /* 0x044fec0000001804 */
[C---:B------:R-:W-:Y:S01]  /*4040*/  HMMA.16816.F32 R8, R72.reuse, R78, R8 ;  /* 0x0000004e4808723c */ /* 0x040fe20000001808 */
[----:B------:R-:W-:Y:S05]  /*4050*/  LDSM.16.M88.4 R76, [R115+0x2000] ;  /* 0x00200000734c783b */ /* 0x000fea0000000200 */
[C---:B------:R-:W-:Y:S06]  /*4060*/  HMMA.16816.F32 R12, R72.reuse, R80, R12 ;  /* 0x00000050480c723c */ /* 0x040fec000000180c */
[----:B------:R-:W-:Y:S01]  /*4070*/  HMMA.16816.F32 R16, R72, R82, R16 ;  /* 0x000000524810723c */ /* 0x000fe20000001810 */
[----:B------:R-:W2:Y:S04]  /*4080*/  LDSM.16.M88.4 R92, [R112] ;  /* 0x00000000705c783b */ /* 0x000ea80000000200 */
[----:B------:R-:W4:Y:S04]  /*4090*/  LDSM.16.M88.4 R72, [R244+0x800] ;  /* 0x00080000f448783b */ /* 0x000f280000000200 */
[----:B------:R-:W4:Y:S01]  /*40a0*/  LDSM.16.M88.4 R80, [R246+0xe000] ;  /* 0x00e00000f650783b */ /* 0x000f220000000200 */
[C---:B-1----:R-:W-:Y:S06]  /*40b0*/  HMMA.16816.F32 R4, R84.reuse, R88, R4 ;  /* 0x000000585404723c */ /* 0x042fec0000001804 */
[C---:B------:R-:W-:Y:S01]  /*40c0*/  HMMA.16816.F32 R8, R84.reuse, R90, R8 ;  /* 0x0000005a5408723c */ /* 0x040fe20000001808 */
[----:B------:R-:W-:Y:S05]  /*40d0*/  LDSM.16.M88.4 R88, [R245+-0x4000] ;  /* 0xffc00000f558783b */ /* 0x000fea0000000200 */
[C---:B---3--:R-:W-:Y:S06]  /*40e0*/  HMMA.16816.F32 R12, R84.reuse, R68, R12 ;  /* 0x00000044540c723c */ /* 0x048fec000000180c */
[----:B------:R-:W-:Y:S01]  /*40f0*/  HMMA.16816.F32 R16, R84, R70, R16 ;  /* 0x000000465410723c */ /* 0x000fe20000001810 */
[----:B------:R-:W1:Y:S04]  /*4100*/  LDSM.16.M88.4 R68, [R246+0xe800] ;  /* 0x00e80000f644783b */ /* 0x000e680000000200 */
[----:B------:R-:W3:Y:S01]  /*4110*/  LDSM.16.M88.4 R84, [R114+0x2000] ;  /* 0x002000007254783b */ /* 0x000ee20000000200 */
[C---:B--2---:R-:W-:Y:S06]  /*4120*/  HMMA.16816.F32 R4, R92.reuse, R96, R4 ;  /* 0x000000605c04723c */ /* 0x044fec0000001804 */
[C---:B------:R-:W-:Y:S01]  /*4130*/  HMMA.16816.F32 R8, R92.reuse, R98, R8 ;  /* 0x000000625c08723c */ /* 0x040fe20000001808 */
[----:B------:R-:W-:Y:S05]  /*4140*/  LDSM.16.M88.4 R96, [R252+-0x4000] ;  /* 0xffc00000fc60783b */ /* 0x000fea0000000200 */
[C---:B----4-:R-:W-:Y:S06]  /*4150*/  HMMA.16816.F32 R12, R92.reuse, R72, R12 ;  /* 0x000000485c0c723c */ /* 0x050fec000000180c */
[----:B------:R-:W-:Y:S01]  /*4160*/  HMMA.16816.F32 R16, R92, R74, R16 ;  /* 0x0000004a5c10723c */ /* 0x000fe20000001810 */
[----:B------:R-:W2:Y:S04]  /*4170*/  LDSM.16.M88.4 R72, [R245+-0x3800] ;  /* 0xffc80000f548783b */ /* 0x000ea80000000200 */
[----:B------:R-:W4:Y:S01]  /*4180*/  LDSM.16.M88.4 R92, [R113+0x2000] ;  /* 0x00200000715c783b */ /* 0x000f220000000200 */
[C---:B------:R-:W-:Y:S06]  /*4190*/  HMMA.16816.F32 R4, R76.reuse, R80, R4 ;  /* 0x000000504c04723c */ /* 0x040fec0000001804 */
[C---:B------:R-:W-:Y:S01]  /*41a0*/  HMMA.16816.F32 R8, R76.reuse, R82, R8 ;  /* 0x000000524c08723c */ /* 0x040fe20000001808 */
[----:B------:R-:W-:Y:S05]  /*41b0*/  LDSM.16.M88.4 R80, [R244+0x2000] ;  /* 0x00200000f450783b */ /* 0x000fea0000000200 */
[C---:B-1----:R-:W-:Y:S06]  /*41c0*/  HMMA.16816.F32 R12, R76.reuse, R68, R12 ;  /* 0x000000444c0c723c */ /* 0x042fec000000180c */
[----:B------:R-:W-:Y:S01]  /*41d0*/  HMMA.16816.F32 R16, R76, R70, R16 ;  /* 0x000000464c10723c */ /* 0x000fe20000001810 */
[----:B------:R-:W1:Y:S04]  /*41e0*/  LDSM.16.M88.4 R68, [R252+-0x3800] ;  /* 0xffc80000fc44783b */ /* 0x000e680000000200 */
        /* <DEDUP_REMOVED lines=30> */
[C---:B------:R-:W-:Y:S06]  /*43d0*/  HMMA.16816.F32 R8, R92.reuse, R98, R8 ;  /* 0x000000625c08723c */ /* 0x040fec0000001808 */
[C---:B--2---:R-:W-:Y:S01]  /*43e0*/  HMMA.16816.F32 R12, R92.reuse, R72, R12 ;  /* 0x000000485c0c723c */ /* 0x044fe2000000180c */
[----:B------:R-:W2:Y:S04]  /*43f0*/  LDL R73, [R1+0x60] ;  /* 0x0000600001497983 */ /* 0x000ea80000100800 */
[----:B------:R-:W4:Y:S01]  /*4400*/  LDL R72, [R1+0x64] ;  /* 0x0000640001487983 */ /* 0x000f220000100800 */
[----:B------:R-:W-:Y:S03]  /*4410*/  HMMA.16816.F32 R16, R92, R74, R16 ;  /* 0x0000004a5c10723c */ /* 0x000fe60000001810 */
[----:B------:R-:W4:Y:S03]  /*4420*/  LDL R74, [R1+0x80] ;  /* 0x00008000014a7983 */ /* 0x000f260000100800 */
[C---:B------:R-:W-:Y:S06]  /*4430*/  HMMA.16816.F32 R4, R76.reuse, R80, R4 ;  /* 0x000000504c04723c */ /* 0x040fec0000001804 */
[C---:B------:R-:W-:Y:S06]  /*4440*/  HMMA.16816.F32 R8, R76.reuse, R82, R8 ;  /* 0x000000524c08723c */ /* 0x040fec0000001808 */
[C---:B-1----:R-:W-:Y:S06]  /*4450*/  HMMA.16816.F32 R12, R76.reuse, R68, R12 ;  /* 0x000000444c0c723c */ /* 0x042fec000000180c */
[----:B------:R-:W-:Y:S01]  /*4460*/  HMMA.16816.F32 R16, R76, R70, R16 ;  /* 0x000000464c10723c */ /* 0x000fe20000001810 */
[----:B------:R-:W1:Y:S05]  /*4470*/  LDSM.16.M88.4 R68, [R244+0x4800] ;  /* 0x00480000f444783b */ /* 0x000e6a0000000200 */
[C---:B---3--:R-:W-:Y:S06]  /*4480*/  HMMA.16816.F32 R4, R84.reuse, R88, R4 ;  /* 0x000000585404723c */ /* 0x048fec0000001804 */
[C---:B------:R-:W-:Y:S11]  /*4490*/  HMMA.16816.F32 R8, R84.reuse, R90, R8 ;  /* 0x0000005a5408723c */ /* 0x040ff60000001808 */
[----:B------:R-:W-:Y:S07]  /*44a0*/  @!UPT UIADD3 URZ, URZ, URZ, URZ ;  /* 0x0000003f3f3ff290 */ /* 0x000fee000fffe03f */
[----:B------:R-:W-:Y:S01]  /*44b0*/  FMUL.FTZ R6, R6, UR8 ;  /* 0x0000000806067c20 */ /* 0x000fe20008410000 */
[----:B------:R-:W-:Y:S01]  /*44c0*/  FMUL.FTZ R5, R5, UR8 ;  /* 0x0000000805057c20 */ /* 0x000fe20008410000 */
[----:B------:R-:W-:Y:S01]  /*44d0*/  FMUL.FTZ R4, R4, UR8 ;  /* 0x0000000804047c20 */ /* 0x000fe20008410000 */
[----:B------:R-:W-:Y:S01]  /*44e0*/  FMUL.FTZ R7, R7, UR8 ;  /* 0x0000000807077c20 */ /* 0x000fe20008410000 */
[----:B------:R3:W-:Y:S02]  /*44f0*/  MUFU.TANH R99, R6 ;  /* 0x0000000600637308 */ /* 0x0007e40000002400 */
[----:B------:R-:W-:Y:S01]  /*4500*/  FMUL.FTZ R11, R11, UR8 ;  /* 0x000000080b0b7c20 */ /* 0x000fe20008410000 */
[----:B------:R-:W-:Y:S01]  /*4510*/  FMUL.FTZ R10, R10, UR8 ;  /* 0x000000080a0a7c20 */ /* 0x000fe20008410000 */
[----:B------:R-:W-:Y:S01]  /*4520*/  FMUL.FTZ R9, R9, UR8 ;  /* 0x0000000809097c20 */ /* 0x000fe20008410000 */
[----:B------:R-:W-:Y:S01]  /*4530*/  FMUL.FTZ R8, R8, UR8 ;  /* 0x0000000808087c20 */ /* 0x000fe20008410000 */
[C---:B-1----:R-:W-:Y:S04]  /*4540*/  HMMA.16816.F32 R12, R84.reuse, R68, R12 ;  /* 0x00000044540c723c */ /* 0x042fe8000000180c */
[----:B------:R1:W-:Y:S02]  /*4550*/  MUFU.TANH R94, R11 ;  /* 0x0000000b005e7308 */ /* 0x0003e40000002400 */
[----:B------:R-:W-:Y:S08]  /*4560*/  HMMA.16816.F32 R16, R84, R70, R16 ;  /* 0x000000465410723c */ /* 0x000ff00000001810 */
[----:B------:R-:W-:Y:S03]  /*4570*/  MUFU.TANH R90, R5 ;  /* 0x00000005005a7308 */ /* 0x000fe60000002400 */
[----:B---3--:R-:W-:Y:S07]  /*4580*/  MOV R6, UR26 ;  /* 0x0000001a00067c02 */ /* 0x008fee0008000f00 */
[----:B------:R3:W-:Y:S01]  /*4590*/  MUFU.TANH R98, R10 ;  /* 0x0000000a00627308 */ /* 0x0007e20000002400 */
[----:B-1----:R-:W4:Y:S01]  /*45a0*/  LDL R11, [R1+0x74] ;  /* 0x00007400010b7983 */ /* 0x002f220000100800 */
[----:B------:R-:W-:Y:S08]  /*45b0*/  FMUL.FTZ R12, R12, UR8 ;  /* 0x000000080c0c7c20 */ /* 0x000ff00008410000 */
[----:B------:R-:W1:Y:S01]  /*45c0*/  MUFU.TANH R91, R4 ;  /* 0x00000004005b7308 */ /* 0x000e620000002400 */
[----:B------:R-:W-:Y:S01]  /*45d0*/  FMUL.FTZ R13, R13, UR8 ;  /* 0x000000080d0d7c20 */ /* 0x000fe20008410000 */
[----:B------:R-:W-:Y:S01]  /*45e0*/  FMUL.FTZ R14, R14, UR8 ;  /* 0x000000080e0e7c20 */ /* 0x000fe20008410000 */
[----:B------:R-:W-:Y:S01]  /*45f0*/  FMUL.FTZ R15, R15, UR8 ;  /* 0x000000080f0f7c20 */ /* 0x000fe20008410000 */
[----:B------:R-:W-:Y:S01]  /*4600*/  FMUL.FTZ R16, R16, UR8 ;  /* 0x0000000810107c20 */ /* 0x000fe20008410000 */
[----:B------:R-:W-:Y:S01]  /*4610*/  FMUL.FTZ R17, R17, UR8 ;  /* 0x0000000811117c20 */ /* 0x000fe20008410000 */
[----:B------:R-:W-:Y:S04]  /*4620*/  FMUL.FTZ R18, R18, UR8 ;  /* 0x0000000812127c20 */ /* 0x000fe80008410000 */
[----:B------:R1:W4:Y:S01]  /*4630*/  MUFU.TANH R97, R7 ;  /* 0x0000000700617308 */ /* 0x0003220000002400 */
[----:B---3--:R-:W3:Y:S01]  /*4640*/  LDL R10, [R1+0x70] ;  /* 0x00007000010a7983 */ /* 0x008ee20000100800 */
[----:B------:R-:W-:Y:S08]  /*4650*/  FMUL.FTZ R19, R19, UR8 ;  /* 0x0000000813137c20 */ /* 0x000ff00008410000 */
[----:B------:R-:W-:Y:S10]  /*4660*/  MUFU.TANH R88, R9 ;  /* 0x0000000900587308 */ /* 0x000ff40000002400 */
[----:B------:R1:W4:Y:S02]  /*4670*/  MUFU.TANH R89, R8 ;  /* 0x0000000800597308 */ /* 0x0003240000002400 */
[----:B-1----:R-:W-:Y:S08]  /*4680*/  MOV R7, R91 ;  /* 0x0000005b00077202 */ /* 0x002ff00000000f00 */
[----:B------:R-:W1:Y:S10]  /*4690*/  MUFU.TANH R86, R12 ;  /* 0x0000000c00567308 */ /* 0x000e740000002400 */
[----:B------:R-:W1:Y:S01]  /*46a0*/  MUFU.TANH R87, R13 ;  /* 0x0000000d00577308 */ /* 0x000e620000002400 */
[----:B------:R-:W-:Y:S09]  /*46b0*/  MOV R8, R99 ;  /* 0x0000006300087202 */ /* 0x000ff20000000f00 */
[----:B------:R-:W1:Y:S10]  /*46c0*/  MUFU.TANH R96, R14 ;  /* 0x0000000e00607308 */ /* 0x000e740000002400 */
[----:B------:R-:W1:Y:S10]  /*46d0*/  MUFU.TANH R95, R15 ;  /* 0x0000000f005f7308 */ /* 0x000e740000002400 */
[----:B------:R-:W-:Y:S10]  /*46e0*/  MUFU.TANH R85, R16 ;  /* 0x0000001000557308 */ /* 0x000ff40000002400 */
[----:B------:R-:W1:Y:S10]  /*46f0*/  MUFU.TANH R84, R17 ;  /* 0x0000001100547308 */ /* 0x000e740000002400 */
[----:B------:R-:W-:Y:S10]  /*4700*/  MUFU.TANH R93, R18 ;  /* 0x00000012005d7308 */ /* 0x000ff40000002400 */
[----:B------:R-:W1:Y:S01]  /*4710*/  MUFU.TANH R92, R19 ;  /* 0x00000013005c7308 */ /* 0x000e620000002400 */
[C---:B--2---:R-:W-:Y:S01]  /*4720*/  FMUL.FTZ R5, R73.reuse, 1.4426950216293334961 ;  /* 0x3fb8aa3b49057820 */ /* 0x044fe20000410000 */
[----:B------:R-:W-:Y:S01]  /*4730*/  FSETP.NEU.FTZ.AND P2, PT, R73, -INF , PT ;  /* 0xff8000004900780b */ /* 0x000fe20003f5d000 */
[C---:B----4-:R-:W-:Y:S03]  /*4740*/  FMUL.FTZ R9, R72.reuse, 1.4426950216293334961 ;  /* 0x3fb8aa3b48097820 */ /* 0x050fe60000410000 */
[----:B------:R-:W-:Y:S02]  /*4750*/  FSEL R5, R5, RZ, P2 ;  /* 0x000000ff05057208 */ /* 0x000fe40001000000 */
[----:B------:R-:W-:Y:S02]  /*4760*/  FSETP.NEU.FTZ.AND P2, PT, R72, -INF , PT ;  /* 0xff8000004800780b */ /* 0x000fe40003f5d000 */
[----:B------:R-:W-:Y:S02]  /*4770*/  @P1 LEA R6, R6, R74, 0x6 ;  /* 0x0000004a06061211 */ /* 0x000fe400078e30ff */
[----:B------:R-:W-:Y:S02]  /*4780*/  PLOP3.LUT P1, PT, PT, PT, UP0, 0x80, 0x0 ;  /* 0x000000000000781c */ /* 0x000fe40003f2f008 */
[C---:B------:R-:W-:Y:S02]  /*4790*/  @P5 ISETP.GE.AND P5, PT, R6.reuse, UR5, PT ;  /* 0x0000000506005c0c */ /* 0x040fe4000bfa6270 */
[----:B------:R-:W-:Y:S02]  /*47a0*/  @P3 IADD3 R4, R6, 0x1, RZ ;  /* 0x0000000106043810 */ /* 0x000fe40007ffe0ff */
[----:B------:R-:W-:Y:S02]  /*47b0*/  @P0 FSEL R7, R91, -INF , !P5 ;  /* 0xff8000005b070808 */ /* 0x000fe40006800000 */
[----:B------:R-:W-:Y:S02]  /*47c0*/  @P4 ISETP.GE.AND P4, PT, R4, UR5, PT ;  /* 0x0000000504004c0c */ /* 0x000fe4000bf86270 */
[----:B------:R-:W-:Y:S01]  /*47d0*/  MOV R4, R90 ;  /* 0x0000005a00047202 */ /* 0x000fe20000000f00 */
[--C-:B------:R-:W-:Y:S01]  /*47e0*/  FFMA.FTZ R7, R7, UR14, -R5.reuse ;  /* 0x0000000e07077c23 */ /* 0x100fe20008010805 */
[----:B------:R-:W-:Y:S02]  /*47f0*/  PLOP3.LUT P0, PT, PT, PT, UP0, 0x80, 0x0 ;  /* 0x000000000000781c */ /* 0x000fe40003f0f008 */
[----:B------:R-:W-:Y:S01]  /*4800*/  @P1 FSEL R4, R90, -INF , !P4 ;  /* 0xff8000005a041808 */ /* 0x000fe20006000000 */
[----:B------:R2:W-:Y:S01]  /*4810*/  MUFU.EX2 R251, R7 ;  /* 0x0000000700fb7308 */ /* 0x0005e20000000800 */
[----:B------:R-:W-:Y:S02]  /*4820*/  PLOP3.LUT P1, PT, PT, PT, UP0, 0x80, 0x0 ;  /* 0x000000000000781c */ /* 0x000fe40003f2f008 */
[----:B------:R-:W-:Y:S07]  /*4830*/  PLOP3.LUT P3, PT, PT, PT, UP0, 0x80, 0x0 ;  /* 0x000000000000781c */ /* 0x000fee0003f6f008 */
[----:B------:R-:W-:Y:S02]  /*4840*/  @P0 FSEL R8, R99, -INF , !P5 ;  /* 0xff80000063080808 */ /* 0x000fe40006800000 */
[----:B------:R-:W-:Y:S02]  /*4850*/  PLOP3.LUT P0, PT, PT, PT, UP0, 0x80, 0x0 ;  /* 0x000000000000781c */ /* 0x000fe40003f0f008 */
[----:B------:R-:W-:Y:S01]  /*4860*/  PLOP3.LUT P5, PT, PT, PT, UP0, 0x80, 0x0 ;  /* 0x000000000000781c */ /* 0x000fe20003faf008 */
[--C-:B--2---:R-:W-:Y:S01]  /*4870*/  FFMA.FTZ R7, R4, UR14, -R5.reuse ;  /* 0x0000000e04077c23 */ /* 0x104fe20008010805 */
[----:B------:R-:W-:Y:S02]  /*4880*/  FSEL R4, R9, RZ, P2 ;  /* 0x000000ff09047208 */ /* 0x000fe40001000000 */
[----:B------:R-:W-:Y:S01]  /*4890*/  PLOP3.LUT P2, PT, PT, PT, UP0, 0x80, 0x0 ;  /* 0x000000000000781c */ /* 0x000fe20003f4f008 */
[----:B------:R2:W-:Y:S01]  /*48a0*/  MUFU.EX2 R249, R7 ;  /* 0x0000000700f97308 */ /* 0x0005e20000000800 */
[----:B------:R-:W-:Y:S01]  /*48b0*/  @P3 IADD3 R9, R6, 0x8, RZ ;  /* 0x0000000806093810 */ /* 0x000fe20007ffe0ff */
[--C-:B------:R-:W-:Y:S01]  /*48c0*/  FFMA.FTZ R8, R8, UR14, -R4.reuse ;  /* 0x0000000e08087c23 */ /* 0x100fe20008010804 */
[----:B------:R-:W-:Y:S02]  /*48d0*/  PLOP3.LUT P3, PT, PT, PT, UP0, 0x80, 0x0 ;  /* 0x000000000000781c */ /* 0x000fe40003f6f008 */
[----:B------:R-:W-:Y:S05]  /*48e0*/  @P6 ISETP.GE.AND P6, PT, R9, UR5, PT ;  /* 0x0000000509006c0c */ /* 0x000fea000bfc6270 */
[----:B------:R4:W-:Y:S02]  /*48f0*/  MUFU.EX2 R111, R8 ;  /* 0x00000008006f7308 */ /* 0x0009e40000000800 */
[C---:B------:R-:W-:Y:S02]  /*4900*/  @P2 IADD3 R9, R6.reuse, 0x9, RZ ;  /* 0x0000000906092810 */ /* 0x040fe40007ffe0ff */
[----:B------:R-:W-:Y:S02]  /*4910*/  PLOP3.LUT P2, PT, PT, PT, UP0, 0x80, 0x0 ;  /* 0x000000000000781c */ /* 0x000fe40003f4f008 */
[----:B------:R-:W-:Y:S02]  /*4920*/  @P5 ISETP.GE.AND P5, PT, R9, UR5, PT ;  /* 0x0000000509005c0c */ /* 0x000fe4000bfa6270 */
[----:B--2---:R-:W-:Y:S02]  /*4930*/  MOV R7, R97 ;  /* 0x0000006100077202 */ /* 0x004fe40000000f00 */
[----:B------:R-:W-:Y:S02]  /*4940*/  @P1 FSEL R7, R97, -INF , !P4 ;  /* 0xff80000061071808 */ /* 0x000fe40006000000 */
[----:B------:R-:W-:Y:S02]  /*4950*/  PLOP3.LUT P1, PT, PT, PT, UP0, 0x80, 0x0 ;  /* 0x000000000000781c */ /* 0x000fe40003f2f008 */
[----:B------:R-:W-:Y:S01]  /*4960*/  PLOP3.LUT P4, PT, PT, PT, UP0, 0x80, 0x0 ;  /* 0x000000000000781c */ /* 0x000fe20003f8f008 */
[--C-:B------:R-:W-:Y:S01]  /*4970*/  FFMA.FTZ R7, R7, UR14, -R4.reuse ;  /* 0x0000000e07077c23 */ /* 0x100fe20008010804 */
[----:B----4-:R-:W-:Y:S02]  /*4980*/  MOV R8, R89 ;  /* 0x0000005900087202 */ /* 0x010fe40000000f00 */
[----:B------:R-:W-:Y:S01]  /*4990*/  @P0 FSEL R8, R89, -INF , !P6 ;  /* 0xff80000059080808 */ /* 0x000fe20007000000 */
[----:B------:R2:W-:Y:S01]  /*49a0*/  MUFU.EX2 R110, R7 ;  /* 0x00000007006e7308 */ /* 0x0005e20000000800 */
[----:B------:R-:W-:Y:S02]  /*49b0*/  PLOP3.LUT P0, PT, PT, PT, UP0, 0x80, 0x0 ;  /* 0x000000000000781c */ /* 0x000fe40003f0f008 */
[----:B------:R-:W-:Y:S01]  /*49c0*/  @P3 IADD3 R9, R6, 0x10, RZ ;  /* 0x0000001006093810 */ /* 0x000fe20007ffe0ff */
[--C-:B------:R-:W-:Y:S01]  /*49d0*/  FFMA.FTZ R8, R8, UR14, -R5.reuse ;  /* 0x0000000e08087c23 */ /* 0x100fe20008010805 */
[----:B------:R-:W-:Y:S05]  /*49e0*/  PLOP3.LUT P3, PT, PT, PT, UP0, 0x80, 0x0 ;  /* 0x000000000000781c */ /* 0x000fea0003f6f008 */
[----:B------:R4:W-:Y:S01]  /*49f0*/  MUFU.EX2 R247, R8 ;  /* 0x0000000800f77308 */ /* 0x0009e20000000800 */
[----:B------:R-:W-:Y:S02]  /*4a00*/  @P4 ISETP.GE.AND P4, PT, R9, UR5, PT ;  /* 0x0000000509004c0c */ /* 0x000fe4000bf86270 */
[----:B------:R-:W-:Y:S02]  /*4a10*/  @P2 IADD3 R9, R6, 0x11, RZ ;  /* 0x0000001106092810 */ /* 0x000fe40007ffe0ff */
[----:B------:R-:W-:Y:S02]  /*4a20*/  PLOP3.LUT P2, PT, PT, PT, UP0, 0x80, 0x0 ;  /* 0x000000000000781c */ /* 0x000fe40003f4f008 */
[----:B--2---:R-:W-:Y:S02]  /*4a30*/  MOV R7, R88 ;  /* 0x0000005800077202 */ /* 0x004fe40000000f00 */
[----:B------:R-:W-:Y:S02]  /*4a40*/  @P1 FSEL R7, R88, -INF , !P5 ;  /* 0xff80000058071808 */ /* 0x000fe40006800000 */
[----:B------:R-:W-:Y:S03]  /*4a50*/  PLOP3.LUT P1, PT, PT, PT, UP0, 0x80, 0x0 ;  /* 0x000000000000781c */ /* 0x000fe60003f2f008 */
[--C-:B------:R-:W-:Y:S01]  /*4a60*/  FFMA.FTZ R7, R7, UR14, -R5.reuse ;  /* 0x0000000e07077c23 */ /* 0x100fe20008010805 */
[----:B----4-:R-:W-:Y:S02]  /*4a70*/  MOV R8, R98 ;  /* 0x0000006200087202 */ /* 0x010fe40000000f00 */
[----:B------:R-:W-:Y:S01]  /*4a80*/  @P0 FSEL R8, R98, -INF , !P6 ;  /* 0xff80000062080808 */ /* 0x000fe20007000000 */
[----:B------:R2:W-:Y:S01]  /*4a90*/  MUFU.EX2 R246, R7 ;  /* 0x0000000700f67308 */ /* 0x0005e20000000800 */
[----:B------:R-:W-:Y:S02]  /*4aa0*/  PLOP3.LUT P0, PT, PT, PT, UP0, 0x80, 0x0 ;  /* 0x000000000000781c */ /* 0x000fe40003f0f008 */
[----:B------:R-:W-:Y:S01]  /*4ab0*/  PLOP3.LUT P6, PT, PT, PT, UP0, 0x80, 0x0 ;  /* 0x000000000000781c */ /* 0x000fe20003fcf008 */
[--C-:B------:R-:W-:Y:S06]  /*4ac0*/  FFMA.FTZ R8, R8, UR14, -R4.reuse ;  /* 0x0000000e08087c23 */ /* 0x100fec0008010804 */
[----:B------:R1:W-:Y:S06]  /*4ad0*/  MUFU.EX2 R109, R8 ;  /* 0x00000008006d7308 */ /* 0x0003ec0000000800 */
[----:B------:R-:W-:Y:S02]  /*4ae0*/  @P6 ISETP.GE.AND P6, PT, R9, UR5, PT ;  /* 0x0000000509006c0c */ /* 0x000fe4000bfc6270 */
[----:B--2---:R-:W-:Y:S02]  /*4af0*/  MOV R7, R94 ;  /* 0x0000005e00077202 */ /* 0x004fe40000000f00 */
[----:B------:R-:W-:Y:S02]  /*4b00*/  @P1 FSEL R7, R94, -INF , !P5 ;  /* 0xff8000005e071808 */ /* 0x000fe40006800000 */
[----:B------:R-:W-:Y:S02]  /*4b10*/  PLOP3.LUT P1, PT, PT, PT, UP0, 0x80, 0x0 ;  /* 0x000000000000781c */ /* 0x000fe40003f2f008 */
[----:B------:R-:W-:Y:S01]  /*4b20*/  PLOP3.LUT P5, PT, PT, PT, UP0, 0x80, 0x0 ;  /* 0x000000000000781c */ /* 0x000fe20003faf008 */
[--C-:B------:R-:W-:Y:S01]  /*4b30*/  FFMA.FTZ R7, R7, UR14, -R4.reuse ;  /* 0x0000000e07077c23 */ /* 0x100fe20008010804 */
[----:B-1----:R-:W-:Y:S02]  /*4b40*/  MOV R8, R86 ;  /* 0x0000005600087202 */ /* 0x002fe40000000f00 */
[----:B------:R-:W-:Y:S01]  /*4b50*/  @P0 FSEL R8, R86, -INF , !P4 ;  /* 0xff80000056080808 */ /* 0x000fe20006000000 */
[----:B------:R1:W2:Y:S01]  /*4b60*/  MUFU.EX2 R108, R7 ;  /* 0x00000007006c7308 */ /* 0x0002a20000000800 */
[----:B------:R-:W-:Y:S02]  /*4b70*/  PLOP3.LUT P0, PT, PT, PT, UP0, 0x80, 0x0 ;  /* 0x000000000000781c */ /* 0x000fe40003f0f008 */
[----:B------:R-:W-:Y:S01]  /*4b80*/  @P3 IADD3 R9, R6, 0x18, RZ ;  /* 0x0000001806093810 */ /* 0x000fe20007ffe0ff */
[--C-:B------:R-:W-:Y:S01]  /*4b90*/  FFMA.FTZ R8, R8, UR14, -R5.reuse ;  /* 0x0000000e08087c23 */ /* 0x100fe20008010805 */
[----:B------:R-:W-:Y:S02]  /*4ba0*/  PLOP3.LUT P3, PT, PT, PT, UP0, 0x80, 0x0 ;  /* 0x000000000000781c */ /* 0x000fe40003f6f008 */
[----:B------:R-:W-:Y:S03]  /*4bb0*/  @P2 ISETP.GE.AND P2, PT, R9, UR5, PT ;  /* 0x0000000509002c0c */ /* 0x000fe6000bf46270 */
[----:B------:R4:W-:Y:S01]  /*4bc0*/  MUFU.EX2 R250, R8 ;  /* 0x0000000800fa7308 */ /* 0x0009e20000000800 */
[----:B------:R-:W-:Y:S02]  /*4bd0*/  @P5 IADD3 R6, R6, 0x19, RZ ;  /* 0x0000001906065810 */ /* 0x000fe40007ffe0ff */
[----:B-1----:R-:W-:Y:S02]  /*4be0*/  MOV R7, R87 ;  /* 0x0000005700077202 */ /* 0x002fe40000000f00 */
[----:B------:R-:W-:Y:S02]  /*4bf0*/  @P1 FSEL R7, R87, -INF , !P6 ;  /* 0xff80000057071808 */ /* 0x000fe40007000000 */
[----:B------:R-:W-:Y:S03]  /*4c00*/  PLOP3.LUT P1, PT, PT, PT, UP0, 0x80, 0x0 ;  /* 0x000000000000781c */ /* 0x000fe60003f2f008 */
[--C-:B------:R-:W-:Y:S01]  /*4c10*/  FFMA.FTZ R7, R7, UR14, -R5.reuse ;  /* 0x0000000e07077c23 */ /* 0x100fe20008010805 */
[----:B----4-:R-:W-:Y:S02]  /*4c20*/  MOV R8, R96 ;  /* 0x0000006000087202 */ /* 0x010fe40000000f00 */
[----:B------:R-:W-:Y:S01]  /*4c30*/  @P0 FSEL R8, R96, -INF , !P4 ;  /* 0xff80000060080808 */ /* 0x000fe20006000000 */
[----:B------:R1:W4:Y:S01]  /*4c40*/  MUFU.EX2 R248, R7 ;  /* 0x0000000700f87308 */ /* 0x0003220000000800 */
[----:B------:R-:W-:Y:S02]  /*4c50*/  PLOP3.LUT P0, PT, PT, PT, UP0, 0x80, 0x0 ;  /* 0x000000000000781c */ /* 0x000fe40003f0f008 */
[----:B------:R-:W-:Y:S01]  /*4c60*/  PLOP3.LUT P4, PT, PT, PT, UP0, 0x80, 0x0 ;  /* 0x000000000000781c */ /* 0x000fe20003f8f008 */
[--C-:B------:R-:W-:Y:S06]  /*4c70*/  FFMA.FTZ R8, R8, UR14, -R4.reuse ;  /* 0x0000000e08087c23 */ /* 0x100fec0008010804 */
[----:B------:R3:W-:Y:S06]  /*4c80*/  MUFU.EX2 R107, R8 ;  /* 0x00000008006b7308 */ /* 0x0007ec0000000800 */
[----:B------:R-:W-:Y:S02]  /*4c90*/  @P4 ISETP.GE.AND P4, PT, R6, UR5, PT ;  /* 0x0000000506004c0c */ /* 0x000fe4000bf86270 */
[----:B-1----:R-:W-:Y:S02]  /*4ca0*/  MOV R7, R95 ;  /* 0x0000005f00077202 */ /* 0x002fe40000000f00 */
[----:B------:R-:W-:Y:S02]  /*4cb0*/  @P1 FSEL R7, R95, -INF , !P6 ;  /* 0xff8000005f071808 */ /* 0x000fe40007000000 */
[----:B------:R-:W-:Y:S02]  /*4cc0*/  PLOP3.LUT P1, PT, PT, PT, UP0, 0x80, 0x0 ;  /* 0x000000000000781c */ /* 0x000fe40003f2f008 */
[----:B------:R-:W-:Y:S01]  /*4cd0*/  MOV R6, R84 ;  /* 0x0000005400067202 */ /* 0x000fe20000000f00 */
[--C-:B------:R-:W-:Y:S01]  /*4ce0*/  FFMA.FTZ R7, R7, UR14, -R4.reuse ;  /* 0x0000000e07077c23 */ /* 0x100fe20008010804 */
[----:B---3--:R-:W-:Y:S02]  /*4cf0*/  MOV R8, R85 ;  /* 0x0000005500087202 */ /* 0x008fe40000000f00 */
[----:B------:R-:W-:Y:S01]  /*4d00*/  @P0 FSEL R8, R85, -INF , !P2 ;  /* 0xff80000055080808 */ /* 0x000fe20005000000 */
[----:B------:R1:W3:Y:S01]  /*4d10*/  MUFU.EX2 R106, R7 ;  /* 0x00000007006a7308 */ /* 0x0002e20000000800 */
[----:B------:R-:W-:Y:S05]  /*4d20*/  PLOP3.LUT P0, PT, PT, PT, UP0, 0x80, 0x0 ;  /* 0x000000000000781c */ /* 0x000fea0003f0f008 */
[----:B------:R-:W-:Y:S01]  /*4d30*/  @P1 FSEL R6, R84, -INF , !P4 ;  /* 0xff80000054061808 */ /* 0x000fe20006000000 */
[--C-:B-1----:R-:W-:Y:S04]  /*4d40*/  FFMA.FTZ R7, R8, UR14, -R5.reuse ;  /* 0x0000000e08077c23 */ /* 0x102fe80008010805 */
[----:B------:R-:W-:Y:S01]  /*4d50*/  FFMA.FTZ R5, R6, UR14, -R5 ;  /* 0x0000000e06057c23 */ /* 0x000fe20008010805 */
[----:B------:R-:W-:Y:S01]  /*4d60*/  MOV R6, R92 ;  /* 0x0000005c00067202 */ /* 0x000fe20000000f00 */
[----:B------:R1:W-:Y:S01]  /*4d70*/  MUFU.EX2 R245, R7 ;  /* 0x0000000700f57308 */ /* 0x0003e20000000800 */
[----:B------:R-:W-:Y:S02]  /*4d80*/  @P0 FSEL R6, R92, -INF , !P4 ;  /* 0xff8000005c060808 */ /* 0x000fe40006000000 */
[----:B--2---:R-:W-:Y:S02]  /*4d90*/  F2FP.F16.F32.PACK_AB R8, R108, R109 ;  /* 0x0000006d6c08723e */ /* 0x004fe400000000ff */
[----:B------:R-:W-:Y:S05]  /*4da0*/  IADD3 R82, P0, R11, UR13, RZ ;  /* 0x0000000d0b527c10 */ /* 0x000fea000ff1e0ff */
[----:B------:R2:W3:Y:S01]  /*4db0*/  MUFU.EX2 R244, R5 ;  /* 0x0000000500f47308 */ /* 0x0004e20000000800 */
[----:B------:R-:W-:Y:S02]  /*4dc0*/  IADD3.X R83, R10, UR12, RZ, P0, !PT ;  /* 0x0000000c0a537c10 */ /* 0x000fe400087fe4ff */
[----:B------:R-:W-:Y:S03]  /*4dd0*/  PLOP3.LUT P0, PT, PT, PT, UP3, 0x80, 0x0 ;  /* 0x000000000000781c */ /* 0x000fe60003f0f038 */
[----:B------:R-:W3:Y:S01]  /*4de0*/  LDG.E R81, desc[UR6][R82.64] ;  /* 0x0000000652517981 */ /* 0x000ee2000c1e1900 */
[----:B-1----:R-:W-:Y:S03]  /*4df0*/  MOV R7, R93 ;  /* 0x0000005d00077202 */ /* 0x002fe60000000f00 */
[----:B------:R-:W3:Y:S01]  /*4e00*/  LDG.E R80, desc[UR6][R82.64+0x20] ;  /* 0x0000200652507981 */ /* 0x000ee2000c1e1900 */
[----:B------:R-:W-:Y:S05]  /*4e10*/  @P3 FSEL R7, R93, -INF , !P2 ;  /* 0xff8000005d073808 */ /* 0x000fea0005000000 */
[--C-:B--2---:R-:W-:Y:S01]  /*4e20*/  FFMA.FTZ R5, R7, UR14, -R4.reuse ;  /* 0x0000000e07057c23 */ /* 0x104fe20008010804 */
[----:B------:R-:W-:Y:S01]  /*4e30*/  FFMA.FTZ R4, R6, UR14, -R4 ;  /* 0x0000000e06047c23 */ /* 0x000fe20008010804 */
[----:B------:R-:W-:Y:S02]  /*4e40*/  F2FP.F16.F32.PACK_AB R6, R249, R251 ;  /* 0x000000fbf906723e */ /* 0x000fe400000000ff */
[----:B------:R1:W-:Y:S01]  /*4e50*/  MUFU.EX2 R105, R5 ;  /* 0x0000000500697308 */ /* 0x0003e20000000800 */
[----:B----4-:R-:W-:Y:S02]  /*4e60*/  F2FP.F16.F32.PACK_AB R7, R248, R250 ;  /* 0x000000faf807723e */ /* 0x010fe400000000ff */
[----:B------:R3:W-:Y:S07]  /*4e70*/  STS [R103+0x14000], R6 ;  /* 0x0140000667007388 */ /* 0x0007ee0000000800 */
[----:B------:R2:W4:Y:S01]  /*4e80*/  MUFU.EX2 R104, R4 ;  /* 0x0000000400687308 */ /* 0x0005220000000800 */
[----:B-1----:R-:W-:Y:S05]  /*4e90*/  F2FP.F16.F32.PACK_AB R5, R110, R111 ;  /* 0x0000006f6e05723e */ /* 0x002fea00000000ff */
[----:B------:R1:W-:Y:S01]  /*4ea0*/  STS [R103+0x14400], R5 ;  /* 0x0144000567007388 */ /* 0x0003e20000000800 */
[----:B--2---:R-:W-:Y:S02]  /*4eb0*/  F2FP.F16.F32.PACK_AB R4, R246, R247 ;  /* 0x000000f7f604723e */ /* 0x004fe400000000ff */
[----:B---3--:R-:W-:Y:S03]  /*4ec0*/  F2FP.F16.F32.PACK_AB R6, R106, R107 ;  /* 0x0000006b6a06723e */ /* 0x008fe600000000ff */
[----:B------:R4:W-:Y:S04]  /*4ed0*/  STS [R102+0x14000], R4 ;  /* 0x0140000466007388 */ /* 0x0009e80000000800 */
[----:B------:R-:W-:Y:S04]  /*4ee0*/  STS [R102+0x14400], R8 ;  /* 0x0144000866007388 */ /* 0x000fe80000000800 */
[----:B------:R-:W-:Y:S04]  /*4ef0*/  STS [R101+0x14000], R7 ;  /* 0x0140000765007388 */ /* 0x000fe80000000800 */
[----:B------:R-:W-:Y:S01]  /*4f00*/  STS [R101+0x14400], R6 ;  /* 0x0144000665007388 */ /* 0x000fe20000000800 */
[----:B-1----:R-:W-:Y:S05]  /*4f10*/  F2FP.F16.F32.PACK_AB R5, R244, R245 ;  /* 0x000000f5f405723e */ /* 0x002fea00000000ff */
[----:B------:R-:W-:Y:S01]  /*4f20*/  STS [R100+0x14000], R5 ;  /* 0x0140000564007388 */ /* 0x000fe20000000800 */
[----:B----4-:R-:W-:Y:S05]  /*4f30*/  F2FP.F16.F32.PACK_AB R4, R104, R105 ;  /* 0x000000696804723e */ /* 0x010fea00000000ff */
[----:B------:R-:W-:Y:S04]  /*4f40*/  STS [R100+0x14400], R4 ;  /* 0x0144000464007388 */ /* 0x000fe80000000800 */
[----:B------:R-:W1:Y:S04]  /*4f50*/  LDSM.16.M88.4 R16, [R115+0x6000] ;  /* 0x006000007310783b */ /* 0x000e680000000200 */
[----:B------:R-:W2:Y:S04]  /*4f60*/  LDSM.16.M88.4 R68, [R114+0x6000] ;  /* 0x006000007244783b */ /* 0x000ea80000000200 */
[----:B------:R-:W3:Y:S04]  /*4f70*/  LDSM.16.M88.4 R72, [R113+0x6000] ;  /* 0x006000007148783b */ /* 0x000ee80000000200 */
        /* <DEDUP_REMOVED lines=29> */
[----:B------:R2:W4:Y:S05]  /*5150*/  LDSM.16.M88.4 R72, [R115+0xa000] ;  /* 0x00a000007348783b */ /* 0x00052a0000000200 */
[C---:B---3--:R-:W-:Y:S06]  /*5160*/  HMMA.16816.F32 R4, R76.reuse, R196, R4 ;  /* 0x000000c44c04723c */ /* 0x048fec0000001804 */
[C---:B------:R-:W-:Y:S06]  /*5170*/  HMMA.16816.F32 R8, R76.reuse, R198, R8 ;  /* 0x000000c64c08723c */ /* 0x040fec0000001808 */
[C---:B------:R-:W-:Y:S06]  /*5180*/  HMMA.16816.F32 R12, R76.reuse, R200, R12 ;  /* 0x000000c84c0c723c */ /* 0x040fec000000180c */
[----:B------:R-:W-:Y:S01]  /*5190*/  HMMA.16816.F32 R16, R76, R202, R16 ;  /* 0x000000ca4c10723c */ /* 0x000fe20000001810 */
[----:B------:R3:W4:Y:S04]  /*51a0*/  LDSM.16.M88.4 R76, [R114+0xa000] ;  /* 0x00a00000724c783b */ /* 0x0007280000000200 */
[----:B--2--5:R2:W5:Y:S01]  /*51b0*/  LDL.LU R115, [R1+0xc4] ;  /* 0x0000c40001737983 */ /* 0x0245620000300800 */
[C---:B-1----:R-:W-:Y:S06]  /*51c0*/  HMMA.16816.F32 R4, R68.reuse, R204, R4 ;  /* 0x000000cc4404723c */ /* 0x042fec0000001804 */
[C---:B------:R-:W-:Y:S06]  /*51d0*/  HMMA.16816.F32 R8, R68.reuse, R206, R8 ;  /* 0x000000ce4408723c */ /* 0x040fec0000001808 */
[C---:B------:R-:W-:Y:S06]  /*51e0*/  HMMA.16816.F32 R12, R68.reuse, R208, R12 ;  /* 0x000000d0440c723c */ /* 0x040fec000000180c */
[----:B------:R-:W-:Y:S01]  /*51f0*/  HMMA.16816.F32 R16, R68, R210, R16 ;  /* 0x000000d24410723c */ /* 0x000fe20000001810 */
[----:B------:R1:W2:Y:S04]  /*5200*/  LDSM.16.M88.4 R68, [R113+0xa000] ;  /* 0x00a000007144783b */ /* 0x0002a80000000200 */
[----:B---3--:R3:W5:Y:S01]  /*5210*/  LDL.LU R114, [R1+0xc0] ;  /* 0x0000c00001727983 */ /* 0x0087620000300800 */
[C---:B----4-:R-:W-:Y:S06]  /*5220*/  HMMA.16816.F32 R4, R72.reuse, R212, R4 ;  /* 0x000000d44804723c */ /* 0x050fec0000001804 */
[C---:B------:R-:W-:Y:S06]  /*5230*/  HMMA.16816.F32 R8, R72.reuse, R214, R8 ;  /* 0x000000d64808723c */ /* 0x040fec0000001808 */
[C---:B------:R-:W-:Y:S06]  /*5240*/  HMMA.16816.F32 R12, R72.reuse, R216, R12 ;  /* 0x000000d8480c723c */ /* 0x040fec000000180c */
[----:B------:R-:W-:Y:S01]  /*5250*/  HMMA.16816.F32 R16, R72, R218, R16 ;  /* 0x000000da4810723c */ /* 0x000fe20000001810 */
[----:B------:R4:W3:Y:S04]  /*5260*/  LDSM.16.M88.4 R72, [R112+0xa000] ;  /* 0x00a000007048783b */ /* 0x0008e80000000200 */
[----:B-1----:R1:W5:Y:S01]  /*5270*/  LDL.LU R113, [R1+0xbc] ;  /* 0x0000bc0001717983 */ /* 0x0023620000300800 */
[C---:B------:R-:W-:Y:S06]  /*5280*/  HMMA.16816.F32 R4, R76.reuse, R220, R4 ;  /* 0x000000dc4c04723c */ /* 0x040fec0000001804 */
[C---:B------:R-:W-:Y:S06]  /*5290*/  HMMA.16816.F32 R8, R76.reuse, R222, R8 ;  /* 0x000000de4c08723c */ /* 0x040fec0000001808 */
[C---:B------:R-:W-:Y:S06]  /*52a0*/  HMMA.16816.F32 R12, R76.reuse, R224, R12 ;  /* 0x000000e04c0c723c */ /* 0x040fec000000180c */
[----:B------:R-:W-:Y:S01]  /*52b0*/  HMMA.16816.F32 R16, R76, R226, R16 ;  /* 0x000000e24c10723c */ /* 0x000fe20000001810 */
[----:B----4-:R1:W5:Y:S05]  /*52c0*/  LDL.LU R112, [R1+0xb8] ;  /* 0x0000b80001707983 */ /* 0x01036a0000300800 */
[C---:B--2---:R-:W-:Y:S06]  /*52d0*/  HMMA.16816.F32 R4, R68.reuse, R228, R4 ;  /* 0x000000e44404723c */ /* 0x044fec0000001804 */
        /* <DEDUP_REMOVED lines=11> */
[----:B------:R-:W-:Y:S01]  /*5390*/  FFMA.FTZ R4, -R91, R91, 1 ;  /* 0x3f8000005b047423 */ /* 0x000fe2000001015b */
[----:B------:R-:W-:Y:S01]  /*53a0*/  FMUL.FTZ R69, R249, R5 ;  /* 0x00000005f9457220 */ /* 0x000fe20000410000 */
[----:B------:R-:W-:Y:S01]  /*53b0*/  FFMA.FTZ R5, -R90, R90, 1 ;  /* 0x3f8000005a057423 */ /* 0x000fe2000001015a */
[C---:B------:R-:W-:Y:S01]  /*53c0*/  FADD.FTZ R70, -R81.reuse, R8 ;  /* 0x0000000851467221 */ /* 0x040fe20000010100 */
[----:B------:R-:W-:Y:S01]  /*53d0*/  FMUL.FTZ R8, R4, UR8 ;  /* 0x0000000804087c20 */ /* 0x000fe20008410000 */
[----:B------:R-:W-:Y:S01]  /*53e0*/  FADD.FTZ R9, -R81, R9 ;  /* 0x0000000951097221 */ /* 0x000fe20000010100 */
[----:B------:R-:W-:Y:S01]  /*53f0*/  FMUL.FTZ R4, R5, UR8 ;  /* 0x0000000805047c20 */ /* 0x000fe20008410000 */
[----:B------:R-:W-:Y:S01]  /*5400*/  FFMA.FTZ R5, -R89, R89, 1 ;  /* 0x3f80000059057423 */ /* 0x000fe20000010159 */
[----:B------:R-:W-:Y:S01]  /*5410*/  FMUL.FTZ R8, R68, R8 ;  /* 0x0000000844087220 */ /* 0x000fe20000410000 */
[----:B------:R-:W-:Y:S01]  /*5420*/  FMUL.FTZ R71, R246, R9 ;  /* 0x00000009f6477220 */ /* 0x000fe20000410000 */
[----:B------:R-:W-:Y:S01]  /*5430*/  FMUL.FTZ R4, R69, R4 ;  /* 0x0000000445047220 */ /* 0x000fe20000410000 */
[----:B------:R-:W-:Y:S01]  /*5440*/  FFMA.FTZ R9, -R88, R88, 1 ;  /* 0x3f80000058097423 */ /* 0x000fe20000010158 */
[C---:B------:R-:W-:Y:S01]  /*5450*/  FADD.FTZ R12, -R81.reuse, R12 ;  /* 0x0000000c510c7221 */ /* 0x040fe20000010100 */
[----:B------:R-:W-:Y:S01]  /*5460*/  FADD.FTZ R16, -R81, R16 ;  /* 0x0000001051107221 */ /* 0x000fe20000010100 */
[----:B------:R-:W-:Y:S01]  /*5470*/  FMUL.FTZ R70, R247, R70 ;  /* 0x00000046f7467220 */ /* 0x000fe20000410000 */
[----:B------:R-:W-:Y:S01]  /*5480*/  F2FP.F16.F32.PACK_AB R4, R4, R8 ;  /* 0x000000080404723e */ /* 0x000fe200000000ff */
[----:B------:R-:W-:Y:S01]  /*5490*/  FADD.FTZ R69, -R81, R17 ;  /* 0x0000001151457221 */ /* 0x000fe20000010100 */
[----:B------:R-:W-:Y:S01]  /*54a0*/  FMUL.FTZ R5, R5, UR8 ;  /* 0x0000000805057c20 */ /* 0x000fe20008410000 */
[----:B------:R-:W-:Y:S01]  /*54b0*/  FMUL.FTZ R9, R9, UR8 ;  /* 0x0000000809097c20 */ /* 0x000fe20008410000 */
[----:B------:R-:W-:Y:S01]  /*54c0*/  FMUL.FTZ R68, R245, R16 ;  /* 0x00000010f5447220 */ /* 0x000fe20000410000 */
[----:B------:R2:W-:Y:S01]  /*54d0*/  STS [R103+0x12000], R4 ;  /* 0x0120000467007388 */ /* 0x0005e20000000800 */
[----:B------:R-:W-:Y:S01]  /*54e0*/  FMUL.FTZ R17, R250, R12 ;  /* 0x0000000cfa117220 */ /* 0x000fe20000410000 */
[----:B------:R-:W-:Y:S01]  /*54f0*/  FFMA.FTZ R12, -R85, R85, 1 ;  /* 0x3f800000550c7423 */ /* 0x000fe20000010155 */
[----:B------:R-:W-:Y:S01]  /*5500*/  FFMA.FTZ R16, -R84, R84, 1 ;  /* 0x3f80000054107423 */ /* 0x000fe20000010154 */
[----:B------:R-:W-:Y:S01]  /*5510*/  FMUL.FTZ R5, R70, R5 ;  /* 0x0000000546057220 */ /* 0x000fe20000410000 */
[----:B------:R-:W-:Y:S01]  /*5520*/  FMUL.FTZ R9, R71, R9 ;  /* 0x0000000947097220 */ /* 0x000fe20000410000 */
[----:B------:R-:W-:Y:S01]  /*5530*/  FMUL.FTZ R69, R244, R69 ;  /* 0x00000045f4457220 */ /* 0x000fe20000410000 */
[----:B------:R-:W-:Y:S01]  /*5540*/  FMUL.FTZ R12, R12, UR8 ;  /* 0x000000080c0c7c20 */ /* 0x000fe20008410000 */
[----:B------:R-:W-:Y:S01]  /*5550*/  FMUL.FTZ R16, R16, UR8 ;  /* 0x0000000810107c20 */ /* 0x000fe20008410000 */
[----:B------:R-:W-:Y:S01]  /*5560*/  FADD.FTZ R13, -R81, R13 ;  /* 0x0000000d510d7221 */ /* 0x000fe20000010100 */
[----:B------:R-:W-:Y:S01]  /*5570*/  F2FP.F16.F32.PACK_AB R9, R9, R5 ;  /* 0x000000050909723e */ /* 0x000fe200000000ff */
[----:B------:R-:W-:Y:S01]  /*5580*/  FMUL.FTZ R12, R68, R12 ;  /* 0x0000000c440c7220 */ /* 0x000fe20000410000 */
[----:B------:R-:W-:Y:S01]  /*5590*/  FMUL.FTZ R5, R69, R16 ;  /* 0x0000001045057220 */ /* 0x000fe20000410000 */
[----:B------:R-:W-:Y:S01]  /*55a0*/  FMUL.FTZ R72, R248, R13 ;  /* 0x0000000df8487220 */ /* 0x000fe20000410000 */
[----:B------:R-:W-:Y:S01]  /*55b0*/  FFMA.FTZ R13, -R86, R86, 1 ;  /* 0x3f800000560d7423 */ /* 0x000fe20000010156 */
[----:B------:R-:W-:Y:S01]  /*55c0*/  FFMA.FTZ R8, -R87, R87, 1 ;  /* 0x3f80000057087423 */ /* 0x000fe20000010157 */
[----:B------:R-:W-:Y:S01]  /*55d0*/  FADD.FTZ R16, -R80, R10 ;  /* 0x0000000a50107221 */ /* 0x000fe20000010100 */
[----:B------:R-:W-:Y:S01]  /*55e0*/  FMUL.FTZ R6, R111, R6 ;  /* 0x000000066f067220 */ /* 0x000fe20000410000 */
[----:B------:R-:W-:Y:S01]  /*55f0*/  FMUL.FTZ R13, R13, UR8 ;  /* 0x000000080d0d7c20 */ /* 0x000fe20008410000 */
[----:B------:R-:W-:Y:S01]  /*5600*/  FMUL.FTZ R8, R8, UR8 ;  /* 0x0000000808087c20 */ /* 0x000fe20008410000 */
[C---:B------:R-:W-:Y:S01]  /*5610*/  FADD.FTZ R14, -R80.reuse, R14 ;  /* 0x0000000e500e7221 */ /* 0x040fe20000010100 */
[----:B------:R-:W-:Y:S01]  /*5620*/  FADD.FTZ R15, -R80, R15 ;  /* 0x0000000f500f7221 */ /* 0x000fe20000010100 */
[----:B------:R-:W-:Y:S01]  /*5630*/  FMUL.FTZ R13, R17, R13 ;  /* 0x0000000d110d7220 */ /* 0x000fe20000410000 */
[----:B------:R-:W-:Y:S01]  /*5640*/  FMUL.FTZ R8, R72, R8 ;  /* 0x0000000848087220 */ /* 0x000fe20000410000 */
[C---:B------:R-:W-:Y:S01]  /*5650*/  FADD.FTZ R18, -R80.reuse, R18 ;  /* 0x0000001250127221 */ /* 0x040fe20000010100 */
[----:B--2---:R-:W-:Y:S01]  /*5660*/  FADD.FTZ R4, -R80, R7 ;  /* 0x0000000750047221 */ /* 0x004fe20000010100 */
[----:B------:R-:W-:Y:S01]  /*5670*/  F2FP.F16.F32.PACK_AB R7, R5, R12 ;  /* 0x0000000c0507723e */ /* 0x000fe200000000ff */
[----:B------:R-:W-:Y:S01]  /*5680*/  FFMA.FTZ R5, -R97, R97, 1 ;  /* 0x3f80000061057423 */ /* 0x000fe20000010161 */
[----:B------:R-:W-:Y:S01]  /*5690*/  F2FP.F16.F32.PACK_AB R8, R8, R13 ;  /* 0x0000000d0808723e */ /* 0x000fe200000000ff */
[----:B------:R-:W-:Y:S01]  /*56a0*/  FMUL.FTZ R12, R110, R4 ;  /* 0x000000046e0c7220 */ /* 0x000fe20000410000 */
[----:B------:R-:W-:Y:S01]  /*56b0*/  FFMA.FTZ R4, -R99, R99, 1 ;  /* 0x3f80000063047423 */ /* 0x000fe20000010163 */
[----:B------:R-:W-:Y:S01]  /*56c0*/  FADD.FTZ R13, -R80, R11 ;  /* 0x0000000b500d7221 */ /* 0x000fe20000010100 */
[----:B------:R-:W-:Y:S01]  /*56d0*/  FMUL.FTZ R11, R109, R16 ;  /* 0x000000106d0b7220 */ /* 0x000fe20000410000 */
[----:B------:R-:W-:Y:S01]  /*56e0*/  FMUL.FTZ R16, R107, R14 ;  /* 0x0000000e6b107220 */ /* 0x000fe20000410000 */
[----:B------:R-:W-:Y:S01]  /*56f0*/  FMUL.FTZ R10, R4, UR8 ;  /* 0x00000008040a7c20 */ /* 0x000fe20008410000 */
[----:B------:R-:W-:Y:S01]  /*5700*/  FMUL.FTZ R4, R5, UR8 ;  /* 0x0000000805047c20 */ /* 0x000fe20008410000 */
[----:B------:R-:W-:Y:S01]  /*5710*/  FFMA.FTZ R5, -R98, R98, 1 ;  /* 0x3f80000062057423 */ /* 0x000fe20000010162 */
[----:B------:R-:W-:Y:S01]  /*5720*/  FMUL.FTZ R13, R108, R13 ;  /* 0x0000000d6c0d7220 */ /* 0x000fe20000410000 */
[----:B------:R-:W-:Y:S01]  /*5730*/  FMUL.FTZ R10, R6, R10 ;  /* 0x0000000a060a7220 */ /* 0x000fe20000410000 */
[----:B------:R-:W-:Y:S01]  /*5740*/  FMUL.FTZ R4, R12, R4 ;  /* 0x000000040c047220 */ /* 0x000fe20000410000 */
[----:B------:R-:W-:Y:S01]  /*5750*/  FFMA.FTZ R6, -R94, R94, 1 ;  /* 0x3f8000005e067423 */ /* 0x000fe2000001015e */
[----:B------:R-:W-:Y:S01]  /*5760*/  FMUL.FTZ R5, R5, UR8 ;  /* 0x0000000805057c20 */ /* 0x000fe20008410000 */
[----:B------:R-:W-:Y:S01]  /*5770*/  FMUL.FTZ R17, R106, R15 ;  /* 0x0000000f6a117220 */ /* 0x000fe20000410000 */
[----:B------:R-:W-:Y:S01]  /*5780*/  FADD.FTZ R19, -R80, R19 ;  /* 0x0000001350137221 */ /* 0x000fe20000010100 */
[----:B------:R-:W-:Y:S01]  /*5790*/  F2FP.F16.F32.PACK_AB R4, R4, R10 ;  /* 0x0000000a0404723e */ /* 0x000fe200000000ff */
[----:B------:R-:W-:Y:S01]  /*57a0*/  FMUL.FTZ R6, R6, UR8 ;  /* 0x0000000806067c20 */ /* 0x000fe20008410000 */
[----:B------:R-:W-:Y:S01]  /*57b0*/  FMUL.FTZ R5, R11, R5 ;  /* 0x000000050b057220 */ /* 0x000fe20000410000 */
[----:B------:R-:W-:Y:S01]  /*57c0*/  FFMA.FTZ R11, -R96, R96, 1 ;  /* 0x3f800000600b7423 */ /* 0x000fe20000010160 */
[----:B------:R-:W-:Y:S01]  /*57d0*/  FFMA.FTZ R10, -R95, R95, 1 ;  /* 0x3f8000005f0a7423 */ /* 0x000fe2000001015f */
[----:B------:R2:W-:Y:S01]  /*57e0*/  STS [R103+0x12400], R4 ;  /* 0x0124000467007388 */ /* 0x0005e20000000800 */
[----:B------:R-:W-:Y:S01]  /*57f0*/  FMUL.FTZ R6, R13, R6 ;  /* 0x000000060d067220 */ /* 0x000fe20000410000 */
[----:B------:R-:W-:Y:S01]  /*5800*/  FMUL.FTZ R11, R11, UR8 ;  /* 0x000000080b0b7c20 */ /* 0x000fe20008410000 */
[----:B------:R-:W-:Y:S01]  /*5810*/  FMUL.FTZ R10, R10, UR8 ;  /* 0x000000080a0a7c20 */ /* 0x000fe20008410000 */
[----:B------:R-:W-:Y:S01]  /*5820*/  STS [R102+0x12000], R9 ;  /* 0x0120000966007388 */ /* 0x000fe20000000800 */
[----:B------:R-:W-:Y:S01]  /*5830*/  FFMA.FTZ R13, -R93, R93, 1 ;  /* 0x3f8000005d0d7423 */ /* 0x000fe2000001015d */
[----:B------:R-:W-:Y:S01]  /*5840*/  F2FP.F16.F32.PACK_AB R6, R6, R5 ;  /* 0x000000050606723e */ /* 0x000fe200000000ff */
[----:B------:R-:W-:Y:S01]  /*5850*/  FFMA.FTZ R12, -R92, R92, 1 ;  /* 0x3f8000005c0c7423 */ /* 0x000fe2000001015c */
[----:B------:R-:W-:Y:S01]  /*5860*/  FMUL.FTZ R11, R16, R11 ;  /* 0x0000000b100b7220 */ /* 0x000fe20000410000 */
[----:B------:R-:W-:Y:S01]  /*5870*/  FMUL.FTZ R10, R17, R10 ;  /* 0x0000000a110a7220 */ /* 0x000fe20000410000 */
[----:B------:R-:W-:Y:S01]  /*5880*/  FMUL.FTZ R14, R105, R18 ;  /* 0x00000012690e7220 */ /* 0x000fe20000410000 */
[----:B------:R-:W-:Y:S01]  /*5890*/  STS [R102+0x12400], R6 ;  /* 0x0124000666007388 */ /* 0x000fe20000000800 */
[----:B------:R-:W-:Y:S01]  /*58a0*/  FMUL.FTZ R15, R104, R19 ;  /* 0x00000013680f7220 */ /* 0x000fe20000410000 */
[----:B------:R-:W-:Y:S01]  /*58b0*/  FMUL.FTZ R13, R13, UR8 ;  /* 0x000000080d0d7c20 */ /* 0x000fe20008410000 */
[----:B------:R-:W-:Y:S01]  /*58c0*/  FMUL.FTZ R12, R12, UR8 ;  /* 0x000000080c0c7c20 */ /* 0x000fe20008410000 */
[----:B------:R-:W-:Y:S01]  /*58d0*/  F2FP.F16.F32.PACK_AB R5, R10, R11 ;  /* 0x0000000b0a05723e */ /* 0x000fe200000000ff */
[----:B------:R-:W-:Y:S01]  /*58e0*/  STS [R101+0x12000], R8 ;  /* 0x0120000865007388 */ /* 0x000fe20000000800 */
[----:B------:R-:W-:Y:S01]  /*58f0*/  FMUL.FTZ R13, R14, R13 ;  /* 0x0000000d0e0d7220 */ /* 0x000fe20000410000 */
[----:B------:R-:W-:Y:S02]  /*5900*/  FMUL.FTZ R12, R15, R12 ;  /* 0x0000000c0f0c7220 */ /* 0x000fe40000410000 */
[----:B------:R-:W-:Y:S04]  /*5910*/  STS [R101+0x12400], R5 ;  /* 0x0124000565007388 */ /* 0x000fe80000000800 */
[----:B------:R-:W-:Y:S01]  /*5920*/  STS [R100+0x12000], R7 ;  /* 0x0120000764007388 */ /* 0x000fe20000000800 */
[----:B--2---:R-:W-:Y:S03]  /*5930*/  F2FP.F16.F32.PACK_AB R4, R12, R13 ;  /* 0x0000000d0c04723e */ /* 0x004fe600000000ff */
[----:B------:R1:W5:Y:S04]  /*5940*/  LDL.LU R111, [R1+0xb4] ;  /* 0x0000b400016f7983 */ /* 0x0003680000300800 */
[----:B------:R-:W-:Y:S01]  /*5950*/  STS [R100+0x12400], R4 ;  /* 0x0124000464007388 */ /* 0x000fe20000000800 */
[----:B------:R-:W-:Y:S06]  /*5960*/  BAR.SYNC.DEFER_BLOCKING 0x0 ;  /* 0x0000000000007b1d */ /* 0x000fec0000010000 */
[----:B------:R-:W-:Y:S04]  /*5970*/  LDSM.16.MT88.4 R4, [R3+0x14000] ;  /* 0x014000000304783b */ /* 0x000fe80000004200 */
[----:B------:R-:W2:Y:S04]  /*5980*/  LDSM.16.MT88.4 R8, [R0+0x6000] ;  /* 0x006000000008783b */ /* 0x000ea80000004200 */
[----:B------:R1:W5:Y:S04]  /*5990*/  LDL.LU R110, [R1+0xb0] ;  /* 0x0000b000016e7983 */ /* 0x0003680000300800 */
[----:B------:R1:W5:Y:S04]  /*59a0*/  LDL.LU R109, [R1+0xac] ;  /* 0x0000ac00016d7983 */ /* 0x0003680000300800 */
[----:B------:R-:W3:Y:S04]  /*59b0*/  LDSM.16.MT88.4 R12, [R2+0x14000] ;  /* 0x01400000020c783b */ /* 0x000ee80000004200 */
[----:B------:R1:W5:Y:S04]  /*59c0*/  LDL.LU R108, [R1+0xa8] ;  /* 0x0000a800016c7983 */ /* 0x0003680000300800 */
[----:B------:R1:W5:Y:S04]  /*59d0*/  LDL.LU R107, [R1+0xa4] ;  /* 0x0000a400016b7983 */ /* 0x0003680000300800 */
[----:B------:R1:W5:Y:S04]  /*59e0*/  LDL.LU R106, [R1+0xa0] ;  /* 0x0000a000016a7983 */ /* 0x0003680000300800 */
[----:B------:R1:W5:Y:S04]  /*59f0*/  LDL.LU R105, [R1+0x9c] ;  /* 0x00009c0001697983 */ /* 0x0003680000300800 */
[----:B------:R-:W4:Y:S04]  /*5a00*/  LDSM.16.MT88.4 R16, [R0+0x8000] ;  /* 0x008000000010783b */ /* 0x000f280000004200 */
[----:B------:R1:W5:Y:S01]  /*5a10*/  LDL.LU R104, [R1+0x98] ;  /* 0x0000980001687983 */ /* 0x0003620000300800 */
[-C--:B--2---:R-:W-:Y:S03]  /*5a20*/  HMMA.16816.F32 R20, R4, R8.reuse, R20 ;  /* 0x000000080414723c */ /* 0x084fe60000001814 */
[----:B------:R1:W5:Y:S04]  /*5a30*/  LDL.LU R103, [R1+0x94] ;  /* 0x0000940001677983 */ /* 0x0003680000300800 */
[----:B------:R1:W5:Y:S04]  /*5a40*/  LDL.LU R102, [R1+0x90] ;  /* 0x0000900001667983 */ /* 0x0003680000300800 */
[----:B------:R1:W5:Y:S01]  /*5a50*/  LDL.LU R101, [R1+0x8c] ;  /* 0x00008c0001657983 */ /* 0x0003620000300800 */
[C---:B---3--:R-:W-:Y:S03]  /*5a60*/  HMMA.16816.F32 R24, R12.reuse, R8, R24 ;  /* 0x000000080c18723c */ /* 0x048fe60000001818 */
[----:B------:R1:W5:Y:S04]  /*5a70*/  LDL.LU R100, [R1+0x88] ;  /* 0x0000880001647983 */ /* 0x0003680000300800 */
[----:B------:R1:W5:Y:S01]  /*5a80*/  LDL R96, [R1+0x68] ;  /* 0x0000680001607983 */ /* 0x0003620000100800 */
[-C--:B------:R-:W-:Y:S03]  /*5a90*/  HMMA.16816.F32 R28, R12, R10.reuse, R28 ;  /* 0x0000000a0c1c723c */ /* 0x080fe6000000181c */
[----:B------:R-:W2:Y:S03]  /*5aa0*/  LDSM.16.MT88.4 R68, [R0+0xa000] ;  /* 0x00a000000044783b */ /* 0x000ea60000004200 */
[C---:B------:R-:W-:Y:S01]  /*5ab0*/  HMMA.16816.F32 R32, R4.reuse, R10, R32 ;  /* 0x0000000a0420723c */ /* 0x040fe20000001820 */
[----:B------:R-:W-:Y:S04]  /*5ac0*/  LDSM.16.MT88.4 R72, [R3+0x14800] ;  /* 0x014800000348783b */ /* 0x000fe80000004200 */
[----:B------:R-:W3:Y:S01]  /*5ad0*/  LDSM.16.MT88.4 R76, [R0+0x6800] ;  /* 0x00680000004c783b */ /* 0x000ee20000004200 */
[-C--:B----4-:R-:W-:Y:S03]  /*5ae0*/  HMMA.16816.F32 R36, R4, R16.reuse, R36 ;  /* 0x000000100424723c */ /* 0x090fe60000001824 */
[----:B------:R-:W4:Y:S04]  /*5af0*/  LDSM.16.MT88.4 R80, [R2+0x14800] ;  /* 0x014800000250783b */ /* 0x000f280000004200 */
[----:B------:R-:W1:Y:S01]  /*5b00*/  LDSM.16.MT88.4 R84, [R0+0x8800] ;  /* 0x008800000054783b */ /* 0x000e620000004200 */
[C---:B------:R-:W-:Y:S03]  /*5b10*/  HMMA.16816.F32 R40, R12.reuse, R16, R40 ;  /* 0x000000100c28723c */ /* 0x040fe60000001828 */
[----:B------:R-:W1:Y:S03]  /*5b20*/  LDSM.16.MT88.4 R8, [R0+0xa800] ;  /* 0x00a800000008783b */ /* 0x000e660000004200 */
[-C--:B------:R-:W-:Y:S01]  /*5b30*/  HMMA.16816.F32 R44, R12, R18.reuse, R44 ;  /* 0x000000120c2c723c */ /* 0x080fe2000000182c */
[----:B------:R-:W-:Y:S04]  /*5b40*/  LDSM.16.MT88.4 R88, [R0+0x7800] ;  /* 0x007800000058783b */ /* 0x000fe80000004200 */
[----:B------:R-:W-:Y:S01]  /*5b50*/  LDSM.16.MT88.4 R92, [R2+0x15800] ;  /* 0x01580000025c783b */ /* 0x000fe20000004200 */
[C---:B------:R-:W-:Y:S03]  /*5b60*/  HMMA.16816.F32 R48, R4.reuse, R18, R48 ;  /* 0x000000120430723c */ /* 0x040fe60000001830 */
[----:B------:R-:W-:Y:S03]  /*5b70*/  LDSM.16.MT88.4 R16, [R2+0x15000] ;  /* 0x015000000210783b */ /* 0x000fe60000004200 */
[-C--:B--2---:R-:W-:Y:S06]  /*5b80*/  HMMA.16816.F32 R52, R4, R68.reuse, R52 ;  /* 0x000000440434723c */ /* 0x084fec0000001834 */
[C---:B------:R-:W-:Y:S06]  /*5b90*/  HMMA.16816.F32 R56, R12.reuse, R68, R56 ;  /* 0x000000440c38723c */ /* 0x040fec0000001838 */
[-C--:B------:R-:W-:Y:S01]  /*5ba0*/  HMMA.16816.F32 R60, R12, R70.reuse, R60 ;  /* 0x000000460c3c723c */ /* 0x080fe2000000183c */
[----:B------:R-:W-:Y:S05]  /*5bb0*/  LDSM.16.MT88.4 R12, [R0+0x7000] ;  /* 0x00700000000c783b */ /* 0x000fea0000004200 */
[----:B------:R-:W-:Y:S01]  /*5bc0*/  HMMA.16816.F32 R64, R4, R70, R64 ;  /* 0x000000460440723c */ /* 0x000fe20000001840 */
[----:B------:R-:W2:Y:S04]  /*5bd0*/  LDSM.16.MT88.4 R4, [R3+0x15000] ;  /* 0x015000000304783b */ /* 0x000ea80000004200 */
[----:B------:R-:W2:Y:S01]  /*5be0*/  LDSM.16.MT88.4 R68, [R0+0x9000] ;  /* 0x009000000044783b */ /* 0x000ea20000004200 */
[-C--:B---3--:R-:W-:Y:S06]  /*5bf0*/  HMMA.16816.F32 R20, R72, R76.reuse, R20 ;  /* 0x0000004c4814723c */ /* 0x088fec0000001814 */
[C---:B----4-:R-:W-:Y:S06]  /*5c00*/  HMMA.16816.F32 R24, R80.reuse, R76, R24 ;  /* 0x0000004c5018723c */ /* 0x050fec0000001818 */
[-C--:B------:R-:W-:Y:S06]  /*5c10*/  HMMA.16816.F32 R28, R80, R78.reuse, R28 ;  /* 0x0000004e501c723c */ /* 0x080fec000000181c */
[C---:B------:R-:W-:Y:S01]  /*5c20*/  HMMA.16816.F32 R32, R72.reuse, R78, R32 ;  /* 0x0000004e4820723c */ /* 0x040fe20000001820 */
[----:B------:R-:W3:Y:S05]  /*5c30*/  LDSM.16.MT88.4 R76, [R0+0xb000] ;  /* 0x00b00000004c783b */ /* 0x000eea0000004200 */
[-C--:B-1----:R-:W-:Y:S06]  /*5c40*/  HMMA.16816.F32 R36, R72, R84.reuse, R36 ;  /* 0x000000544824723c */ /* 0x082fec0000001824 */
[C---:B------:R-:W-:Y:S06]  /*5c50*/  HMMA.16816.F32 R40, R80.reuse, R84, R40 ;  /* 0x000000545028723c */ /* 0x040fec0000001828 */
[-C--:B------:R-:W-:Y:S06]  /*5c60*/  HMMA.16816.F32 R44, R80, R86.reuse, R44 ;  /* 0x00000056502c723c */ /* 0x080fec000000182c */
[C---:B------:R-:W-:Y:S01]  /*5c70*/  HMMA.16816.F32 R48, R72.reuse, R86, R48 ;  /* 0x000000564830723c */ /* 0x040fe20000001830 */
[----:B------:R-:W1:Y:S05]  /*5c80*/  LDSM.16.MT88.4 R84, [R3+0x15800] ;  /* 0x015800000354783b */ /* 0x000e6a0000004200 */
[-C--:B------:R-:W-:Y:S06]  /*5c90*/  HMMA.16816.F32 R52, R72, R8.reuse, R52 ;  /* 0x000000084834723c */ /* 0x080fec0000001834 */
[C---:B------:R-:W-:Y:S06]  /*5ca0*/  HMMA.16816.F32 R56, R80.reuse, R8, R56 ;  /* 0x000000085038723c */ /* 0x040fec0000001838 */
[-C--:B------:R-:W-:Y:S01]  /*5cb0*/  HMMA.16816.F32 R60, R80, R10.reuse, R60 ;  /* 0x0000000a503c723c */ /* 0x080fe2000000183c */
[----:B------:R-:W4:Y:S05]  /*5cc0*/  LDSM.16.MT88.4 R80, [R0+0x9800] ;  /* 0x009800000050783b */ /* 0x000f2a0000004200 */
[----:B------:R-:W-:Y:S01]  /*5cd0*/  HMMA.16816.F32 R64, R72, R10, R64 ;  /* 0x0000000a4840723c */ /* 0x000fe20000001840 */
[----:B------:R-:W4:Y:S01]  /*5ce0*/  LDSM.16.MT88.4 R8, [R0+0xb800] ;  /* 0x00b800000008783b */ /* 0x000f220000004200 */
[----:B------:R-:W-:Y:S04]  /*5cf0*/  BAR.SYNC.DEFER_BLOCKING 0x0 ;  /* 0x0000000000007b1d */ /* 0x000fe80000010000 */
        /* <DEDUP_REMOVED lines=12> */
[-C--:B-1----:R-:W-:Y:S06]  /*5dc0*/  HMMA.16816.F32 R20, R84, R88.reuse, R20 ;  /* 0x000000585414723c */ /* 0x082fec0000001814 */
[C---:B------:R-:W-:Y:S06]  /*5dd0*/  HMMA.16816.F32 R24, R92.reuse, R88, R24 ;  /* 0x000000585c18723c */ /* 0x040fec0000001818 */
[-C--:B------:R-:W-:Y:S06]  /*5de0*/  HMMA.16816.F32 R28, R92, R90.reuse, R28 ;  /* 0x0000005a5c1c723c */ /* 0x080fec000000181c */
[C---:B------:R-:W-:Y:S06]  /*5df0*/  HMMA.16816.F32 R32, R84.reuse, R90, R32 ;  /* 0x0000005a5420723c */ /* 0x040fec0000001820 */
        /* <DEDUP_REMOVED lines=64> */
.L_x_583:
        /* <DEDUP_REMOVED lines=430> */
.L_x_584:
        /* <DEDUP_REMOVED lines=175> */
.L_x_586:
        /* <DEDUP_REMOVED lines=19> */
.L_x_587:
        /* <DEDUP_REMOVED lines=53> */
.L_x_589:
[----:B------:R-:W-:Y:S05]  /*8c50*/  BSYNC B0 ;  /* 0x0000000000007941 */ /* 0x000fea0003800000 */
.L_x_588:
        /* <DEDUP_REMOVED lines=20> */
.L_x_591:
[----:B------:R-:W-:Y:S05]  /*8da0*/  BSYNC B0 ;  /* 0x0000000000007941 */ /* 0x000fea0003800000 */
.L_x_590:
        /* <DEDUP_REMOVED lines=35> */
.L_x_593:
[----:B------:R-:W-:Y:S05]  /*8fe0*/  BSYNC B0 ;  /* 0x0000000000007941 */ /* 0x000fea0003800000 */
.L_x_592:
        /* <DEDUP_REMOVED lines=21> */
.L_x_566:
        /* <DEDUP_REMOVED lines=24> */
.L_x_595:
        /* <DEDUP_REMOVED lines=22> */
.L_x_596:
        /* <DEDUP_REMOVED lines=42> */
.L_x_598:
[----:B------:R-:W-:Y:S05]  /*96c0*/  BSYNC B0 ;  /* 0x0000000000007941 */ /* 0x000fea0003800000 */
.L_x_597:
        /* <DEDUP_REMOVED lines=19> */
.L_x_600:
[----:B------:R-:W-:Y:S05]  /*9800*/  BSYNC B0 ;  /* 0x0000000000007941 */ /* 0x000fea0003800000 */
.L_x_599:
        /* <DEDUP_REMOVED lines=32> */
.L_x_602:
[----:B------:R-:W-:Y:S05]  /*9a10*/  BSYNC B0 ;  /* 0x0000000000007941 */ /* 0x000fea0003800000 */
.L_x_601:
        /* <DEDUP_REMOVED lines=19> */
.L_x_594:
[----:B------:R-:W-:Y:S05]  /*9b50*/  BSYNC B1 ;  /* 0x0000000000017941 */ /* 0x000fea0003800000 */
.L_x_561:
[----:B------:R-:W-:Y:S02]  /*9b60*/  ULDC UR5, c[0x0][0xc] ;  /* 0x0000030000057ab9 */ /* 0x000fe40000000800 */
[----:B------:R-:W-:-:S04]  /*9b70*/  UIADD3 UR26, UR5, UR26, URZ ;  /* 0x0000001a051a7290 */ /* 0x000fc8000fffe03f */
[----:B------:R-:W-:-:S06]  /*9b80*/  UISETP.GE.AND UP0, UPT, UR26, UR59, UPT ;  /* 0x0000003b1a00728c */ /* 0x000fcc000bf06270 */
[----:B------:R-:W-:-:S13]  /*9b90*/  PLOP3.LUT P0, PT, PT, PT, UP0, 0x80, 0x0 ;  /* 0x000000000000781c */ /* 0x000fda0003f0f008 */
[----:B------:R-:W-:Y:S05]  /*9ba0*/  @P0 BRA `(.L_x_603) ;  /* 0x0000000000040947 */ /* 0x000fea0003800000 */
[----:B------:R-:W-:Y:S05]  /*9bb0*/  BRA `(.L_x_604) ;  /* 0xffffff6c00ec7947 */ /* 0x000fea000383ffff */
.L_x_603:
[----:B------:R-:W-:Y:S05]  /*9bc0*/  EXIT ;  /* 0x000000000000794d */ /* 0x000fea0003800000 */
.L_x_605:
        /* <DEDUP_REMOVED lines=11> */
.L_x_1596:


//--------------------- .text._ZN5flash44flash_bwd_dq_dk_dv_loop_seqk_parallel_kernelI23Flash_bwd_kernel_traitsILi192ELi64ELi64ELi8ELi4ELi2ELi2ELb1ELb1EN7cutlass6half_tE19Flash_kernel_traitsILi192ELi64ELi64ELi8ES3_EELb1ELb0ELb1ELb0ELb0ELb0ELb0EEEvNS_16Flash_bwd_paramsE --------------------------
	.section	.text._ZN5flash44flash_bwd_dq_dk_dv_loop_seqk_parallel_kernelI23Flash_bwd_kernel_traitsILi192ELi64ELi64ELi8ELi4ELi2ELi2ELb1ELb1EN7cutlass6half_tE19Flash_kernel_traitsILi192ELi64ELi64ELi8ES3_EELb1ELb0ELb1ELb0ELb0ELb0ELb0EEEvNS_16Flash_bwd_paramsE,"ax",@progbits
	.align	128
        .global         _ZN5flash44flash_bwd_dq_dk_dv_loop_seqk_parallel_kernelI23Flash_bwd_kernel_traitsILi192ELi64ELi64ELi8ELi4ELi2ELi2ELb1ELb1EN7cutlass6half_tE19Flash_kernel_traitsILi192ELi64ELi64ELi8ES3_EELb1ELb0ELb1ELb0ELb0ELb0ELb0EEEvNS_16Flash_bwd_paramsE
        .type           _ZN5flash44flash_bwd_dq_dk_dv_loop_seqk_parallel_kernelI23Flash_bwd_kernel_traitsILi192ELi64ELi64ELi8ELi4ELi2ELi2ELb1ELb1EN7cutlass6half_tE19Flash_kernel_traitsILi192ELi64ELi64ELi8ES3_EELb1ELb0ELb1ELb0ELb0ELb0ELb0EEEvNS_16Flash_bwd_paramsE,@function
        .size           _ZN5flash44flash_bwd_dq_dk_dv_loop_seqk_parallel_kernelI23Flash_bwd_kernel_traitsILi192ELi64ELi64ELi8ELi4ELi2ELi2ELb1ELb1EN7cutlass6half_tE19Flash_kernel_traitsILi192ELi64ELi64ELi8ES3_EELb1ELb0ELb1ELb0ELb0ELb0ELb0EEEvNS_16Flash_bwd_paramsE,(.L_x_1597 - _ZN5flash44flash_bwd_dq_dk_dv_loop_seqk_parallel_kernelI23Flash_bwd_kernel_traitsILi192ELi64ELi64ELi8ELi4ELi2ELi2ELb1ELb1EN7cutlass6half_tE19Flash_kernel_traitsILi192ELi64ELi64ELi8ES3_EELb1ELb0ELb1ELb0ELb0ELb0ELb0EEEvNS_16Flash_bwd_paramsE)
        .other          _ZN5flash44flash_bwd_dq_dk_dv_loop_seqk_parallel_kernelI23Flash_bwd_kernel_traitsILi192ELi64ELi64ELi8ELi4ELi2ELi2ELb1ELb1EN7cutlass6half_tE19Flash_kernel_traitsILi192ELi64ELi64ELi8ES3_EELb1ELb0ELb1ELb0ELb0ELb0ELb0EEEvNS_16Flash_bwd_paramsE,@"STO_CUDA_ENTRY STV_DEFAULT"
_ZN5flash44flash_bwd_dq_dk_dv_loop_seqk_parallel_kernelI23Flash_bwd_kernel_traitsILi192ELi64ELi64ELi8ELi4ELi2ELi2ELb1ELb1EN7cutlass6half_tE19Flash_kernel_traitsILi192ELi64ELi64ELi8ES3_EELb1ELb0ELb1ELb0ELb0ELb0ELb0EEEvNS_16Flash_bwd_paramsE:
.text._ZN5flash44flash_bwd_dq_dk_dv_loop_seqk_parallel_kernelI23Flash_bwd_kernel_traitsILi192ELi64ELi64ELi8ELi4ELi2ELi2ELb1ELb1EN7cutlass6half_tE19Flash_kernel_traitsILi192ELi64ELi64ELi8ES3_EELb1ELb0ELb1ELb0ELb0ELb0ELb0EEEvNS_16Flash_bwd_paramsE:
        /* <DEDUP_REMOVED lines=16> */
[----:B------:R-:W-:-:S06]  /*0100*/  ULDC UR60, c[0x0][0x394] ;  /* 0x0000e500003c7ab9 */ /* 0x000fcc0000000800 */
[----:B------:R-:W4:Y:S08]  /*0110*/  S2UR UR56, SR_CTAID.Z ;  /* 0x00000000003879c3 */ /* 0x000f300000002700 */
[----:B------:R-:W5:Y:S01]  /*0120*/  S2UR UR45, SR_CTAID.Y ;  /* 0x00000000002d79c3 */ /* 0x000f620000002600 */
[----:B---3--:R-:W-:Y:S01]  /*0130*/  ULEA UR4, UR5, UR4, 0x18 ;  /* 0x0000000405047291 */ /* 0x008fe2000f8ec03f */
[----:B--2---:R-:W-:Y:S01]  /*0140*/  SHF.R.S32.HI R2, RZ, 0x1f, R8 ;  /* 0x0000001fff027819 */ /* 0x004fe20000011408 */
[----:B----4-:R-:W-:-:S03]  /*0150*/  USHF.R.S32.HI UR5, URZ, 0x1f, UR56 ;  /* 0x0000001f3f057899 */ /* 0x010fc60008011438 */
[CC--:B-1----:R-:W-:Y:S02]  /*0160*/  LEA.HI R0, R2.reuse, R8.reuse, RZ, 0x5 ;  /* 0x0000000802007211 */ /* 0x0c2fe400078f28ff */
[CC--:B------:R-:W-:Y:S02]  /*0170*/  LEA.HI R12, R2.reuse, R8.reuse, RZ, 0x3 ;  /* 0x00000008020c7211 */ /* 0x0c0fe400078f18ff */
[CC--:B------:R-:W-:Y:S01]  /*0180*/  LEA.HI R3, R2.reuse, R8.reuse, RZ, 0x4 ;  /* 0x0000000802037211 */ /* 0x0c0fe200078f20ff */
[----:B-----5:R-:W-:Y:S01]  /*0190*/  USHF.L.U32 UR6, UR45, 0x7, URZ ;  /* 0x000000072d067899 */ /* 0x020fe2000800063f */
        /* <DEDUP_REMOVED lines=17> */
[----:B------:R-:W-:Y:S02]  /*02b0*/  SHF.R.S32.HI R13, RZ, 0x3, R12 ;  /* 0x00000003ff0d7819 */ /* 0x000fe4000001140c */
[----:B------:R-:W-:Y:S02]  /*02c0*/  SHF.R.S32.HI R6, RZ, 0x4, R3 ;  /* 0x00000004ff067819 */ /* 0x000fe40000011403 */
[----:B------:R-:W-:Y:S01]  /*02d0*/  LEA.HI R0, R0, R4, RZ, 0x1 ;  /* 0x0000000400007211 */ /* 0x000fe200078f08ff */
[----:B------:R-:W-:Y:S01]  /*02e0*/  IMAD.SHL.U32 R13, R13, 0x40, RZ ;  /* 0x000000400d0d7824 */ /* 0x000fe200078e00ff */
[----:B------:R-:W-:Y:S02]  /*02f0*/  LOP3.LUT R7, R2, 0xfffffffc, RZ, 0xc0, !PT ;  /* 0xfffffffc02077812 */ /* 0x000fe400078ec0ff */
[----:B------:R-:W-:-:S02]  /*0300*/  LEA.HI R3, R3, R6, RZ, 0x1 ;  /* 0x0000000603037211 */ /* 0x000fc400078f08ff */
[----:B------:R-:W-:Y:S01]  /*0310*/  LOP3.LUT R0, R0, 0xfffffffe, RZ, 0xc0, !PT ;  /* 0xfffffffe00007812 */ /* 0x000fe200078ec0ff */
[----:B------:R-:W-:Y:S01]  /*0320*/  IMAD.IADD R20, R4, 0x1, -R7 ;  /* 0x0000000104147824 */ /* 0x000fe200078e0a07 */
[----:B------:R-:W-:Y:S02]  /*0330*/  LEA.HI R2, R8, R9, RZ, 0x3 ;  /* 0x0000000908027211 */ /* 0x000fe400078f18ff */
[----:B------:R-:W-:Y:S01]  /*0340*/  LOP3.LUT R3, R3, 0xfffffffe, RZ, 0xc0, !PT ;  /* 0xfffffffe03037812 */ /* 0x000fe200078ec0ff */
[----:B------:R-:W-:Y:S01]  /*0350*/  IMAD.IADD R15, R4, 0x1, -R0 ;  /* 0x00000001040f7824 */ /* 0x000fe200078e0a00 */
[----:B------:R-:W-:Y:S01]  /*0360*/  LOP3.LUT R2, R2, 0xfffffff8, RZ, 0xc0, !PT ;  /* 0xfffffff802027812 */ /* 0x000fe200078ec0ff */
[----:B------:R-:W-:Y:S01]  /*0370*/  STL [R1+0x84], R20 ;  /* 0x0000841401007387 */ /* 0x000fe20000100800 */
[----:B------:R-:W-:Y:S01]  /*0380*/  LOP3.LUT R0, R13, 0x1c0, RZ, 0xc0, !PT ;  /* 0x000001c00d007812 */ /* 0x000fe200078ec0ff */
[----:B------:R-:W-:Y:S01]  /*0390*/  IMAD.IADD R14, R6, 0x1, -R3 ;  /* 0x00000001060e7824 */ /* 0x000fe200078e0a03 */
[----:B------:R-:W-:Y:S01]  /*03a0*/  SHF.R.S32.HI R4, RZ, 0x1f, R10 ;  /* 0x0000001fff047819 */ /* 0x000fe2000001140a */
[----:B------:R-:W-:Y:S01]  /*03b0*/  IMAD.IADD R7, R9, 0x1, -R2 ;  /* 0x0000000109077824 */ /* 0x000fe200078e0a02 */
[----:B------:R-:W-:Y:S01]  /*03c0*/  LOP3.LUT R3, R0, 0x38, R22, 0xf8, !PT ;  /* 0x0000003800037812 */ /* 0x000fe200078ef816 */
[----:B------:R-:W-:Y:S01]  /*03d0*/  STL [R1+0x48], R22 ;  /* 0x0000481601007387 */ /* 0x000fe20000100800 */
[----:B------:R-:W-:Y:S01]  /*03e0*/  SHF.R.U32.HI R2, RZ, 0x3, R0 ;  /* 0x00000003ff027819 */ /* 0x000fe20000011600 */
[----:B------:R-:W-:Y:S01]  /*03f0*/  IMAD.SHL.U32 R0, R5, 0x40, RZ ;  /* 0x0000004005007824 */ /* 0x000fe200078e00ff */
[----:B------:R-:W-:-:S02]  /*0400*/  LEA.HI R19, R4, R10, RZ, 0x2 ;  /* 0x0000000a04137211 */ /* 0x000fc400078f10ff */
[----:B------:R-:W-:Y:S01]  /*0410*/  LOP3.LUT R9, R3, R2, RZ, 0x3c, !PT ;  /* 0x0000000203097212 */ /* 0x000fe200078e3cff */
[----:B------:R-:W-:Y:S01]  /*0420*/  IMAD.SHL.U32 R2, R15, 0x10, RZ ;  /* 0x000000100f027824 */ /* 0x000fe200078e00ff */
[----:B------:R-:W-:Y:S02]  /*0430*/  LOP3.LUT R0, R0, 0x1c0, RZ, 0xc0, !PT ;  /* 0x000001c000007812 */ /* 0x000fe400078ec0ff */
[----:B------:R-:W-:Y:S02]  /*0440*/  SHF.R.S32.HI R3, RZ, 0x1f, R11 ;  /* 0x0000001fff037819 */ /* 0x000fe4000001140b */
[----:B------:R-:W-:Y:S02]  /*0450*/  LOP3.LUT R4, R0, 0x10, R2, 0xf8, !PT ;  /* 0x0000001000047812 */ /* 0x000fe400078ef802 */
[C---:B------:R-:W-:Y:S02]  /*0460*/  LOP3.LUT P4, RZ, R5.reuse, 0x4, RZ, 0xc0, !PT ;  /* 0x0000000405ff7812 */ /* 0x040fe4000788c0ff */
[----:B------:R-:W-:-:S02]  /*0470*/  LOP3.LUT P3, RZ, R5, 0x2, RZ, 0xc0, !PT ;  /* 0x0000000205ff7812 */ /* 0x000fc4000786c0ff */
[----:B------:R-:W-:Y:S01]  /*0480*/  LEA.HI R13, R3, R11, RZ, 0x3 ;  /* 0x0000000b030d7211 */ /* 0x000fe200078f18ff */
[----:B------:R-:W-:Y:S01]  /*0490*/  IMAD.SHL.U32 R3, R14, 0x200, RZ ;  /* 0x000002000e037824 */ /* 0x000fe200078e00ff */
[----:B------:R-:W-:Y:S02]  /*04a0*/  SHF.R.S32.HI R21, RZ, 0x7, R16 ;  /* 0x00000007ff157819 */ /* 0x000fe40000011410 */
[----:B------:R-:W-:Y:S02]  /*04b0*/  LOP3.LUT R5, R0, 0x8, R12, 0xf8, !PT ;  /* 0x0000000800057812 */ /* 0x000fe400078ef80c */
[----:B------:R-:W-:Y:S01]  /*04c0*/  SHF.R.U32.HI R2, RZ, 0x3, R0 ;  /* 0x00000003ff027819 */ /* 0x000fe20000011600 */
[----:B------:R-:W-:Y:S01]  /*04d0*/  IMAD.SHL.U32 R10, R21, 0x20, RZ ;  /* 0x00000020150a7824 */ /* 0x000fe200078e00ff */
[----:B------:R-:W-:Y:S02]  /*04e0*/  LOP3.LUT R4, R4, 0x8, R12, 0xf8, !PT ;  /* 0x0000000804047812 */ /* 0x000fe400078ef80c */
[----:B------:R-:W-:Y:S01]  /*04f0*/  LOP3.LUT R0, R5, R2, RZ, 0x3c, !PT ;  /* 0x0000000205007212 */ /* 0x000fe200078e3cff */
[----:B------:R-:W-:Y:S01]  /*0500*/  IMAD R5, R21, 0x800, R3 ;  /* 0x0000080015057824 */ /* 0x000fe200078e0203 */
[----:B------:R-:W-:Y:S01]  /*0510*/  LOP3.LUT R2, R3, R4, R2, 0xf6, !PT ;  /* 0x0000000403027212 */ /* 0x000fe200078ef602 */
[----:B------:R1:W-:Y:S01]  /*0520*/  STL [R1+0x88], R10 ;  /* 0x0000880a01007387 */ /* 0x0003e20000100800 */
[----:B------:R-:W-:Y:S01]  /*0530*/  SHF.R.S32.HI R3, RZ, 0x6, R17 ;  /* 0x00000006ff037819 */ /* 0x000fe20000011411 */
[----:B------:R-:W-:Y:S01]  /*0540*/  IMAD.IADD R0, R5, 0x1, R0 ;  /* 0x0000000105007824 */ /* 0x000fe200078e0200 */
[----:B------:R-:W-:-:S02]  /*0550*/  LOP3.LUT R6, R13, 0xfffffff8, RZ, 0xc0, !PT ;  /* 0xfffffff80d067812 */ /* 0x000fc400078ec0ff */
[----:B------:R-:W-:Y:S01]  /*0560*/  LOP3.LUT R8, R7, 0x1, RZ, 0xc0, !PT ;  /* 0x0000000107087812 */ /* 0x000fe200078ec0ff */
[C---:B------:R-:W-:Y:S01]  /*0570*/  IMAD R17, R3.reuse, 0x200, R9 ;  /* 0x0000020003117824 */ /* 0x040fe200078e0209 */
[----:B------:R-:W-:Y:S01]  /*0580*/  LEA R2, R2, UR4, 0x1 ;  /* 0x0000000402027c11 */ /* 0x000fe2000f8e08ff */
[----:B------:R-:W-:Y:S01]  /*0590*/  IMAD.SHL.U32 R4, R3, 0x8, RZ ;  /* 0x0000000803047824 */ /* 0x000fe200078e00ff */
[----:B------:R-:W-:Y:S01]  /*05a0*/  ISETP.NE.U32.AND P0, PT, R8, 0x1, PT ;  /* 0x000000010800780c */ /* 0x000fe20003f05070 */
[----:B------:R-:W-:Y:S02]  /*05b0*/  IMAD.SHL.U32 R3, R7, 0x40, RZ ;  /* 0x0000004007037824 */ /* 0x000fe400078e00ff */
[----:B------:R-:W-:Y:S01]  /*05c0*/  IMAD.IADD R6, R11, 0x1, -R6 ;  /* 0x000000010b067824 */ /* 0x000fe200078e0a06 */
[----:B------:R-:W-:Y:S01]  /*05d0*/  R2P PR, R7, 0x6 ;  /* 0x0000000607007804 */ /* 0x000fe20000000000 */
[----:B------:R-:W-:Y:S01]  /*05e0*/  IMAD.SHL.U32 R8, R14, 0x20, RZ ;  /* 0x000000200e087824 */ /* 0x000fe200078e00ff */
[----:B------:R-:W-:Y:S01]  /*05f0*/  LOP3.LUT R3, R3, 0x1c0, RZ, 0xc0, !PT ;  /* 0x000001c003037812 */ /* 0x000fe200078ec0ff */
[----:B------:R-:W-:Y:S01]  /*0600*/  IMAD.SHL.U32 R7, R18, 0x2, RZ ;  /* 0x0000000212077824 */ /* 0x000fe200078e00ff */
[----:B------:R-:W-:-:S02]  /*0610*/  LOP3.LUT R4, R4, 0x18, RZ, 0xc0, !PT ;  /* 0x0000001804047812 */ /* 0x000fc400078ec0ff */
[----:B------:R-:W-:Y:S01]  /*0620*/  LOP3.LUT R9, R3, 0x20, R10, 0xf8, !PT ;  /* 0x0000002003097812 */ /* 0x000fe200078ef80a */
[----:B------:R-:W-:Y:S01]  /*0630*/  IMAD R11, R20, 0x400, R7 ;  /* 0x00000400140b7824 */ /* 0x000fe200078e0207 */
[----:B------:R-:W-:Y:S02]  /*0640*/  SHF.R.U32.HI R5, RZ, 0x3, R3 ;  /* 0x00000003ff057819 */ /* 0x000fe40000011603 */
[C---:B------:R-:W-:Y:S01]  /*0650*/  LOP3.LUT P6, RZ, R6.reuse, 0x4, RZ, 0xc0, !PT ;  /* 0x0000000406ff7812 */ /* 0x040fe200078cc0ff */
[C---:B-1----:R-:W-:Y:S01]  /*0660*/  IMAD.SHL.U32 R10, R6.reuse, 0x40, RZ ;  /* 0x00000040060a7824 */ /* 0x042fe200078e00ff */
[----:B------:R-:W-:Y:S02]  /*0670*/  LOP3.LUT P5, RZ, R6, 0x2, RZ, 0xc0, !PT ;  /* 0x0000000206ff7812 */ /* 0x000fe400078ac0ff */
[----:B------:R-:W-:Y:S02]  /*0680*/  LOP3.LUT R9, R9, R5, RZ, 0x3c, !PT ;  /* 0x0000000509097212 */ /* 0x000fe400078e3cff */
[----:B------:R-:W-:Y:S01]  /*0690*/  LOP3.LUT R6, R5, R3, R4, 0x1e, !PT ;  /* 0x0000000305067212 */ /* 0x000fe200078e1e04 */
[----:B------:R-:W-:Y:S01]  /*06a0*/  IMAD R5, R15, 0x400, R7 ;  /* 0x000004000f057824 */ /* 0x000fe200078e0207 */
[----:B------:R-:W-:Y:S01]  /*06b0*/  LOP3.LUT R12, R4, 0x20, R8, 0xf8, !PT ;  /* 0x00000020040c7812 */ /* 0x000fe200078ef808 */
[----:B------:R-:W-:Y:S01]  /*06c0*/  IMAD.SHL.U32 R7, R14, 0x8, RZ ;  /* 0x000000080e077824 */ /* 0x000fe200078e00ff */
[----:B------:R-:W-:Y:S01]  /*06d0*/  LOP3.LUT R3, R10, 0x1c0, RZ, 0xc0, !PT ;  /* 0x000001c00a037812 */ /* 0x000fe200078ec0ff */
[----:B------:R-:W-:-:S02]  /*06e0*/  IMAD.SHL.U32 R8, R13, 0x40, RZ ;  /* 0x000000400d087824 */ /* 0x000fc400078e00ff */
[----:B------:R-:W-:Y:S01]  /*06f0*/  IMAD.IADD R16, R11, 0x1, R9 ;  /* 0x000000010b107824 */ /* 0x000fe200078e0209 */
[----:B------:R-:W-:Y:S01]  /*0700*/  SHF.R.U32.HI R4, RZ, 0x3, R3 ;  /* 0x00000003ff047819 */ /* 0x000fe20000011603 */
[----:B------:R-:W-:Y:S01]  /*0710*/  IMAD.IADD R11, R5, 0x1, R6 ;  /* 0x00000001050b7824 */ /* 0x000fe200078e0206 */
[----:B------:R-:W-:Y:S01]  /*0720*/  LOP3.LUT R5, R3, 0x8, R7, 0xf8, !PT ;  /* 0x0000000803057812 */ /* 0x000fe200078ef807 */
[----:B------:R-:W-:Y:S01]  /*0730*/  VIADD R14, R22, 0x80 ;  /* 0x00000080160e7836 */ /* 0x000fe20000000000 */
[----:B------:R-:W-:Y:S01]  /*0740*/  LOP3.LUT R8, R8, 0xfffffe00, RZ, 0xc0, !PT ;  /* 0xfffffe0008087812 */ /* 0x000fe200078ec0ff */
[----:B------:R-:W-:Y:S01]  /*0750*/  IMAD.MOV.U32 R6, RZ, RZ, 0x20 ;  /* 0x00000020ff067424 */ /* 0x000fe200078e00ff */
[----:B------:R-:W-:Y:S01]  /*0760*/  LOP3.LUT R3, R4, R12, R3, 0x1e, !PT ;  /* 0x0000000c04037212 */ /* 0x000fe200078e1e03 */
[----:B------:R-:W-:Y:S01]  /*0770*/  IMAD.MOV.U32 R12, RZ, RZ, 0x40 ;  /* 0x00000040ff0c7424 */ /* 0x000fe200078e00ff */
[----:B------:R-:W-:Y:S01]  /*0780*/  LOP3.LUT R4, R5, R4, RZ, 0x3c, !PT ;  /* 0x0000000405047212 */ /* 0x000fe200078e3cff */
[--C-:B------:R-:W-:Y:S01]  /*0790*/  IMAD R7, R20, 0x400, R8.reuse ;  /* 0x0000040014077824 */ /* 0x100fe200078e0208 */
[----:B------:R-:W-:Y:S01]  /*07a0*/  SHF.R.S32.HI R5, RZ, 0x2, R19 ;  /* 0x00000002ff057819 */ /* 0x000fe20000011413 */
[----:B------:R-:W-:Y:S01]  /*07b0*/  IMAD R9, R15, 0x400, R8 ;  /* 0x000004000f097824 */ /* 0x000fe200078e0208 */
[----:B------:R-:W-:Y:S01]  /*07c0*/  LOP3.LUT R8, R3, R8, RZ, 0xfc, !PT ;  /* 0x0000000803087212 */ /* 0x000fe200078efcff */
[----:B------:R-:W-:-:S02]  /*07d0*/  VIADD R15, R22, 0x40 ;  /* 0x00000040160f7836 */ /* 0x000fc40000000000 */
[----:B------:R-:W-:Y:S02]  /*07e0*/  IMAD.IADD R7, R7, 0x1, R4 ;  /* 0x0000000107077824 */ /* 0x000fe400078e0204 */
[----:B------:R-:W-:Y:S01]  /*07f0*/  IMAD.IADD R9, R4, 0x1, R9 ;  /* 0x0000000104097824 */ /* 0x000fe200078e0209 */
[----:B------:R-:W-:Y:S01]  /*0800*/  STL [R1+0x6c], R15 ;  /* 0x00006c0f01007387 */ /* 0x000fe20000100800 */
[----:B------:R-:W-:Y:S01]  /*0810*/  IMAD.U32 R3, RZ, RZ, UR5 ;  /* 0x00000005ff037e24 */ /* 0x000fe2000f8e00ff */
[----:B------:R-:W-:Y:S01]  /*0820*/  USHF.R.S32.HI UR5, URZ, 0x1f, UR45 ;  /* 0x0000001f3f057899 */ /* 0x000fe2000801142d */
[----:B------:R-:W-:Y:S01]  /*0830*/  IMAD.U32 R4, RZ, RZ, UR6 ;  /* 0x00000006ff047e24 */ /* 0x000fe2000f8e00ff */
[----:B------:R-:W-:Y:S01]  /*0840*/  USHF.R.S32.HI UR6, URZ, 0x1f, UR56 ;  /* 0x0000001f3f067899 */ /* 0x000fe20008011438 */
[----:B------:R-:W-:Y:S01]  /*0850*/  IMAD R13, R20, 0x10, R5 ;  /* 0x00000010140d7824 */ /* 0x000fe200078e0205 */
[----:B------:R-:W-:Y:S01]  /*0860*/  LEA R5, R17, UR4, 0x1 ;  /* 0x0000000411057c11 */ /* 0x000fe2000f8e08ff */
[----:B------:R-:W-:Y:S01]  /*0870*/  STL [R1+0x70], R14 ;  /* 0x0000700e01007387 */ /* 0x000fe20000100800 */
[----:B------:R-:W-:Y:S01]  /*0880*/  IMAD.MOV.U32 R10, RZ, RZ, -0x10 ;  /* 0xfffffff0ff0a7424 */ /* 0x000fe200078e00ff */
[----:B------:R-:W-:Y:S01]  /*0890*/  SEL R4, R6, 0xffffffe0, !P3 ;  /* 0xffffffe006047807 */ /* 0x000fe20005800000 */
[----:B------:R-:W-:Y:S01]  /*08a0*/  IMAD.U32 R3, RZ, RZ, UR5 ;  /* 0x00000005ff037e24 */ /* 0x000fe2000f8e00ff */
[----:B------:R1:W-:Y:S01]  /*08b0*/  STL [R1+0x50], R13 ;  /* 0x0000500d01007387 */ /* 0x0003e20000100800 */
[----:B------:R-:W-:Y:S01]  /*08c0*/  IMAD.U32 R3, RZ, RZ, UR6 ;  /* 0x00000006ff037e24 */ /* 0x000fe2000f8e00ff */
[----:B------:R-:W-:Y:S01]  /*08d0*/  UIADD3 UR6, UR4, 0xc000, URZ ;  /* 0x0000c00004067890 */ /* 0x000fe2000fffe03f */
[----:B------:R-:W-:Y:S01]  /*08e0*/  SEL R3, R12, 0xffffffc0, !P4 ;  /* 0xffffffc00c037807 */ /* 0x000fe20006000000 */
[----:B------:R2:W-:Y:S01]  /*08f0*/  STL [R1+0x2c], R5 ;  /* 0x00002c0501007387 */ /* 0x0005e20000100800 */
[----:B------:R-:W-:Y:S01]  /*0900*/  SEL R10, R10, 0x10, !P0 ;  /* 0x000000100a0a7807 */ /* 0x000fe20004000000 */
[----:B------:R-:W-:Y:S01]  /*0910*/  UIADD3 UR5, UR4, 0x12000, URZ ;  /* 0x0001200004057890 */ /* 0x000fe2000fffe03f */
[----:B------:R-:W-:-:S05]  /*0920*/  SEL R6, R6, 0xffffffe0, !P5 ;  /* 0xffffffe006067807 */ /* 0x000fca0006800000 */
[----:B------:R-:W-:Y:S02]  /*0930*/  LEA R9, R9, UR5, 0x1 ;  /* 0x0000000509097c11 */ /* 0x000fe4000f8e08ff */
[----:B-1----:R-:W-:Y:S02]  /*0940*/  LEA R13, R0, UR4, 0x1 ;  /* 0x00000004000d7c11 */ /* 0x002fe4000f8e08ff */
[----:B------:R-:W-:Y:S02]  /*0950*/  LEA R0, R16, UR4, 0x1 ;  /* 0x0000000410007c11 */ /* 0x000fe4000f8e08ff */
[----:B--2---:R-:W-:Y:S01]  /*0960*/  SEL R5, R12, 0xffffffc0, !P6 ;  /* 0xffffffc00c057807 */ /* 0x004fe20007000000 */
[--C-:B------:R-:W-:Y:S01]  /*0970*/  IMAD.IADD R12, R4, 0x1, R13.reuse ;  /* 0x00000001040c7824 */ /* 0x100fe200078e020d */
[C---:B------:R-:W-:Y:S01]  /*0980*/  IADD3 R4, R3.reuse, R13, R4 ;  /* 0x0000000d03047210 */ /* 0x040fe20007ffe004 */
[----:B------:R1:W-:Y:S01]  /*0990*/  STL [R1], R13 ;  /* 0x0000000d01007387 */ /* 0x0003e20000100800 */
[----:B------:R-:W-:-:S02]  /*09a0*/  IMAD.IADD R252, R3, 0x1, R13 ;  /* 0x0000000103fc7824 */ /* 0x000fc400078e020d */
[----:B------:R-:W-:Y:S01]  /*09b0*/  IMAD.IADD R3, R3, 0x1, R2 ;  /* 0x0000000103037824 */ /* 0x000fe200078e0202 */
[----:B------:R2:W-:Y:S04]  /*09c0*/  STL [R1+0x4], R12 ;  /* 0x0000040c01007387 */ /* 0x0005e80000100800 */
[----:B------:R3:W-:Y:S04]  /*09d0*/  STL [R1+0x10], R4 ;  /* 0x0000100401007387 */ /* 0x0007e80000100800 */
[----:B------:R4:W-:Y:S01]  /*09e0*/  STL [R1+0x54], R0 ;  /* 0x0000540001007387 */ /* 0x0009e20000100800 */
[----:B-1----:R-:W-:Y:S01]  /*09f0*/  LEA R13, R11, UR6, 0x1 ;  /* 0x000000060b0d7c11 */ /* 0x002fe2000f8e08ff */
[----:B------:R-:W-:-:S04]  /*0a00*/  IMAD.IADD R11, R0, 0x1, R10 ;  /* 0x00000001000b7824 */ /* 0x000fc800078e020a */
[----:B------:R-:W-:Y:S01]  /*0a10*/  STL [R1+0x74], R13 ;  /* 0x0000740d01007387 */ /* 0x000fe20000100800 */
[C---:B--2---:R-:W-:Y:S02]  /*0a20*/  VIADD R12, R13.reuse, 0x40 ;  /* 0x000000400d0c7836 */ /* 0x044fe40000000000 */
[C---:B---3--:R-:W-:Y:S01]  /*0a30*/  VIADD R4, R0.reuse, 0x20 ;  /* 0x0000002000047836 */ /* 0x048fe20000000000 */
[----:B------:R1:W-:Y:S01]  /*0a40*/  STL [R1+0x60], R11 ;  /* 0x0000600b01007387 */ /* 0x0003e20000100800 */
[----:B------:R-:W-:Y:S02]  /*0a50*/  @P1 VIADD R4, R0, 0xffffffe0 ;  /* 0xffffffe000041836 */ /* 0x000fe40000000000 */
[----:B------:R-:W-:Y:S01]  /*0a60*/  @P2 VIADD R12, R13, 0xffffffc0 ;  /* 0xffffffc00d0c2836 */ /* 0x000fe20000000000 */
[----:B----4-:R-:W-:Y:S01]  /*0a70*/  LEA R0, R8, UR4, 0x1 ;  /* 0x0000000408007c11 */ /* 0x010fe2000f8e08ff */
        /* <DEDUP_REMOVED lines=20> */
.L_x_652:
        /* <DEDUP_REMOVED lines=67> */
.L_x_606:
        /* <DEDUP_REMOVED lines=15> */
[----:B------:R-:W-:Y:S01]  /*10e0*/  UIMAD UR24, UR45, UR7, UR6 ;  /* 0x000000072d1872a4 */ /* 0x000fe2000f8e0206 */
[----:B------:R-:W-:-:S02]  /*10f0*/  @UP2 ULDC.64 UR10, c[0x0][0x420] ;  /* 0x00010800000a2ab9 */ /* 0x000fc40000000a00 */
[----:B------:R-:W-:Y:S01]  /*1100*/  @!UP2 ULDC.64 UR6, c[0x0][0x418] ;  /* 0x000106000006aab9 */ /* 0x000fe20000000a00 */
[----:B------:R-:W-:Y:S02]  /*1110*/  @UP2 UIMAD.WIDE.U32 UR46, UR9, UR10, URZ ;  /* 0x0000000a092e22a5 */ /* 0x000fe4000f8e003f */
[----:B------:R-:W-:Y:S02]  /*1120*/  @!UP2 UIMAD UR10, UR58, UR6, URZ ;  /* 0x000000063a0aa2a4 */ /* 0x000fe4000f8e023f */
[----:B------:R-:W-:Y:S02]  /*1130*/  @!UP2 UIMAD.WIDE.U32 UR38, UR45, UR6, URZ ;  /* 0x000000062d26a2a5 */ /* 0x000fe4000f8e003f */
[----:B------:R-:W-:Y:S01]  /*1140*/  UIADD3 UR6, UR12, 0x40, UR42 ;  /* 0x000000400c067890 */ /* 0x000fe2000fffe02a */
[----:B------:R-:W-:Y:S01]  /*1150*/  ULDC UR18, c[0x0][0x394] ;  /* 0x0000e50000127ab9 */ /* 0x000fe20000000800 */
[----:B-1----:R-:W-:Y:S01]  /*1160*/  IABS R8, R9 ;  /* 0x0000000900087213 */ /* 0x002fe20000000000 */
[----:B------:R-:W-:Y:S01]  /*1170*/  USEL UR34, UR20, URZ, UP0 ;  /* 0x0000003f14227287 */ /* 0x000fe20008000000 */
[----:B------:R-:W-:Y:S01]  /*1180*/  ISETP.NE.AND P3, PT, R9, RZ, PT ;  /* 0x000000ff0900720c */ /* 0x000fe20003f65270 */
[----:B------:R-:W-:Y:S01]  /*1190*/  UIADD3 UR18, UR6, UR18, -UR8 ;  /* 0x0000001206127290 */ /* 0x000fe2000fffe808 */
[----:B------:R-:W1:Y:S01]  /*11a0*/  I2F.RP R4, R8 ;  /* 0x0000000800047306 */ /* 0x000e620000209400 */
[----:B------:R-:W-:Y:S01]  /*11b0*/  ULDC.64 UR30, c[0x0][0x240] ;  /* 0x00009000001e7ab9 */ /* 0x000fe20000000a00 */
[----:B------:R-:W-:Y:S01]  /*11c0*/  ULDC UR59, c[0x0][0x2d4] ;  /* 0x0000b500003b7ab9 */ /* 0x000fe20000000800 */
[----:B------:R-:W-:Y:S01]  /*11d0*/  ULDC UR28, c[0x0][0x2dc] ;  /* 0x0000b700001c7ab9 */ /* 0x000fe20000000800 */
[----:B--2---:R-:W-:-:S02]  /*11e0*/  UIMAD.WIDE.U32 UR26, UR13, UR14, URZ ;  /* 0x0000000e0d1a72a5 */ /* 0x004fc4000f8e003f */
[----:B------:R-:W-:Y:S02]  /*11f0*/  USHF.R.S32.HI UR36, URZ, 0x1f, UR59 ;  /* 0x0000001f3f247899 */ /* 0x000fe4000801143b */
[----:B------:R-:W-:Y:S02]  /*1200*/  UIMAD UR50, UR13, UR15, UR27 ;  /* 0x0000000f0d3272a4 */ /* 0x000fe4000f8e021b */
[----:B------:R-:W-:Y:S01]  /*1210*/  UIADD3 UR13, UR12, 0x3f, URZ ;  /* 0x0000003f0c0d7890 */ /* 0x000fe2000fffe03f */
[----:B------:R-:W-:Y:S01]  /*1220*/  ULDC.U8 UR27, c[0x0][0x480] ;  /* 0x00012000001b7ab9 */ /* 0x000fe20000000000 */
[----:B------:R-:W-:Y:S01]  /*1230*/  UIMAD.WIDE.U32 UR14, UR9, UR30, URZ ;  /* 0x0000001e090e72a5 */ /* 0x000fe2000f8e003f */
[----:B-1----:R-:W1:Y:S01]  /*1240*/  MUFU.RCP R4, R4 ;  /* 0x0000000400047308 */ /* 0x002e620000001000 */
[----:B------:R-:W-:Y:S02]  /*1250*/  USHF.R.S32.HI UR20, URZ, 0x1f, UR13 ;  /* 0x0000001f3f147899 */ /* 0x000fe4000801140d */
[----:B------:R-:W-:-:S02]  /*1260*/  UISETP.NE.AND UP4, UPT, UR27, URZ, UPT ;  /* 0x0000003f1b00728c */ /* 0x000fc4000bf85270 */
[----:B------:R-:W-:Y:S02]  /*1270*/  ULEA.HI UR27, UR20, UR13, URZ, 0x6 ;  /* 0x0000000d141b7291 */ /* 0x000fe4000f8f303f */
[----:B------:R-:W-:Y:S02]  /*1280*/  UIADD3 UR13, UR18, 0x3f, URZ ;  /* 0x0000003f120d7890 */ /* 0x000fe4000fffe03f */
[----:B------:R-:W-:Y:S02]  /*1290*/  USEL UR57, UR16, UR14, !UP2 ;  /* 0x0000000e10397287 */ /* 0x000fe4000d000000 */
[----:B------:R-:W-:Y:S01]  /*12a0*/  USHF.R.S32.HI UR14, URZ, 0x1f, UR13 ;  /* 0x0000001f3f0e7899 */ /* 0x000fe2000801140d */
[----:B------:R-:W-:Y:S01]  /*12b0*/  ULDC UR61, c[0x0][0x270] ;  /* 0x00009c00003d7ab9 */ /* 0x000fe20000000800 */
[----:B------:R-:W-:Y:S02]  /*12c0*/  @UP2 UIMAD UR49, UR9, UR11, UR47 ;  /* 0x0000000b093122a4 */ /* 0x000fe4000f8e022f */
[----:B------:R-:W-:Y:S01]  /*12d0*/  @!UP2 UIMAD UR35, UR45, UR7, UR10 ;  /* 0x000000072d23a2a4 */ /* 0x000fe2000f8e020a */
[----:B-1----:R-:W-:Y:S01]  /*12e0*/  VIADD R4, R4, 0xffffffe ;  /* 0x0ffffffe04047836 */ /* 0x002fe20000000000 */
[----:B------:R-:W-:-:S02]  /*12f0*/  USHF.L.U64.HI UR19, UR45, 0x7, UR58 ;  /* 0x000000072d137899 */ /* 0x000fc4000801023a */
[----:B------:R-:W-:Y:S01]  /*1300*/  UIMAD UR23, UR9, UR31, URZ ;  /* 0x0000001f091772a4 */ /* 0x000fe2000f8e023f */
[----:B------:R-:W1:Y:S01]  /*1310*/  F2I.FTZ.U32.TRUNC.NTZ R5, R4 ;  /* 0x0000000400057305 */ /* 0x000e62000021f000 */
[----:B------:R-:W-:Y:S02]  /*1320*/  UIMAD.WIDE UR6, UR28, UR61, URZ ;  /* 0x0000003d1c0672a5 */ /* 0x000fe4000f8e023f */
[----:B------:R-:W-:Y:S02]  /*1330*/  UIMAD.WIDE.U32 UR10, UR45, UR59, URZ ;  /* 0x0000003b2d0a72a5 */ /* 0x000fe4000f8e003f */
[----:B------:R-:W-:Y:S02]  /*1340*/  ULEA.HI UR20, UR14, UR13, URZ, 0x6 ;  /* 0x0000000d0e147291 */ /* 0x000fe4000f8f303f */
[----:B------:R-:W-:Y:S02]  /*1350*/  UIMAD UR13, UR36, UR45, URZ ;  /* 0x0000002d240d72a4 */ /* 0x000fe4000f8e023f */
[----:B------:R-:W-:-:S02]  /*1360*/  UIADD3 UR51, UR17, UR24, URZ ;  /* 0x0000001811337290 */ /* 0x000fc4000fffe03f */
[----:B------:R-:W-:Y:S02]  /*1370*/  USEL UR32, UR19, URZ, UP0 ;  /* 0x0000003f13207287 */ /* 0x000fe40008000000 */
[----:B------:R-:W-:Y:S01]  /*1380*/  @UP2 UIADD3 UR51, UR15, UR23, URZ ;  /* 0x000000170f332290 */ /* 0x000fe2000fffe03f */
[----:B-1----:R-:W-:Y:S01]  /*1390*/  IMAD.MOV R4, RZ, RZ, -R5 ;  /* 0x000000ffff047224 */ /* 0x002fe200078e0a05 */
[----:B------:R-:W-:Y:S02]  /*13a0*/  UIMAD.WIDE.U32 UR14, UR6, UR10, URZ ;  /* 0x0000000a060e72a5 */ /* 0x000fe4000f8e003f */
[----:B------:R-:W-:Y:S01]  /*13b0*/  UIMAD UR19, UR7, UR10, URZ ;  /* 0x0000000a071372a4 */ /* 0x000fe2000f8e023f */
[----:B------:R-:W-:Y:S01]  /*13c0*/  IMAD R6, R4, R8, RZ ;  /* 0x0000000804067224 */ /* 0x000fe200078e02ff */
[----:B------:R-:W-:Y:S01]  /*13d0*/  UIMAD UR10, UR58, UR59, UR13 ;  /* 0x0000003b3a0a72a4 */ /* 0x000fe2000f8e020d */
[----:B------:R-:W-:Y:S01]  /*13e0*/  IMAD.MOV.U32 R4, RZ, RZ, RZ ;  /* 0x000000ffff047224 */ /* 0x000fe200078e00ff */
[----:B------:R-:W-:-:S02]  /*13f0*/  USHF.R.S32.HI UR18, URZ, 0x6, UR27 ;  /* 0x000000063f127899 */ /* 0x000fc4000801141b */
[----:B------:R-:W-:Y:S01]  /*1400*/  USHF.R.S32.HI UR13, URZ, 0x6, UR20 ;  /* 0x000000063f0d7899 */ /* 0x000fe20008011414 */
[----:B------:R-:W-:Y:S01]  /*1410*/  IMAD.HI.U32 R4, R5, R6, R4 ;  /* 0x0000000605047227 */ /* 0x000fe200078e0004 */
[----:B------:R-:W-:Y:S01]  /*1420*/  MOV R5, R7 ;  /* 0x0000000700057202 */ /* 0x000fe20000000f00 */
[----:B------:R-:W-:Y:S02]  /*1430*/  UIADD3 UR10, UR11, UR10, URZ ;  /* 0x0000000a0b0a7290 */ /* 0x000fe4000fffe03f */
[----:B------:R-:W-:Y:S02]  /*1440*/  UISETP.LT.AND UP0, UPT, UR18, UR13, UPT ;  /* 0x0000000d1200728c */ /* 0x000fe4000bf01270 */
[----:B------:R-:W-:Y:S01]  /*1450*/  IMAD.HI.U32 R4, R4, R5, RZ ;  /* 0x0000000504047227 */ /* 0x000fe200078e00ff */
[----:B------:R-:W-:Y:S02]  /*1460*/  UIMAD UR19, UR6, UR10, UR19 ;  /* 0x0000000a061372a4 */ /* 0x000fe4000f8e0213 */
[----:B------:R-:W-:Y:S01]  /*1470*/  USEL UR36, UR18, UR13, UP0 ;  /* 0x0000000d12247287 */ /* 0x000fe20008000000 */
[----:B------:R-:W-:Y:S01]  /*1480*/  IMAD.MOV R6, RZ, RZ, -R4 ;  /* 0x000000ffff067224 */ /* 0x000fe200078e0a04 */
[----:B------:R-:W-:-:S02]  /*1490*/  UIMAD.WIDE.U32 UR10, UR6, UR9, URZ ;  /* 0x00000009060a72a5 */ /* 0x000fc4000f8e003f */
[----:B------:R-:W-:Y:S01]  /*14a0*/  UIMAD UR13, UR7, UR9, URZ ;  /* 0x00000009070d72a4 */ /* 0x000fe2000f8e023f */
[C---:B------:R-:W-:Y:S01]  /*14b0*/  IMAD R5, R8.reuse, R6, R5 ;  /* 0x0000000608057224 */ /* 0x040fe200078e0205 */
[----:B------:R-:W-:Y:S02]  /*14c0*/  UIADD3 UR43, UR15, UR19, URZ ;  /* 0x000000130f2b7290 */ /* 0x000fe4000fffe03f */
[----:B------:R-:W-:Y:S02]  /*14d0*/  UISETP.NE.AND UP1, UPT, UR44, -0x1, UPT ;  /* 0xffffffff2c00788c */ /* 0x000fe4000bf25270 */
[----:B------:R-:W-:Y:S01]  /*14e0*/  ISETP.GT.U32.AND P1, PT, R8, R5, PT ;  /* 0x000000050800720c */ /* 0x000fe20003f24070 */
[----:B------:R-:W-:Y:S01]  /*14f0*/  @UP2 UIADD3 UR43, UR11, UR13, URZ ;  /* 0x0000000d0b2b2290 */ /* 0x000fe2000fffe03f */
[----:B------:R-:W-:Y:S01]  /*1500*/  ULDC.U8 UR25, c[0x0][0x3d8] ;  /* 0x0000f60000197ab9 */ /* 0x000fe20000000000 */
[----:B------:R-:W-:Y:S02]  /*1510*/  ULEA UR13, UR36, 0xffffffc0, 0x6 ;  /* 0xffffffc0240d7891 */ /* 0x000fe4000f8e303f */
[----:B------:R-:W-:-:S02]  /*1520*/  UISETP.NE.AND UP3, UPT, UR25, URZ, UPT ;  /* 0x0000003f1900728c */ /* 0x000fc4000bf65270 */
[----:B------:R-:W-:Y:S02]  /*1530*/  USEL UR55, UR14, UR10, !UP2 ;  /* 0x0000000a0e377287 */ /* 0x000fe4000d000000 */
[----:B------:R-:W-:Y:S02]  /*1540*/  USHF.R.S32.HI UR20, URZ, 0x1f, UR13 ;  /* 0x0000001f3f147899 */ /* 0x000fe4000801140d */
[----:B------:R-:W-:Y:S02]  /*1550*/  UIADD3 UR14, UP0, UR13, UR34, URZ ;  /* 0x000000220d0e7290 */ /* 0x000fe4000ff1e03f */
[----:B------:R-:W-:Y:S01]  /*1560*/  @!P1 IMAD.IADD R5, R5, 0x1, -R8 ;  /* 0x0000000105059824 */ /* 0x000fe200078e0a08 */
[----:B------:R-:W-:Y:S01]  /*1570*/  @!P1 IADD3 R4, R4, 0x1, RZ ;  /* 0x0000000104049810 */ /* 0x000fe20007ffe0ff */
[----:B------:R-:W-:Y:S01]  /*1580*/  @UP1 UIADD3 UR21, UR41, UR44, URZ ;  /* 0x0000002c29151290 */ /* 0x000fe2000fffe03f */
[----:B------:R-:W-:Y:S01]  /*1590*/  PLOP3.LUT P1, PT, PT, PT, UP1, 0x80, 0x0 ;  /* 0x000000000000781c */ /* 0x000fe20003f2f018 */
[----:B------:R-:W-:Y:S01]  /*15a0*/  UIADD3.X UR15, UR20, UR32, URZ, UP0, !UPT ;  /* 0x00000020140f7290 */ /* 0x000fe200087fe43f */
[----:B------:R-:W-:Y:S01]  /*15b0*/  ISETP.GE.U32.AND P0, PT, R5, R8, PT ;  /* 0x000000080500720c */ /* 0x000fe20003f06070 */
[----:B------:R-:W-:Y:S01]  /*15c0*/  UIMAD UR7, UR7, UR14, URZ ;  /* 0x0000000e070772a4 */ /* 0x000fe2000f8e023f */
[----:B------:R-:W-:Y:S01]  /*15d0*/  LOP3.LUT R5, R9, UR56, RZ, 0x3c, !PT ;  /* 0x0000003809057c12 */ /* 0x000fe2000f8e3cff */
[----:B------:R-:W-:-:S02]  /*15e0*/  @UP1 UIADD3 UR22, UR41, UR44, URZ ;  /* 0x0000002c29161290 */ /* 0x000fc4000fffe03f */
[----:B------:R-:W-:Y:S01]  /*15f0*/  UIMAD UR48, UR56, UR28, URZ ;  /* 0x0000001c383072a4 */ /* 0x000fe2000f8e023f */
[----:B------:R-:W-:Y:S01]  /*1600*/  ISETP.GE.AND P2, PT, R5, RZ, PT ;  /* 0x000000ff0500720c */ /* 0x000fe20003f46270 */
[----:B------:R-:W-:Y:S01]  /*1610*/  ULDC UR34, c[0x0][0x2c4] ;  /* 0x0000b10000227ab9 */ /* 0x000fe20000000800 */
[----:B------:R-:W-:Y:S01]  /*1620*/  @UP1 ULDC.64 UR28, c[0x0][0x248] ;  /* 0x00009200001c1ab9 */ /* 0x000fe20000000a00 */
[----:B------:R-:W-:Y:S01]  /*1630*/  UIMAD UR18, UR6, UR15, UR7 ;  /* 0x0000000f061272a4 */ /* 0x000fe2000f8e0207 */
[----:B------:R-:W-:Y:S01]  /*1640*/  @UP1 ULDC.64 UR24, c[0x0][0x250] ;  /* 0x0000940000181ab9 */ /* 0x000fe20000000a00 */
[----:B------:R-:W-:Y:S02]  /*1650*/  @UP3 UIMAD UR15, UR45, UR34, URZ ;  /* 0x000000222d0f32a4 */ /* 0x000fe4000f8e023f */
[----:B------:R-:W-:Y:S01]  /*1660*/  @P0 VIADD R4, R4, 0x1 ;  /* 0x0000000104040836 */ /* 0x000fe20000000000 */
[----:B------:R-:W-:Y:S01]  /*1670*/  @UP1 UIMAD.WIDE.U32 UR16, UR21, UR28, URZ ;  /* 0x0000001c151012a5 */ /* 0x000fe2000f8e003f */
[----:B------:R-:W-:Y:S01]  /*1680*/  PLOP3.LUT P0, PT, PT, PT, UP3, 0x80, 0x0 ;  /* 0x000000000000781c */ /* 0x000fe20003f0f038 */
[----:B------:R-:W-:Y:S01]  /*1690*/  @UP1 UIMAD UR21, UR21, UR29, URZ ;  /* 0x0000001d151512a4 */ /* 0x000fe2000f8e023f */
[----:B------:R-:W-:Y:S01]  /*16a0*/  IMAD.MOV.U32 R18, RZ, RZ, R4 ;  /* 0x000000ffff127224 */ /* 0x000fe200078e0004 */
[----:B------:R-:W-:-:S02]  /*16b0*/  @UP1 UIMAD.WIDE.U32 UR10, UR22, UR24, URZ ;  /* 0x00000018160a12a5 */ /* 0x000fc4000f8e003f */
[----:B------:R-:W-:Y:S02]  /*16c0*/  @UP1 UIMAD UR19, UR22, UR25, URZ ;  /* 0x00000019161312a4 */ /* 0x000fe4000f8e023f */
[----:B------:R-:W-:Y:S01]  /*16d0*/  UIMAD.WIDE.U32 UR22, UR6, UR14, URZ ;  /* 0x0000000e061672a5 */ /* 0x000fe2000f8e003f */
[----:B------:R-:W-:Y:S01]  /*16e0*/  @!P2 IADD3 R18, -R18, RZ, RZ ;  /* 0x000000ff1212a210 */ /* 0x000fe20007ffe1ff */
[----:B------:R-:W-:Y:S01]  /*16f0*/  @UP3 USEL UR14, UR15, UR9, !UP2 ;  /* 0x000000090f0e3287 */ /* 0x000fe2000d000000 */
[----:B------:R-:W-:Y:S01]  /*1700*/  @!P3 LOP3.LUT R18, RZ, R9, RZ, 0x33, !PT ;  /* 0x00000009ff12b212 */ /* 0x000fe200078e33ff */
[----:B------:R-:W-:Y:S01]  /*1710*/  @!UP3 UIMAD UR7, UR45, UR61, UR56 ;  /* 0x0000003d2d07b2a4 */ /* 0x000fe2000f8e0238 */
[----:B------:R-:W-:Y:S01]  /*1720*/  @UP3 ULDC UR6, c[0x0][0x2e4] ;  /* 0x0000b90000063ab9 */ /* 0x000fe20000000800 */
[----:B------:R-:W-:Y:S02]  /*1730*/  @!UP2 UIADD3 UR49, UR39, UR35, URZ ;  /* 0x000000232731a290 */ /* 0x000fe4000fffe03f */
[----:B------:R-:W-:-:S02]  /*1740*/  @UP3 UIMAD UR15, UR56, UR6, UR14 ;  /* 0x00000006380f32a4 */ /* 0x000fc4000f8e020e */
[----:B------:R-:W-:Y:S02]  /*1750*/  USEL UR52, UR50, URZ, UP4 ;  /* 0x0000003f32347287 */ /* 0x000fe4000a000000 */
[----:B------:R-:W-:Y:S02]  /*1760*/  @UP1 UIADD3 UR32, UR17, UR21, URZ ;  /* 0x0000001511201290 */ /* 0x000fe4000fffe03f */
[----:B------:R-:W-:Y:S02]  /*1770*/  USHF.R.S32.HI UR33, URZ, 0x1f, UR42 ;  /* 0x0000001f3f217899 */ /* 0x000fe4000801142a */
[----:B------:R-:W-:Y:S02]  /*1780*/  USEL UR54, UR26, URZ, UP4 ;  /* 0x0000003f1a367287 */ /* 0x000fe4000a000000 */
[----:B------:R-:W-:Y:S02]  /*1790*/  USHF.R.S32.HI UR53, URZ, 0x1f, UR48 ;  /* 0x0000001f3f357899 */ /* 0x000fe40008011430 */
[----:B------:R-:W-:-:S02]  /*17a0*/  @UP1 UIADD3 UR37, UR11, UR19, URZ ;  /* 0x000000130b251290 */ /* 0x000fc4000fffe03f */
[----:B------:R-:W-:Y:S02]  /*17b0*/  @!UP3 UIMAD UR15, UR7, UR34, URZ ;  /* 0x00000022070fb2a4 */ /* 0x000fe4000f8e023f */
[----:B------:R-:W-:Y:S01]  /*17c0*/  UIADD3 UR50, UR23, UR18, URZ ;  /* 0x0000001217327290 */ /* 0x000fe2000fffe03f */
[----:B------:R-:W-:Y:S01]  /*17d0*/  @UP1 UMOV UR21, UR16 ;  /* 0x0000001000151c82 */ /* 0x000fe20008000000 */
[----:B------:R-:W-:Y:S01]  /*17e0*/  @UP1 UMOV UR35, UR10 ;  /* 0x0000000a00231c82 */ /* 0x000fe20008000000 */
[----:B------:R-:W-:Y:S09]  /*17f0*/  @P1 BRA `(.L_x_608) ;  /* 0x0000000000301947 */ /* 0x000ff20003800000 */
        /* <DEDUP_REMOVED lines=12> */
.L_x_608:
        /* <DEDUP_REMOVED lines=13> */
.L_x_609:
        /* <DEDUP_REMOVED lines=11> */
.L_x_610:
[----:B------:R-:W-:-:S04]  /*1a40*/  UIMAD UR6, UR45, UR61, UR56 ;  /* 0x0000003d2d0672a4 */ /* 0x000fc8000f8e0238 */
[----:B------:R-:W-:-:S12]  /*1a50*/  UIMAD UR6, UR6, UR59, URZ ;  /* 0x0000003b060672a4 */ /* 0x000fd8000f8e023f */
.L_x_611:
[----:B------:R-:W2:Y:S01]  /*1a60*/  LDL.64 R4, [R1+0x48] ;  /* 0x0000480001047983 */ /* 0x000ea20000100a00 */
[----:B------:R-:W2:Y:S03]  /*1a70*/  LDC.64 R20, c[0x0][0x420] ;  /* 0x00010800ff147b82 */ /* 0x000ea60000000a00 */
[----:B------:R1:W3:Y:S01]  /*1a80*/  LDL.64 R32, [R1+0x48] ;  /* 0x0000480001207983 */ /* 0x0002e20000100a00 */
[----:B------:R-:W-:Y:S01]  /*1a90*/  USHF.R.S32.HI UR16, URZ, 0x1f, UR56 ;  /* 0x0000001f3f107899 */ /* 0x000fe20008011438 */
[----:B------:R-:W-:Y:S01]  /*1aa0*/  BSSY B1, `(.L_x_607) ;  /* 0x0000857000017945 */ /* 0x000fe20003800000 */
[----:B------:R-:W-:Y:S01]  /*1ab0*/  UIADD3 UR34, UR13, UR6, URZ ;  /* 0x000000060d227290 */ /* 0x000fe2000fffe03f */
[----:B------:R-:W4:Y:S01]  /*1ac0*/  S2R R29, SR_TID.X ;  /* 0x00000000001d7919 */ /* 0x000f220000002100 */
[----:B------:R-:W-:Y:S01]  /*1ad0*/  ULDC UR11, c[0x0][0x2dc] ;  /* 0x0000b700000b7ab9 */ /* 0x000fe20000000800 */
[----:B------:R-:W-:Y:S01]  /*1ae0*/  ULDC.64 UR6, c[0x0][0x428] ;  /* 0x00010a0000067ab9 */ /* 0x000fe20000000a00 */
[----:B------:R-:W-:Y:S01]  /*1af0*/  UIMAD UR14, UR11, UR61, URZ ;  /* 0x0000003d0b0e72a4 */ /* 0x000fe2000f8e023f */
[----:B------:R-:W-:Y:S01]  /*1b00*/  IMAD.U32 R8, RZ, RZ, UR6 ;  /* 0x00000006ff087e24 */ /* 0x000fe2000f8e00ff */
[----:B------:R-:W-:-:S02]  /*1b10*/  UIMAD UR9, UR16, UR6, URZ ;  /* 0x00000006100972a4 */ /* 0x000fc4000f8e023f */
[----:B------:R-:W-:Y:S01]  /*1b20*/  UIADD3 UR6, -UR8, UR12, UR42 ;  /* 0x0000000c08067290 */ /* 0x000fe2000fffe12a */
[----:B------:R-:W-:Y:S01]  /*1b30*/  ULDC UR46, c[0x0][0x398] ;  /* 0x0000e600002e7ab9 */ /* 0x000fe20000000800 */
[----:B------:R-:W-:Y:S02]  /*1b40*/  UIMAD UR26, UR56, UR7, UR9 ;  /* 0x00000007381a72a4 */ /* 0x000fe4000f8e0209 */
[----:B------:R-:W-:Y:S02]  /*1b50*/  USHF.L.U32 UR7, UR14, 0x6, URZ ;  /* 0x000000060e077899 */ /* 0x000fe4000800063f */
[----:B------:R-:W-:Y:S02]  /*1b60*/  UIADD3 UR6, UR6, -UR46, URZ ;  /* 0x8000002e06067290 */ /* 0x000fe4000fffe03f */
[----:B------:R-:W-:Y:S02]  /*1b70*/  UIADD3 UR27, UR13, UR15, URZ ;  /* 0x0000000f0d1b7290 */ /* 0x000fe4000fffe03f */
[----:B------:R-:W-:-:S02]  /*1b80*/  UIADD3 UR15, UP2, UP0, UR22, UR7, UR48 ;  /* 0x00000007160f7290 */ /* 0x000fc4000f85e030 */
[----:B------:R-:W-:Y:S01]  /*1b90*/  USHF.R.S32.HI UR7, URZ, 0x1f, UR7 ;  /* 0x0000001f3f077899 */ /* 0x000fe20008011407 */
[----:B------:R-:W-:Y:S01]  /*1ba0*/  ULDC.64 UR18, c[0x0][0x3e0] ;  /* 0x0000f80000127ab9 */ /* 0x000fe20000000a00 */
[----:B------:R-:W-:Y:S01]  /*1bb0*/  ULDC.64 UR22, c[0x0][0x210] ;  /* 0x0000840000167ab9 */ /* 0x000fe20000000a00 */
[----:B------:R-:W-:Y:S01]  /*1bc0*/  ULDC.64 UR38, c[0x0][0x2b0] ;  /* 0x0000ac0000267ab9 */ /* 0x000fe20000000a00 */
[----:B------:R-:W-:Y:S01]  /*1bd0*/  UIADD3 UR9, UR36, -0x1, URZ ;  /* 0xffffffff24097890 */ /* 0x000fe2000fffe03f */
[----:B----4-:R-:W-:-:S04]  /*1be0*/  SHF.R.S32.HI R9, RZ, 0x1f, R29 ;  /* 0x0000001fff097819 */ /* 0x010fc8000001141d */
[CC--:B------:R-:W-:Y:S02]  /*1bf0*/  LEA.HI R26, R9.reuse, R29.reuse, RZ, 0x3 ;  /* 0x0000001d091a7211 */ /* 0x0c0fe400078f18ff */
[----:B------:R-:W-:Y:S01]  /*1c00*/  LEA.HI R9, R9, R29, RZ, 0x5 ;  /* 0x0000001d09097211 */ /* 0x000fe200078f28ff */
[----:B--2---:R-:W-:Y:S02]  /*1c10*/  IMAD R5, R20, UR20, RZ ;  /* 0x0000001414057c24 */ /* 0x004fe4000f8e02ff */
[----:B---3--:R-:W-:Y:S01]  /*1c20*/  IMAD.MOV.U32 R32, RZ, RZ, R4 ;  /* 0x000000ffff207224 */ /* 0x008fe200078e0004 */
[----:B------:R-:W-:Y:S01]  /*1c30*/  SHF.R.S32.HI R4, RZ, 0x3, R26 ;  /* 0x00000003ff047819 */ /* 0x000fe2000001141a */
[----:B------:R-:W-:-:S03]  /*1c40*/  IMAD R5, R21, UR13, R5 ;  /* 0x0000000d15057c24 */ /* 0x000fc6000f8e0205 */
[----:B------:R-:W-:Y:S02]  /*1c50*/  SHF.R.S32.HI R33, RZ, 0x1f, R32 ;  /* 0x0000001fff217819 */ /* 0x000fe40000011420 */
[----:B------:R-:W-:Y:S01]  /*1c60*/  IADD3 R6, P0, R32, UR10, RZ ;  /* 0x0000000a20067c10 */ /* 0x000fe2000ff1e0ff */
[----:B------:R-:W-:Y:S01]  /*1c70*/  ULDC.64 UR10, c[0x0][0x258] ;  /* 0x00009600000a7ab9 */ /* 0x000fe20000000a00 */
[----:B------:R-:W-:Y:S01]  /*1c80*/  SHF.R.S32.HI R28, RZ, 0x1f, R4 ;  /* 0x0000001fff1c7819 */ /* 0x000fe20000011404 */
[----:B------:R1:W-:Y:S01]  /*1c90*/  STL [R1+0x4c], R33 ;  /* 0x00004c2101007387 */ /* 0x0003e20000100800 */
[----:B------:R-:W-:Y:S01]  /*1ca0*/  IADD3.X R7, R33, UR49, RZ, P0, !PT ;  /* 0x0000003121077c10 */ /* 0x000fe200087fe4ff */
[----:B------:R-:W-:Y:S01]  /*1cb0*/  ULDC.64 UR48, c[0x0][0x478] ;  /* 0x00011e0000307ab9 */ /* 0x000fe20000000a00 */
[----:B------:R-:W-:Y:S01]  /*1cc0*/  IADD3 R10, P0, R4, UR13, RZ ;  /* 0x0000000d040a7c10 */ /* 0x000fe2000ff1e0ff */
[----:B------:R-:W-:Y:S01]  /*1cd0*/  IMAD.WIDE.U32 R6, R20, UR13, R6 ;  /* 0x0000000d14067c25 */ /* 0x000fe2000f8e0006 */
[----:B------:R-:W-:-:S03]  /*1ce0*/  UIMAD UR13, UR16, UR10, URZ ;  /* 0x0000000a100d72a4 */ /* 0x000fc6000f8e023f */
[----:B------:R-:W-:Y:S01]  /*1cf0*/  IMAD.IADD R7, R7, 0x1, R5 ;  /* 0x0000000107077824 */ /* 0x000fe200078e0205 */
[----:B------:R-:W-:Y:S01]  /*1d00*/  IADD3.X R5, R28, UR20, RZ, P0, !PT ;  /* 0x000000141c057c10 */ /* 0x000fe200087fe4ff */
[----:B------:R-:W-:Y:S01]  /*1d10*/  USHF.R.S32.HI UR20, URZ, 0x1f, UR6 ;  /* 0x0000001f3f147899 */ /* 0x000fe20008011406 */
[----:B------:R-:W-:Y:S01]  /*1d20*/  IMAD.WIDE.U32 R6, R8, UR56, R6 ;  /* 0x0000003808067c25 */ /* 0x000fe2000f8e0006 */
[----:B------:R-:W-:Y:S02]  /*1d30*/  SHF.R.S32.HI R8, RZ, 0x5, R9 ;  /* 0x00000005ff087819 */ /* 0x000fe40000011409 */
[----:B------:R-:W-:Y:S01]  /*1d40*/  ULEA.HI UR20, UR20, UR6, URZ, 0x6 ;  /* 0x0000000614147291 */ /* 0x000fe2000f8f303f */
[----:B------:R-:W-:Y:S01]  /*1d50*/  IMAD R5, R5, UR30, RZ ;  /* 0x0000001e05057c24 */ /* 0x000fe2000f8e02ff */
[----:B------:R-:W-:Y:S02]  /*1d60*/  UIADD3.X UR6, UR50, UR7, UR53, UP2, UP0 ;  /* 0x0000000732067290 */ /* 0x000fe400097e0435 */
[----:B------:R-:W-:Y:S01]  /*1d70*/  UIADD3 UR7, UP2, UP0, UR54, UR15, UR55 ;  /* 0x0000000f36077290 */ /* 0x000fe2000f85e037 */
[C---:B------:R-:W-:Y:S01]  /*1d80*/  IMAD R12, R10.reuse, UR31, R5 ;  /* 0x0000001f0a0c7c24 */ /* 0x040fe2000f8e0205 */
[----:B------:R-:W-:Y:S01]  /*1d90*/  LOP3.LUT R5, R9, 0xffffffe0, RZ, 0xc0, !PT ;  /* 0xffffffe009057812 */ /* 0x000fe200078ec0ff */
[----:B------:R-:W-:Y:S01]  /*1da0*/  IMAD.WIDE.U32 R10, R10, UR30, R32 ;  /* 0x0000001e0a0a7c25 */ /* 0x000fe2000f8e0020 */
[----:B------:R-:W-:-:S02]  /*1db0*/  UIADD3.X UR6, UR52, UR6, UR43, UP2, UP0 ;  /* 0x0000000634067290 */ /* 0x000fc400097e042b */
[----:B------:R-:W-:Y:S01]  /*1dc0*/  UIMAD UR13, UR56, UR11, UR13 ;  /* 0x0000000b380d72a4 */ /* 0x000fe2000f8e020d */
[----:B------:R-:W-:Y:S01]  /*1dd0*/  IMAD.IADD R24, R29, 0x1, -R5 ;  /* 0x000000011d187824 */ /* 0x000fe200078e0a05 */
[----:B------:R-:W-:Y:S01]  /*1de0*/  IADD3 R10, P0, R10, UR57, RZ ;  /* 0x000000390a0a7c10 */ /* 0x000fe2000ff1e0ff */
[----:B------:R-:W-:Y:S01]  /*1df0*/  VIADD R9, R7, UR26 ;  /* 0x0000001a07097c36 */ /* 0x000fe20008000000 */
[----:B------:R-:W-:Y:S01]  /*1e00*/  ULDC.64 UR16, c[0x0][0x400] ;  /* 0x0001000000107ab9 */ /* 0x000fe20000000a00 */
[----:B------:R-:W-:Y:S01]  /*1e10*/  IMAD R5, R8, UR14, R24 ;  /* 0x0000000e08057c24 */ /* 0x000fe2000f8e0218 */
[----:B------:R-:W-:Y:S01]  /*1e20*/  IADD3.X R11, R11, UR51, R12, P0, !PT ;  /* 0x000000330b0b7c10 */ /* 0x000fe200087fe40c */
[----:B------:R-:W-:Y:S01]  /*1e30*/  IMAD.MOV.U32 R8, RZ, RZ, R6 ;  /* 0x000000ffff087224 */ /* 0x000fe200078e0006 */
[----:B------:R-:W-:Y:S01]  /*1e40*/  USHF.R.S32.HI UR20, URZ, 0x6, UR20 ;  /* 0x000000063f147899 */ /* 0x000fe20008011414 */
[-C--:B------:R-:W-:Y:S01]  /*1e50*/  IMAD R7, R28, R20.reuse, RZ ;  /* 0x000000141c077224 */ /* 0x080fe200078e02ff */
[C---:B------:R-:W-:Y:S01]  /*1e60*/  IADD3 R6, P0, R5.reuse, UR7, RZ ;  /* 0x0000000705067c10 */ /* 0x040fe2000ff1e0ff */
[----:B------:R-:W-:Y:S01]  /*1e70*/  IMAD.U32 R12, RZ, RZ, UR10 ;  /* 0x0000000aff0c7e24 */ /* 0x000fe2000f8e00ff */
[----:B------:R-:W-:Y:S01]  /*1e80*/  UISETP.LT.AND UP0, UPT, URZ, UR20, UPT ;  /* 0x000000143f00728c */ /* 0x000fe2000bf01270 */
[C---:B------:R-:W-:Y:S01]  /*1e90*/  IMAD R7, R4.reuse, R21, R7 ;  /* 0x0000001504077224 */ /* 0x040fe200078e0207 */
[----:B------:R-:W-:Y:S01]  /*1ea0*/  LEA.HI.X.SX32 R5, R5, UR6, 0x1, P0 ;  /* 0x0000000605057c11 */ /* 0x000fe200080f0eff */
[----:B------:R-:W-:Y:S01]  /*1eb0*/  IMAD.WIDE.U32 R8, R4, R20, R8 ;  /* 0x0000001404087225 */ /* 0x000fe200078e0008 */
[----:B------:R-:W-:Y:S01]  /*1ec0*/  LEA R14, P0, R6, UR16, 0x2 ;  /* 0x00000010060e7c11 */ /* 0x000fe2000f8010ff */
[----:B------:R-:W-:-:S02]  /*1ed0*/  USEL UR20, URZ, UR20, !UP0 ;  /* 0x000000143f147287 */ /* 0x000fc4000c000000 */
[----:B------:R-:W-:Y:S01]  /*1ee0*/  IMAD.WIDE.U32 R10, R12, UR56, R10 ;  /* 0x000000380c0a7c25 */ /* 0x000fe2000f8e000a */
[----:B------:R-:W-:Y:S01]  /*1ef0*/  LEA R36, P2, R8, UR18, 0x1 ;  /* 0x0000001208247c11 */ /* 0x000fe2000f8408ff */
[----:B------:R-:W-:Y:S01]  /*1f00*/  UISETP.GT.AND UP0, UPT, UR36, UR20, UPT ;  /* 0x000000142400728c */ /* 0x000fe2000bf04270 */
[----:B------:R-:W-:Y:S01]  /*1f10*/  LEA.HI.X R15, R6, UR17, R5, 0x2, P0 ;  /* 0x00000011060f7c11 */ /* 0x000fe200080f1405 */
[----:B------:R-:W-:Y:S01]  /*1f20*/  IMAD.IADD R22, R9, 0x1, R7 ;  /* 0x0000000109167824 */ /* 0x000fe200078e0207 */
[----:B------:R-:W-:Y:S01]  /*1f30*/  LEA R34, P3, R10, UR22, 0x1 ;  /* 0x000000160a227c11 */ /* 0x000fe2000f8608ff */
[----:B------:R-:W-:Y:S01]  /*1f40*/  VIADD R23, R11, UR13 ;  /* 0x0000000d0b177c36 */ /* 0x000fe20008000000 */
[----:B------:R-:W-:Y:S01]  /*1f50*/  UIMAD.WIDE UR10, UR34, 0x4, UR48 ;  /* 0x00000004220a78a5 */ /* 0x000fe2000f8e0230 */
[----:B------:R1:W-:Y:S01]  /*1f60*/  STL.64 [R1+0x30], R14 ;  /* 0x0000300e01007387 */ /* 0x0003e20000100a00 */
[----:B------:R-:W-:Y:S01]  /*1f70*/  LEA.HI.X R37, R8, UR19, R22, 0x1, P2 ;  /* 0x0000001308257c11 */ /* 0x000fe200090f0c16 */
[----:B------:R-:W-:Y:S01]  /*1f80*/  UIMAD.WIDE UR6, UR27, 0x4, UR38 ;  /* 0x000000041b0678a5 */ /* 0x000fe2000f8e0226 */
[----:B------:R-:W-:-:S02]  /*1f90*/  LEA.HI.X R35, R10, UR23, R23, 0x1, P3 ;  /* 0x000000170a237c11 */ /* 0x000fc400098f0c17 */
[----:B------:R-:W-:Y:S01]  /*1fa0*/  PLOP3.LUT P0, PT, PT, PT, UP0, 0x80, 0x0 ;  /* 0x000000000000781c */ /* 0x000fe20003f0f008 */
[----:B------:R1:W-:Y:S01]  /*1fb0*/  STL.64 [R1+0x38], R36 ;  /* 0x0000382401007387 */ /* 0x0003e20000100a00 */
[----:B------:R-:W-:Y:S01]  /*1fc0*/  UMOV UR16, UR10 ;  /* 0x0000000a00107c82 */ /* 0x000fe20008000000 */
[----:B------:R-:W-:Y:S02]  /*1fd0*/  UMOV UR15, UR11 ;  /* 0x0000000b000f7c82 */ /* 0x000fe40008000000 */
[----:B------:R1:W-:Y:S08]  /*1fe0*/  STL.64 [R1+0x40], R34 ;  /* 0x0000402201007387 */ /* 0x0003f00000100a00 */
        /* <DEDUP_REMOVED lines=20> */
.L_x_613:
        /* <DEDUP_REMOVED lines=19> */
.L_x_614:
[----:B-1----:R1:W5:Y:S04]  /*2260*/  LDL R14, [R1+0x6c] ;  /* 0x00006c00010e7983 */ /* 0x0023680000100800 */
        /* <DEDUP_REMOVED lines=37> */
.L_x_616:
[----:B------:R-:W-:Y:S05]  /*24c0*/  BSYNC B0 ;  /* 0x0000000000007941 */ /* 0x000fea0003800000 */
.L_x_615:
        /* <DEDUP_REMOVED lines=19> */
.L_x_618:
[----:B------:R-:W-:Y:S05]  /*2600*/  BSYNC B0 ;  /* 0x0000000000007941 */ /* 0x000fea0003800000 */
.L_x_617:
[----:B------:R-:W-:Y:S01]  /*2610*/  UIMAD UR8, UR33, UR6, URZ ;  /* 0x00000006210872a4 */ /* 0x000fe2000f8e023f */
[----:B-12---:R-:W-:Y:S01]  /*2620*/  IMAD.U32 R6, RZ, RZ, UR6 ;  /* 0x00000006ff067e24 */ /* 0x006fe2000f8e00ff */
[----:B------:R-:W-:Y:S01]  /*2630*/  USHF.R.S32.HI UR10, URZ, 0x1f, UR56 ;  /* 0x0000001f3f0a7899 */ /* 0x000fe20008011438 */
[----:B------:R-:W-:Y:S01]  /*2640*/  BSSY B0, `(.L_x_619) ;  /* 0x000001d000007945 */ /* 0x000fe20003800000 */
        /* <DEDUP_REMOVED lines=28> */
.L_x_620:
[----:B------:R-:W-:Y:S05]  /*2810*/  BSYNC B0 ;  /* 0x0000000000007941 */ /* 0x000fea0003800000 */
.L_x_619:
        /* <DEDUP_REMOVED lines=21> */
.L_x_612:
        /* <DEDUP_REMOVED lines=26> */
[----:B-1----:R-:W3:Y:S01]  /*2b10*/  LDL R14, [R1+0x6c] ;  /* 0x00006c00010e7983 */ /* 0x002ee20000100800 */
[----:B------:R-:W-:-:S03]  /*2b20*/  ULDC UR13, c[0x0][0x2d0] ;  /* 0x0000b400000d7ab9 */ /* 0x000fc60000000800 */
[----:B------:R-:W4:Y:S01]  /*2b30*/  LDL R31, [R1+0x70] ;  /* 0x00007000011f7983 */ /* 0x000f220000100800 */
        /* <DEDUP_REMOVED lines=16> */
[----:B----4-:R-:W-:-:S11]  /*2c40*/  ISETP.GE.AND P2, PT, R31, UR13, PT ;  /* 0x0000000d1f007c0c */ /* 0x010fd6000bf46270 */
        /* <DEDUP_REMOVED lines=17> */
.L_x_623:
[----:B------:R-:W-:Y:S05]  /*2d60*/  BSYNC B0 ;  /* 0x0000000000007941 */ /* 0x000fea0003800000 */
.L_x_622:
        /* <DEDUP_REMOVED lines=8> */
[----:B------:R-:W-:Y:S01]  /*2df0*/  ISETP.GE.AND P5, PT, R32, UR11, PT ;  /* 0x0000000b20007c0c */ /* 0x000fe2000bfa6270 */
[----:B------:R-:W-:-:S12]  /*2e00*/  IMAD.MOV.U32 R7, RZ, RZ, R19 ;  /* 0x000000ffff077224 */ /* 0x000fd800078e0013 */
[----:B-1-3--:R-:W1:Y:S01]  /*2e10*/  @!P5 LDC.64 R14, c[0x0][0x220] ;  /* 0x00008800ff0edb82 */ /* 0x00ae620000000a00 */
[----:B------:R3:W-:Y:S01]  /*2e20*/  @P5 STS.128 [R30+0x13000], RZ ;  /* 0x013000ff1e005388 */ /* 0x0007e20000000c00 */
[----:B-----5:R-:W-:Y:S02]  /*2e30*/  ISETP.GE.AND P3, PT, R5, UR11, PT ;  /* 0x0000000b05007c0c */ /* 0x020fe4000bf66270 */
[----:B------:R-:W-:-:S05]  /*2e40*/  IADD3 R5, P1, R4, 0x20, RZ ;  /* 0x0000002004057810 */ /* 0x000fca0007f3e0ff */
[----:B------:R-:W-:Y:S01]  /*2e50*/  IMAD.X R6, RZ, RZ, R28, P1 ;  /* 0x000000ffff067224 */ /* 0x000fe200008e061c */
[----:B--2---:R-:W-:-:S03]  /*2e60*/  ISETP.GE.AND P1, PT, R31, UR11, PT ;  /* 0x0000000b1f007c0c */ /* 0x004fc6000bf26270 */
[----:B------:R-:W-:Y:S02]  /*2e70*/  IMAD R13, R6, UR24, RZ ;  /* 0x00000018060d7c24 */ /* 0x000fe4000f8e02ff */
[----:B------:R-:W2:Y:S01]  /*2e80*/  @!P3 LDC.64 R16, c[0x0][0x220] ;  /* 0x00008800ff10bb82 */ /* 0x000ea20000000a00 */
        /* <DEDUP_REMOVED lines=10> */
[----:B--2---:R-:W-:-:S03]  /*2f30*/  @!P3 LEA R12, P2, R6, R16, 0x1 ;  /* 0x00000010060cb211 */ /* 0x004fc600078408ff */
        /* <DEDUP_REMOVED lines=15> */
.L_x_625:
[----:B------:R-:W-:Y:S05]  /*3030*/  BSYNC B0 ;  /* 0x0000000000007941 */ /* 0x000fea0003800000 */
.L_x_624:
[----:B------:R-:W0:Y:S01]  /*3040*/  LDGDEPBAR ;  /* 0x00000000000079af */ /* 0x000e220000000000 */
[----:B------:R-:W-:Y:S01]  /*3050*/  BSSY B0, `(.L_x_626) ;  /* 0x000001d000007945 */ /* 0x000fe20003800000 */
[----:B------:R-:W-:Y:S02]  /*3060*/  ISETP.GE.AND P5, PT, R27, UR10, PT ;  /* 0x0000000a1b007c0c */ /* 0x000fe4000bfa6270 */
[----:B------:R2:W-:Y:S01]  /*3070*/  @P6 STS.128 [R30+0x6000], RZ ;  /* 0x006000ff1e006388 */ /* 0x0005e20000000c00 */
[----:B-1-3--:R-:W-:-:S03]  /*3080*/  MOV R13, UR28 ;  /* 0x0000001c000d7c02 */ /* 0x00afc60008000f00 */
[----:B------:R2:W-:Y:S04]  /*3090*/  @P6 STS.128 [R30+0x8000], RZ ;  /* 0x008000ff1e006388 */ /* 0x0005e80000000c00 */
[----:B------:R2:W-:Y:S01]  /*30a0*/  @P6 STS.128 [R30+0xa000], RZ ;  /* 0x00a000ff1e006388 */ /* 0x0005e20000000c00 */
[----:B------:R-:W-:Y:S05]  /*30b0*/  @P6 BRA `(.L_x_627) ;  /* 0x0000000000586947 */ /* 0x000fea0003800000 */
[----:B------:R-:W3:Y:S01]  /*30c0*/  LDL R6, [R1+0x6c] ;  /* 0x00006c0001067983 */ /* 0x000ee20000100800 */
        /* <DEDUP_REMOVED lines=8> */
[----:B---3--:R-:W-:Y:S02]  /*3150*/  ISETP.GE.AND P2, PT, R6, UR11, PT ;  /* 0x0000000b06007c0c */ /* 0x008fe4000bf46270 */
        /* <DEDUP_REMOVED lines=12> */
.L_x_627:
[----:B------:R-:W-:Y:S05]  /*3220*/  BSYNC B0 ;  /* 0x0000000000007941 */ /* 0x000fea0003800000 */
.L_x_626:
        /* <DEDUP_REMOVED lines=23> */
[----:B--2---:R-:W-:Y:S01]  /*33a0*/  ISETP.GE.AND P1, PT, R14, UR11, PT ;  /* 0x0000000b0e007c0c */ /* 0x004fe2000bf26270 */
        /* <DEDUP_REMOVED lines=13> */
.L_x_629:
[----:B------:R-:W-:Y:S05]  /*3480*/  BSYNC B0 ;  /* 0x0000000000007941 */ /* 0x000fea0003800000 */
.L_x_628:
        /* <DEDUP_REMOVED lines=27> */
.L_x_631:
[----:B------:R-:W-:Y:S05]  /*3640*/  BSYNC B0 ;  /* 0x0000000000007941 */ /* 0x000fea0003800000 */
.L_x_630:
        /* <DEDUP_REMOVED lines=40> */
.L_x_633:
[----:B------:R-:W-:Y:S05]  /*38d0*/  BSYNC B0 ;  /* 0x0000000000007941 */ /* 0x000fea0003800000 */
.L_x_632:
[----:B------:R-:W5:Y:S01]  /*38e0*/  LDL R15, [R1+0x50] ;  /* 0x00005000010f7983 */ /* 0x000f620000100800 */
[----:B------:R-:W-:Y:S01]  /*38f0*/  UIMAD UR11, UR33, UR28, URZ ;  /* 0x0000001c210b72a4 */ /* 0x000fe2000f8e023f */
[----:B-1----:R-:W-:Y:S01]  /*3900*/  IMAD.WIDE.U32 R6, R13, UR42, R32 ;  /* 0x0000002a0d067c25 */ /* 0x002fe2000f8e0020 */
[----:B------:R-:W-:Y:S01]  /*3910*/  ULDC.64 UR18, c[0x0][0x260] ;  /* 0x0000980000127ab9 */ /* 0x000fe20000000a00 */
[----:B------:R1:W-:Y:S01]  /*3920*/  @P0 STS.128 [R30+0xc000], RZ ;  /* 0x00c000ff1e000388 */ /* 0x0003e20000000c00 */
[----:B------:R-:W-:Y:S01]  /*3930*/  UIMAD UR11, UR42, UR29, UR11 ;  /* 0x0000001d2a0b72a4 */ /* 0x000fe2000f8e020b */
[----:B------:R-:W-:Y:S01]  /*3940*/  IMAD R14, R25, UR18, RZ ;  /* 0x00000012190e7c24 */ /* 0x000fe2000f8e02ff */
        /* <DEDUP_REMOVED lines=12> */
[----:B-1----:R-:W-:-:S12]  /*3a10*/  @P0 BRA `(.L_x_635) ;  /* 0x0000000000940947 */ /* 0x002fd80003800000 */
[----:B------:R-:W5:Y:S01]  /*3a20*/  LDL R10, [R1+0x6c] ;  /* 0x00006c00010a7983 */ /* 0x000f620000100800 */
[----:B------:R-:W-:-:S03]  /*3a30*/  ULDC UR10, c[0x0][0x2d0] ;  /* 0x0000b400000a7ab9 */ /* 0x000fc60000000800 */
[----:B------:R-:W2:Y:S01]  /*3a40*/  LDL R16, [R1+0x70] ;  /* 0x0000700001107983 */ /* 0x000ea20000100800 */
        /* <DEDUP_REMOVED lines=15> */
[----:B-----5:R-:W-:Y:S02]  /*3b40*/  ISETP.GE.AND P2, PT, R10, UR10, PT ;  /* 0x0000000a0a007c0c */ /* 0x020fe4000bf46270 */
[----:B--2---:R-:W-:-:S11]  /*3b50*/  ISETP.GE.AND P0, PT, R16, UR10, PT ;  /* 0x0000000a10007c0c */ /* 0x004fd6000bf06270 */
        /* <DEDUP_REMOVED lines=17> */
.L_x_635:
[----:B------:R-:W-:Y:S05]  /*3c70*/  BSYNC B0 ;  /* 0x0000000000007941 */ /* 0x000fea0003800000 */
.L_x_634:
        /* <DEDUP_REMOVED lines=11> */
[----:B-1----:R-:W-:Y:S02]  /*3d30*/  IMAD R10, R4, UR28, RZ ;  /* 0x0000001c040a7c24 */ /* 0x002fe4000f8e02ff */
        /* <DEDUP_REMOVED lines=32> */
.L_x_637:
[----:B------:R-:W-:Y:S05]  /*3f40*/  BSYNC B0 ;  /* 0x0000000000007941 */ /* 0x000fea0003800000 */
.L_x_636:
        /* <DEDUP_REMOVED lines=8> */
[----:B------:R-:W-:Y:S01]  /*3fd0*/  ULDC UR39, c[0x0][0x398] ;  /* 0x0000e60000277ab9 */ /* 0x000fe20000000800 */
[----:B------:R-:W-:Y:S01]  /*3fe0*/  ULDC UR43, c[0x0][0x2dc] ;  /* 0x0000b700002b7ab9 */ /* 0x000fe20000000800 */
[----:B------:R-:W-:Y:S01]  /*3ff0*/  IMAD.MOV.U32 R240, RZ, RZ, 0x20 ;  /* 0x00000020fff07424 */ /* 0x000fe200078e00ff */
[----:B------:R-:W2:Y:S01]  /*4000*/  @!P6 LDG.E R9, desc[UR4][R4.64] ;  /* 0x000000040409e981 */ /* 0x000ea2000c1e1900 */
[----:B------:R-:W-:Y:S01]  /*4010*/  UIADD3 UR21, UR42, UR12, URZ ;  /* 0x0000000c2a157290 */ /* 0x000fe2000fffe03f */
[----:B------:R-:W-:-:S02]  /*4020*/  CS2R R142, SRZ ;  /* 0x00000000008e7805 */ /* 0x000fc4000001ff00 */
[----:B------:R-:W-:Y:S01]  /*4030*/  CS2R R140, SRZ ;  /* 0x00000000008c7805 */ /* 0x000fe2000001ff00 */
[----:B------:R-:W5:Y:S01]  /*4040*/  @!P5 LDG.E R8, desc[UR4][R4.64+0x20] ;  /* 0x000020040408d981 */ /* 0x000f62000c1e1900 */
        /* <DEDUP_REMOVED lines=32> */
[----:B-1----:R-:W2:Y:S01]  /*4250*/  LDG.E.64 R4, desc[UR4][R6.64+0x8] ;  /* 0x0000080406047981 */ /* 0x002ea2000c1e1b00 */
[----:B------:R-:W-:Y:S01]  /*4260*/  USHF.L.U32 UR10, UR10, 0x5, URZ ;  /* 0x000000050a0a7899 */ /* 0x000fe2000800063f */
        /* <DEDUP_REMOVED lines=9> */
[----:B---3--:R-:W-:Y:S01]  /*4300*/  CS2R R36, SRZ ;  /* 0x0000000000247805 */ /* 0x008fe2000001ff00 */
[----:B------:R-:W3:Y:S01]  /*4310*/  LDSM.16.M88.4 R196, [R252+0x14000] ;  /* 0x01400000fcc4783b */ /* 0x000ee20000000200 */
[----:B----4-:R-:W-:Y:S02]  /*4320*/  CS2R R30, SRZ ;  /* 0x00000000001e7805 */ /* 0x010fe4000001ff00 */
[----:B------:R-:W-:Y:S02]  /*4330*/  CS2R R34, SRZ ;  /* 0x0000000000227805 */ /* 0x000fe4000001ff00 */
[----:B------:R-:W-:Y:S01]  /*4340*/  CS2R R32, SRZ ;  /* 0x0000000000207805 */ /* 0x000fe2000001ff00 */
[----:B------:R-:W4:Y:S01]  /*4350*/  LDSM.16.M88.4 R200, [R252+0x14800] ;  /* 0x01480000fcc8783b */ /* 0x000f220000000200 */
[----:B------:R-:W-:Y:S02]  /*4360*/  CS2R R22, SRZ ;  /* 0x0000000000167805 */ /* 0x000fe4000001ff00 */
[----:B------:R-:W-:Y:S01]  /*4370*/  CS2R R20, SRZ ;  /* 0x0000000000147805 */ /* 0x000fe2000001ff00 */
[----:B------:R-:W-:Y:S01]  /*4380*/  ULDC.U8 UR19, c[0x0][0x388] ;  /* 0x0000e20000137ab9 */ /* 0x000fe20000000000 */
[----:B------:R-:W1:Y:S01]  /*4390*/  LDSM.16.M88.4 R228, [R252+0x16000] ;  /* 0x01600000fce4783b */ /* 0x000e620000000200 */
[----:B------:R-:W-:Y:S01]  /*43a0*/  UIADD3 UR37, UR42, 0x40, URZ ;  /* 0x000000402a257890 */ /* 0x000fe2000fffe03f */
[----:B------:R-:W-:-:S02]  /*43b0*/  ULDC UR18, c[0x0][0x2ec] ;  /* 0x0000bb0000127ab9 */ /* 0x000fc40000000800 */
[----:B------:R-:W1:Y:S04]  /*43c0*/  LDSM.16.M88.4 R232, [R252+0x16800] ;  /* 0x01680000fce8783b */ /* 0x000e680000000200 */
[----:B------:R-:W3:Y:S01]  /*43d0*/  LDG.E.64 R6, desc[UR4][R6.64] ;  /* 0x0000000406067981 */ /* 0x000ee2000c1e1b00 */
[----:B------:R-:W-:-:S03]  /*43e0*/  USHF.R.S32.HI UR11, URZ, 0x1f, UR10 ;  /* 0x0000001f3f0b7899 */ /* 0x000fc6000801140a */
[----:B-----5:R5:W-:Y:S04]  /*43f0*/  STL [R1+0x68], R8 ;  /* 0x0000680801007387 */ /* 0x020be80000100800 */
[----:B--2---:R2:W-:Y:S01]  /*4400*/  STL [R1+0x64], R9 ;  /* 0x0000640901007387 */ /* 0x0045e20000100800 */
[----:B-----5:R-:W-:Y:S02]  /*4410*/  LOP3.LUT R8, R26, 0xfffffff8, RZ, 0xc0, !PT ;  /* 0xfffffff81a087812 */ /* 0x020fe400078ec0ff */
[----:B--2---:R-:W-:-:S03]  /*4420*/  SHF.R.S32.HI R9, RZ, 0x1f, R24 ;  /* 0x0000001fff097819 */ /* 0x004fc60000011418 */
[----:B------:R-:W-:-:S05]  /*4430*/  IMAD.IADD R8, R29, 0x1, -R8 ;  /* 0x000000011d087824 */ /* 0x000fca00078e0a08 */
[----:B------:R-:W-:Y:S02]  /*4440*/  LOP3.LUT P0, RZ, R8, 0x2, RZ, 0xc0, !PT ;  /* 0x0000000208ff7812 */ /* 0x000fe4000780c0ff */
[----:B------:R-:W-:Y:S02]  /*4450*/  IADD3 R10, P2, P1, R4, UR10, R24 ;  /* 0x0000000a040a7c10 */ /* 0x000fe4000f95e018 */
[----:B---3--:R-:W-:-:S03]  /*4460*/  R2UR UR22, R7 ;  /* 0x00000000071672ca */ /* 0x008fc600000e0000 */
[----:B------:R2:W-:Y:S01]  /*4470*/  STL [R1+0x7c], R10 ;  /* 0x00007c0a01007387 */ /* 0x0005e20000100800 */
[----:B------:R-:W-:Y:S02]  /*4480*/  SEL R240, R240, 0xffffffe0, !P0 ;  /* 0xffffffe0f0f07807 */ /* 0x000fe40004000000 */
[----:B------:R-:W-:Y:S01]  /*4490*/  IADD3.X R4, R5, UR11, R9, P2, P1 ;  /* 0x0000000b05047c10 */ /* 0x000fe200097e2409 */
[----:B------:R-:W3:Y:S04]  /*44a0*/  LDL R8, [R1] ;  /* 0x0000000001087983 */ /* 0x000ee80000100800 */
[----:B------:R-:W5:Y:S01]  /*44b0*/  LDL R7, [R1+0x4] ;  /* 0x0000040001077983 */ /* 0x000f620000100800 */
[----:B------:R-:W-:Y:S01]  /*44c0*/  IMAD.IADD R240, R240, 0x1, R252 ;  /* 0x00000001f0f07824 */ /* 0x000fe200078e02fc */
[----:B------:R-:W-:Y:S01]  /*44d0*/  R2UR UR23, R6 ;  /* 0x00000000061772ca */ /* 0x000fe200000e0000 */
[----:B------:R-:W-:Y:S01]  /*44e0*/  UIADD3 UR24, -UR8, 0x40, UR21 ;  /* 0x0000004008187890 */ /* 0x000fe2000fffe115 */
[----:B------:R2:W-:Y:S01]  /*44f0*/  STL [R1+0x80], R4 ;  /* 0x0000800401007387 */ /* 0x0005e20000100800 */
[----:B------:R-:W-:-:S02]  /*4500*/  CS2R R28, SRZ ;  /* 0x00000000001c7805 */ /* 0x000fc4000001ff00 */
[----:B------:R-:W-:Y:S02]  /*4510*/  CS2R R26, SRZ ;  /* 0x00000000001a7805 */ /* 0x000fe4000001ff00 */
[----:B------:R-:W-:Y:S01]  /*4520*/  CS2R R24, SRZ ;  /* 0x0000000000187805 */ /* 0x000fe2000001ff00 */
[----:B------:R2:W1:Y:S01]  /*4530*/  LDSM.16.M88.4 R172, [R240+0x12000] ;  /* 0x01200000f0ac783b */ /* 0x0004620000000200 */
[----:B------:R-:W-:Y:S02]  /*4540*/  UIADD3 UR24, UR24, -UR46, URZ ;  /* 0x8000002e18187290 */ /* 0x000fe4000fffe03f */
[----:B------:R-:W-:Y:S01]  /*4550*/  UIADD3 UR35, UR22, -0x4498517b, URZ ;  /* 0xbb67ae8516237890 */ /* 0x000fe2000fffe03f */
[----:B------:R2:W1:Y:S01]  /*4560*/  LDSM.16.M88.4 R176, [R240+0x12800] ;  /* 0x01280000f0b0783b */ /* 0x0004620000000200 */
[----:B------:R-:W-:Y:S02]  /*4570*/  UIADD3 UR33, UR22, 0x76cf5d0a, URZ ;  /* 0x76cf5d0a16217890 */ /* 0x000fe4000fffe03f */
[----:B------:R-:W-:Y:S01]  /*4580*/  UIADD3 UR36, UR23, -0x61c88647, URZ ;  /* 0x9e3779b917247890 */ /* 0x000fe2000fffe03f */
[----:B------:R2:W1:Y:S01]  /*4590*/  LDSM.16.M88.4 R204, [R240+0x14000] ;  /* 0x01400000f0cc783b */ /* 0x0004620000000200 */
[----:B------:R-:W-:-:S02]  /*45a0*/  UIADD3 UR34, UR23, 0x3c6ef372, URZ ;  /* 0x3c6ef37217227890 */ /* 0x000fc4000fffe03f */
[----:B------:R-:W-:Y:S01]  /*45b0*/  UIADD3 UR32, UR23, -0x255992d5, URZ ;  /* 0xdaa66d2b17207890 */ /* 0x000fe2000fffe03f */
[----:B------:R2:W1:Y:S01]  /*45c0*/  LDSM.16.M88.4 R208, [R240+0x14800] ;  /* 0x01480000f0d0783b */ /* 0x0004620000000200 */
[----:B------:R-:W-:Y:S02]  /*45d0*/  UIADD3 UR31, UR22, 0x32370b8f, URZ ;  /* 0x32370b8f161f7890 */ /* 0x000fe4000fffe03f */
[----:B------:R-:W-:Y:S01]  /*45e0*/  UIADD3 UR30, UR23, 0x78dde6e4, URZ ;  /* 0x78dde6e4171e7890 */ /* 0x000fe2000fffe03f */
[----:B------:R2:W1:Y:S01]  /*45f0*/  LDSM.16.M88.4 R236, [R240+0x16000] ;  /* 0x01600000f0ec783b */ /* 0x0004620000000200 */
[----:B------:R-:W-:Y:S02]  /*4600*/  UIADD3 UR29, UR22, -0x126145ec, URZ ;  /* 0xed9eba14161d7890 */ /* 0x000fe4000fffe03f */
[----:B------:R-:W-:Y:S01]  /*4610*/  UIADD3 UR28, UR23, 0x1715609d, URZ ;  /* 0x1715609d171c7890 */ /* 0x000fe2000fffe03f */
[----:B------:R-:W1:Y:S01]  /*4620*/  LDSM.16.M88.4 R240, [R240+0x16800] ;  /* 0x01680000f0f0783b */ /* 0x000e620000000200 */
[----:B------:R-:W-:-:S02]  /*4630*/  UIADD3 UR27, UR22, -0x56f99767, URZ ;  /* 0xa9066899161b7890 */ /* 0x000fc4000fffe03f */
[----:B------:R-:W-:Y:S02]  /*4640*/  UIADD3 UR26, UR23, -0x4ab325aa, URZ ;  /* 0xb54cda56171a7890 */ /* 0x000fe4000fffe03f */
[----:B------:R-:W-:Y:S01]  /*4650*/  UIADD3 UR25, UR22, 0x646e171e, URZ ;  /* 0x646e171e16197890 */ /* 0x000fe2000fffe03f */
[----:B------:R-:W-:Y:S01]  /*4660*/  UMOV UR13, UR60 ;  /* 0x0000003c000d7c82 */ /* 0x000fe20008000000 */
[----:B---3--:R2:W3:Y:S04]  /*4670*/  LDSM.16.M88.4 R148, [R8+0x12000] ;  /* 0x012000000894783b */ /* 0x0084e80000000200 */
[----:B------:R2:W1:Y:S04]  /*4680*/  LDSM.16.M88.4 R152, [R8+0x12800] ;  /* 0x012800000898783b */ /* 0x0004680000000200 */
[----:B-----5:R2:W1:Y:S04]  /*4690*/  LDSM.16.M88.4 R156, [R7+0x12000] ;  /* 0x01200000079c783b */ /* 0x0204680000000200 */
[----:B------:R2:W1:Y:S04]  /*46a0*/  LDSM.16.M88.4 R160, [R7+0x12800] ;  /* 0x0128000007a0783b */ /* 0x0004680000000200 */
[----:B------:R2:W1:Y:S04]  /*46b0*/  LDSM.16.M88.4 R180, [R8+0x14000] ;  /* 0x0140000008b4783b */ /* 0x0004680000000200 */
[----:B------:R2:W1:Y:S04]  /*46c0*/  LDSM.16.M88.4 R184, [R8+0x14800] ;  /* 0x0148000008b8783b */ /* 0x0004680000000200 */
[----:B------:R2:W1:Y:S04]  /*46d0*/  LDSM.16.M88.4 R188, [R7+0x14000] ;  /* 0x0140000007bc783b */ /* 0x0004680000000200 */
[----:B------:R2:W1:Y:S04]  /*46e0*/  LDSM.16.M88.4 R192, [R7+0x14800] ;  /* 0x0148000007c0783b */ /* 0x0004680000000200 */
[----:B------:R2:W1:Y:S04]  /*46f0*/  LDSM.16.M88.4 R212, [R8+0x16000] ;  /* 0x0160000008d4783b */ /* 0x0004680000000200 */
[----:B------:R2:W1:Y:S04]  /*4700*/  LDSM.16.M88.4 R216, [R8+0x16800] ;  /* 0x0168000008d8783b */ /* 0x0004680000000200 */
[----:B------:R2:W1:Y:S04]  /*4710*/  LDSM.16.M88.4 R220, [R7+0x16000] ;  /* 0x0160000007dc783b */ /* 0x0004680000000200 */
[----:B---34-:R2:W1:Y:S02]  /*4720*/  LDSM.16.M88.4 R224, [R7+0x16800] ;  /* 0x0168000007e0783b */ /* 0x0184640000000200 */
.L_x_642:
[----:B------:R-:W2:Y:S01]  /*4730*/  LDL R79, [R1] ;  /* 0x00000000014f7983 */ /* 0x000ea20000100800 */
[----:B------:R-:W-:Y:S01]  /*4740*/  USHF.L.U32 UR11, UR9, 0x6, URZ ;  /* 0x00000006090b7899 */ /* 0x000fe2000800063f */
[----:B------:R-:W-:Y:S02]  /*4750*/  UMOV UR10, UR60 ;  /* 0x0000003c000a7c82 */ /* 0x000fe40008000000 */
[----:B---3--:R-:W3:Y:S01]  /*4760*/  LDL R249, [R1+0x8] ;  /* 0x0000080001f97983 */ /* 0x008ee20000100800 */
[----:B------:R-:W-:Y:S03]  /*4770*/  UISETP.GE.AND UP0, UPT, UR11, UR24, UPT ;  /* 0x000000180b00728c */ /* 0x000fe6000bf06270 */
[----:B------:R-:W4:Y:S04]  /*4780*/  LDL R78, [R1+0x4] ;  /* 0x00000400014e7983 */ /* 0x000f280000100800 */
[----:B------:R-:W4:Y:S04]  /*4790*/  LDL R248, [R1+0xc] ;  /* 0x00000c0001f87983 */ /* 0x000f280000100800 */
[----:B------:R-:W4:Y:S04]  /*47a0*/  LDL R247, [R1+0x18] ;  /* 0x0000180001f77983 */ /* 0x000f280000100800 */
[----:B------:R-:W4:Y:S04]  /*47b0*/  LDL R77, [R1+0x10] ;  /* 0x00001000014d7983 */ /* 0x000f280000100800 */
[----:B------:R-:W4:Y:S04]  /*47c0*/  LDL R246, [R1+0x14] ;  /* 0x0000140001f67983 */ /* 0x000f280000100800 */
[----:B------:R-:W0:Y:S04]  /*47d0*/  LDGDEPBAR ;  /* 0x00000000000079af */ /* 0x000e280000000000 */
[----:B------:R-:W4:Y:S01]  /*47e0*/  LDL R76, [R1+0x50] ;  /* 0x00005000014c7983 */ /* 0x000f220000100800 */
[----:B------:R-:W-:Y:S04]  /*47f0*/  DEPBAR.LE SB0, 0x0 ;  /* 0x000080000000791a */ /* 0x000fe80000000000 */
[----:B------:R-:W-:Y:S06]  /*4800*/  BAR.SYNC.DEFER_BLOCKING 0x0 ;  /* 0x0000000000007b1d */ /* 0x000fec0000010000 */
[----:B--2---:R-:W-:Y:S04]  /*4810*/  LDSM.16.M88.4 R8, [R79+0xc000] ;  /* 0x00c000004f08783b */ /* 0x004fe80000000200 */
[----:B---3--:R-:W2:Y:S04]  /*4820*/  LDSM.16.M88.4 R16, [R249] ;  /* 0x00000000f910783b */ /* 0x008ea80000000200 */
[----:B------:R-:W3:Y:S04]  /*4830*/  LDSM.16.M88.4 R68, [R79+0xc800] ;  /* 0x00c800004f44783b */ /* 0x000ee80000000200 */
[----:B----4-:R-:W-:Y:S01]  /*4840*/  LDSM.16.M88.4 R72, [R248] ;  /* 0x00000000f848783b */ /* 0x010fe20000000200 */
[C---:B--2---:R-:W-:Y:S06]  /*4850*/  HMMA.16816.F32 R4, R16.reuse, R8, RZ ;  /* 0x000000081004723c */ /* 0x044fec00000018ff */
[C---:B------:R-:W-:Y:S06]  /*4860*/  HMMA.16816.F32 R8, R16.reuse, R10, RZ ;  /* 0x0000000a1008723c */ /* 0x040fec00000018ff */
[C---:B---3--:R-:W-:Y:S06]  /*4870*/  HMMA.16816.F32 R12, R16.reuse, R68, RZ ;  /* 0x00000044100c723c */ /* 0x048fec00000018ff */
[----:B------:R-:W-:Y:S01]  /*4880*/  HMMA.16816.F32 R16, R16, R70, RZ ;  /* 0x000000461010723c */ /* 0x000fe200000018ff */
[----:B------:R-:W2:Y:S05]  /*4890*/  LDSM.16.M88.4 R68, [R78+0xc000] ;  /* 0x00c000004e44783b */ /* 0x000eaa0000000200 */
[C---:B--2---:R-:W-:Y:S06]  /*48a0*/  HMMA.16816.F32 R4, R72.reuse, R68, R4 ;  /* 0x000000444804723c */ /* 0x044fec0000001804 */
[C---:B------:R-:W-:Y:S01]  /*48b0*/  HMMA.16816.F32 R8, R72.reuse, R70, R8 ;  /* 0x000000464808723c */ /* 0x040fe20000001808 */
[----:B------:R-:W2:Y:S05]  /*48c0*/  LDSM.16.M88.4 R68, [R78+0xc800] ;  /* 0x00c800004e44783b */ /* 0x000eaa0000000200 */
[C---:B--2---:R-:W-:Y:S06]  /*48d0*/  HMMA.16816.F32 R12, R72.reuse, R68, R12 ;  /* 0x00000044480c723c */ /* 0x044fec000000180c */
[----:B------:R-:W-:Y:S01]  /*48e0*/  HMMA.16816.F32 R16, R72, R70, R16 ;  /* 0x000000464810723c */ /* 0x000fe20000001810 */
[----:B------:R-:W-:Y:S04]  /*48f0*/  LDSM.16.M88.4 R68, [R247] ;  /* 0x00000000f744783b */ /* 0x000fe80000000200 */
[----:B------:R-:W2:Y:S02]  /*4900*/  LDSM.16.M88.4 R72, [R252+0xc000] ;  /* 0x00c00000fc48783b */ /* 0x000ea40000000200 */
        /* <DEDUP_REMOVED lines=68> */
[----:B------:R-:W-:Y:S04]  /*4d50*/  IMAD.U32 R72, RZ, RZ, UR16 ;  /* 0x00000010ff487e24 */ /* 0x000fe8000f8e00ff */
[----:B------:R-:W-:Y:S02]  /*4d60*/  IMAD.U32 R73, RZ, RZ, UR15 ;  /* 0x0000000fff497e24 */ /* 0x000fe4000f8e00ff */
[C---:B------:R-:W-:Y:S04]  /*4d70*/  LEA R68, P0, R76.reuse, R72, 0x2 ;  /* 0x000000484c447211 */ /* 0x040fe800078010ff */
[----:B------:R-:W-:Y:S02]  /*4d80*/  LEA.HI.X.SX32 R69, R76, R73, 0x2, P0 ;  /* 0x000000494c457211 */ /* 0x000fe400000f16ff */
        /* <DEDUP_REMOVED lines=13> */
.L_x_638:
[----:B--2---:R-:W2:Y:S01]  /*4e60*/  LDL R69, [R1+0x88] ;  /* 0x0000880001457983 */ /* 0x004ea20000100800 */
[----:B------:R-:W-:Y:S01]  /*4e70*/  UIADD3 UR14, UR8, 0x1, -UR12 ;  /* 0x00000001080e7890 */ /* 0x000fe2000fffe80c */
[----:B------:R-:W-:Y:S01]  /*4e80*/  VIADD R78, R76, UR11 ;  /* 0x0000000b4c4e7c36 */ /* 0x000fe20008000000 */
[----:B------:R-:W-:Y:S01]  /*4e90*/  UIADD3 UR13, -UR10, UR8, -UR12 ;  /* 0x000000080a0d7290 */ /* 0x000fe2000fffe90c */
[----:B------:R-:W3:Y:S01]  /*4ea0*/  S2R R71, SR_TID.X ;  /* 0x0000000000477919 */ /* 0x000ee20000002100 */
[----:B------:R-:W-:Y:S01]  /*4eb0*/  UIADD3 UR17, UR14, UR39, URZ ;  /* 0x000000270e117290 */ /* 0x000fe2000fffe03f */
[----:B------:R-:W-:Y:S03]  /*4ec0*/  IMAD.U32 R68, RZ, RZ, UR40 ;  /* 0x00000028ff447e24 */ /* 0x000fe6000f8e00ff */
[----:B------:R-:W-:Y:S01]  /*4ed0*/  VIADDMNMX R70, R78, UR13, RZ, !PT ;  /* 0x0000000d4e467c46 */ /* 0x000fe2000f8001ff */
[----:B---3--:R-:W-:Y:S05]  /*4ee0*/  IMAD.SHL.U32 R71, R71, 0x2, RZ ;  /* 0x0000000247477824 */ /* 0x008fea00078e00ff */
[----:B--2---:R-:W-:Y:S01]  /*4ef0*/  LOP3.LUT R71, R69, 0x6, R71, 0xf8, !PT ;  /* 0x0000000645477812 */ /* 0x004fe200078ef847 */
[----:B------:R-:W-:Y:S04]  /*4f00*/  IMAD.U32 R69, RZ, RZ, UR17 ;  /* 0x00000011ff457e24 */ /* 0x000fe8000f8e00ff */
[----:B------:R-:W-:Y:S01]  /*4f10*/  IMAD R68, R68, 0x40, R71 ;  /* 0x0000004044447824 */ /* 0x000fe200078e0247 */
[----:B------:R-:W-:Y:S03]  /*4f20*/  VIADDMNMX R69, R78, R69, UR8, PT ;  /* 0x000000084e457e46 */ /* 0x000fe6000b800145 */
[C---:B------:R-:W-:Y:S01]  /*4f30*/  VIADD R77, R68.reuse, 0x1 ;  /* 0x00000001444d7836 */ /* 0x040fe20000000000 */
[CC--:B------:R-:W-:Y:S01]  /*4f40*/  ISETP.GE.AND P1, PT, R68.reuse, R70.reuse, PT ;  /* 0x000000464400720c */ /* 0x0c0fe20003f26270 */
[C---:B------:R-:W-:Y:S02]  /*4f50*/  VIADD R76, R68.reuse, 0x8 ;  /* 0x00000008444c7836 */ /* 0x040fe40000000000 */
[C---:B------:R-:W-:Y:S01]  /*4f60*/  VIADD R75, R68.reuse, 0x9 ;  /* 0x00000009444b7836 */ /* 0x040fe20000000000 */
[CC--:B------:R-:W-:Y:S01]  /*4f70*/  ISETP.GE.OR P1, PT, R68.reuse, R69.reuse, !P1 ;  /* 0x000000454400720c */ /* 0x0c0fe20004f26670 */
[C---:B------:R-:W-:Y:S01]  /*4f80*/  VIADD R74, R68.reuse, 0x10 ;  /* 0x00000010444a7836 */ /* 0x040fe20000000000 */
[-C--:B------:R-:W-:Y:S01]  /*4f90*/  ISETP.GE.AND P0, PT, R77, R70.reuse, PT ;  /* 0x000000464d00720c */ /* 0x080fe20003f06270 */
[----:B------:R-:W-:Y:S01]  /*4fa0*/  VIADD R73, R68, 0x11 ;  /* 0x0000001144497836 */ /* 0x000fe20000000000 */
[----:B------:R-:W-:Y:S01]  /*4fb0*/  FSEL R4, R4, -INF , !P1 ;  /* 0xff80000004047808 */ /* 0x000fe20004800000 */
[----:B------:R-:W-:Y:S01]  /*4fc0*/  VIADD R72, R68, 0x18 ;  /* 0x0000001844487836 */ /* 0x000fe20000000000 */
[-C--:B------:R-:W-:Y:S01]  /*4fd0*/  ISETP.GE.AND P6, PT, R76, R70.reuse, PT ;  /* 0x000000464c00720c */ /* 0x080fe20003fc6270 */
[----:B------:R-:W-:Y:S01]  /*4fe0*/  VIADD R71, R68, 0x19 ;  /* 0x0000001944477836 */ /* 0x000fe20000000000 */
[-C--:B------:R-:W-:Y:S02]  /*4ff0*/  ISETP.GE.AND P5, PT, R75, R70.reuse, PT ;  /* 0x000000464b00720c */ /* 0x080fe40003fa6270 */
        /* <DEDUP_REMOVED lines=13> */
[----:B------:R-:W-:Y:S02]  /*50d0*/  P2R R79, PR, RZ, 0x1 ;  /* 0x00000001ff4f7803 */ /* 0x000fe40000000000 */
        /* <DEDUP_REMOVED lines=10> */
[----:B------:R-:W-:Y:S02]  /*5180*/  ISETP.NE.AND P0, PT, R79, RZ, PT ;  /* 0x000000ff4f00720c */ /* 0x000fe40003f05270 */
        /* <DEDUP_REMOVED lines=25> */
.L_x_639:
[----:B------:R-:W2:Y:S01]  /*5320*/  LDL R68, [R1+0x64] ;  /* 0x0000640001447983 */ /* 0x000ea20000100800 */
[----:B------:R-:W-:Y:S01]  /*5330*/  IMAD.U32 R71, RZ, RZ, UR40 ;  /* 0x00000028ff477e24 */ /* 0x000fe2000f8e00ff */
[----:B------:R-:W-:Y:S02]  /*5340*/  UISETP.GT.AND UP1, UPT, UR9, UR20, UPT ;  /* 0x000000140900728c */ /* 0x000fe4000bf24270 */
[----:B------:R-:W3:Y:S04]  /*5350*/  LDL R72, [R1+0x68] ;  /* 0x0000680001487983 */ /* 0x000ee80000100800 */
[----:B------:R-:W4:Y:S04]  /*5360*/  LDL R70, [R1+0x84] ;  /* 0x0000840001467983 */ /* 0x000f280000100800 */
[----:B------:R-:W4:Y:S04]  /*5370*/  LDL R76, [R1+0x7c] ;  /* 0x00007c00014c7983 */ /* 0x000f280000100800 */
[----:B------:R-:W4:Y:S04]  /*5380*/  LDL R74, [R1+0x80] ;  /* 0x00008000014a7983 */ /* 0x000f280000100800 */
[----:B------:R-:W4:Y:S04]  /*5390*/  LDL R245, [R1+0x54] ;  /* 0x0000540001f57983 */ /* 0x000f280000100800 */
[----:B------:R-:W4:Y:S04]  /*53a0*/  LDL R244, [R1+0x60] ;  /* 0x0000600001f47983 */ /* 0x000f280000100800 */
[----:B------:R-:W4:Y:S04]  /*53b0*/  LDL R99, [R1+0x58] ;  /* 0x0000580001637983 */ /* 0x000f280000100800 */
[----:B------:R-:W4:Y:S01]  /*53c0*/  LDL R98, [R1+0x5c] ;  /* 0x00005c0001627983 */ /* 0x000f220000100800 */
[----:B------:R-:W1:Y:S01]  /*53d0*/  S2R R73, SR_TID.X ;  /* 0x0000000000497919 */ /* 0x000e620000002100 */
[----:B------:R-:W1:Y:S02]  /*53e0*/  S2R R75, SR_TID.X ;  /* 0x00000000004b7919 */ /* 0x000e640000002100 */
[----:B-1----:R-:W-:Y:S04]  /*53f0*/  SHF.R.S32.HI R73, RZ, 0x1f, R73 ;  /* 0x0000001fff497819 */ /* 0x002fe80000011449 */
[----:B------:R-:W-:Y:S04]  /*5400*/  LEA.HI R73, R73, R75, RZ, 0x7 ;  /* 0x0000004b49497211 */ /* 0x000fe800078f38ff */
[----:B------:R-:W-:Y:S05]  /*5410*/  SHF.R.S32.HI R73, RZ, 0x7, R73 ;  /* 0x00000007ff497819 */ /* 0x000fea0000011449 */
[----:B------:R-:W-:Y:S01]  /*5420*/  IMAD R73, R71, 0x2, R73 ;  /* 0x0000000247497824 */ /* 0x000fe200078e0249 */
[C---:B--2---:R-:W-:Y:S01]  /*5430*/  FSETP.NEU.FTZ.AND P1, PT, R68.reuse, -INF , PT ;  /* 0xff8000004400780b */ /* 0x044fe20003f3d000 */
[----:B------:R-:W-:Y:S01]  /*5440*/  FMUL.FTZ R69, R68, 1.4426950216293334961 ;  /* 0x3fb8aa3b44457820 */ /* 0x000fe20000410000 */
[----:B------:R-:W-:Y:S01]  /*5450*/  IMAD.U32 R68, RZ, RZ, UR9 ;  /* 0x00000009ff447e24 */ /* 0x000fe2000f8e00ff */
[C---:B---3--:R-:W-:Y:S01]  /*5460*/  FSETP.NEU.FTZ.AND P0, PT, R72.reuse, -INF , PT ;  /* 0xff8000004800780b */ /* 0x048fe20003f1d000 */
[----:B------:R-:W-:Y:S02]  /*5470*/  FMUL.FTZ R72, R72, 1.4426950216293334961 ;  /* 0x3fb8aa3b48487820 */ /* 0x000fe40000410000 */
[----:B------:R-:W-:Y:S01]  /*5480*/  FSEL R69, R69, RZ, P1 ;  /* 0x000000ff45457208 */ /* 0x000fe20000800000 */
[----:B----4-:R-:W-:Y:S02]  /*5490*/  IMAD R70, R68, 0x4, R70 ;  /* 0x0000000444467824 */ /* 0x010fe400078e0246 */
[----:B------:R-:W-:Y:S02]  /*54a0*/  FSEL R68, R72, RZ, P0 ;  /* 0x000000ff48447208 */ /* 0x000fe40000000000 */
[--C-:B------:R-:W-:Y:S01]  /*54b0*/  FFMA.FTZ R8, R8, UR18, -R69.reuse ;  /* 0x0000001208087c23 */ /* 0x100fe20008010845 */
[----:B------:R-:W-:Y:S04]  /*54c0*/  IMAD.WIDE.U32 R78, R76, -0x2daee0ad, RZ ;  /* 0xd2511f534c4e7825 */ /* 0x000fe800078e00ff */
[----:B------:R-:W-:Y:S01]  /*54d0*/  FFMA.FTZ R9, R9, UR18, -R69 ;  /* 0x0000001209097c23 */ /* 0x000fe20008010845 */
[--C-:B------:R-:W-:Y:S01]  /*54e0*/  FFMA.FTZ R7, R7, UR18, -R68.reuse ;  /* 0x0000001207077c23 */ /* 0x100fe20008010844 */
[----:B------:R-:W-:Y:S01]  /*54f0*/  IMAD.WIDE.U32 R70, R70, -0x326172a9, RZ ;  /* 0xcd9e8d5746467825 */ /* 0x000fe200078e00ff */
[----:B------:R-:W-:Y:S01]  /*5500*/  LOP3.LUT R72, R79, UR22, R73, 0x96, !PT ;  /* 0x000000164f487c12 */ /* 0x000fe2000f8e9649 */
[----:B------:R-:W-:Y:S02]  /*5510*/  MUFU.EX2 R95, R8 ;  /* 0x00000008005f7308 */ /* 0x000fe40000000800 */
[----:B------:R-:W-:Y:S01]  /*5520*/  FFMA.FTZ R6, R6, UR18, -R68 ;  /* 0x0000001206067c23 */ /* 0x000fe20008010844 */
[--C-:B------:R-:W-:Y:S01]  /*5530*/  FFMA.FTZ R4, R4, UR18, -R69.reuse ;  /* 0x0000001204047c23 */ /* 0x100fe20008010845 */
[----:B------:R-:W-:Y:S01]  /*5540*/  LOP3.LUT R74, R71, UR23, R74, 0x96, !PT ;  /* 0x00000017474a7c12 */ /* 0x000fe2000f8e964a */
[----:B------:R-:W-:Y:S04]  /*5550*/  IMAD.WIDE.U32 R72, R72, -0x326172a9, RZ ;  /* 0xcd9e8d5748487825 */ /* 0x000fe800078e00ff */
[--C-:B------:R-:W-:Y:S01]  /*5560*/  FFMA.FTZ R5, R5, UR18, -R69.reuse ;  /* 0x0000001205057c23 */ /* 0x100fe20008010845 */
[----:B------:R-:W-:Y:S01]  /*5570*/  FFMA.FTZ R11, R11, UR18, -R68 ;  /* 0x000000120b0b7c23 */ /* 0x000fe20008010844 */
[----:B------:R-:W-:Y:S01]  /*5580*/  IMAD.WIDE.U32 R74, R74, -0x2daee0ad, RZ ;  /* 0xd2511f534a4a7825 */ /* 0x000fe200078e00ff */
[----:B------:R-:W-:Y:S01]  /*5590*/  LOP3.LUT R76, R73, UR36, R70, 0x96, !PT ;  /* 0x00000024494c7c12 */ /* 0x000fe2000f8e9646 */
[----:B------:R1:W-:Y:S02]  /*55a0*/  MUFU.EX2 R94, R7 ;  /* 0x00000007005e7308 */ /* 0x0003e40000000800 */
[--C-:B------:R-:W-:Y:S01]  /*55b0*/  FFMA.FTZ R16, R16, UR18, -R69.reuse ;  /* 0x0000001210107c23 */ /* 0x100fe20008010845 */
[----:B------:R-:W-:Y:S01]  /*55c0*/  FFMA.FTZ R82, R10, UR18, -R68 ;  /* 0x000000120a527c23 */ /* 0x000fe20008010844 */
[----:B------:R-:W-:Y:S01]  /*55d0*/  LOP3.LUT R70, R75, UR35, R78, 0x96, !PT ;  /* 0x000000234b467c12 */ /* 0x000fe2000f8e964e */
[----:B------:R-:W-:Y:S04]  /*55e0*/  IMAD.WIDE.U32 R76, R76, -0x2daee0ad, RZ ;  /* 0xd2511f534c4c7825 */ /* 0x000fe800078e00ff */
[----:B------:R-:W-:Y:S01]  /*55f0*/  FFMA.FTZ R19, R19, UR18, -R68 ;  /* 0x0000001213137c23 */ /* 0x000fe20008010844 */
[--C-:B------:R-:W-:Y:S01]  /*5600*/  FFMA.FTZ R88, R12, UR18, -R69.reuse ;  /* 0x000000120c587c23 */ /* 0x100fe20008010845 */
        /* <DEDUP_REMOVED lines=8> */
[----:B------:R-:W-:Y:S01]  /*5690*/  FFMA.FTZ R69, R17, UR18, -R69 ;  /* 0x0000001211457c23 */ /* 0x000fe20008010845 */
[----:B------:R-:W-:Y:S01]  /*56a0*/  IMAD.WIDE.U32 R74, R74, -0x2daee0ad, RZ ;  /* 0xd2511f534a4a7825 */ /* 0x000fe200078e00ff */
[----:B------:R-:W-:Y:S01]  /*56b0*/  LOP3.LUT R70, R73, UR32, R70, 0x96, !PT ;  /* 0x0000002049467c12 */ /* 0x000fe2000f8e9646 */
[----:B------:R3:W-:Y:S02]  /*56c0*/  MUFU.EX2 R91, R9 ;  /* 0x00000009005b7308 */ /* 0x0007e40000000800 */
[----:B------:R-:W-:Y:S01]  /*56d0*/  FFMA.FTZ R68, R18, UR18, -R68 ;  /* 0x0000001212447c23 */ /* 0x000fe20008010844 */
[----:B-1----:R-:W-:Y:S01]  /*56e0*/  LOP3.LUT R7, R75, UR31, R76, 0x96, !PT ;  /* 0x0000001f4b077c12 */ /* 0x002fe2000f8e964c */
[----:B------:R-:W-:Y:S04]  /*56f0*/  IMAD.WIDE.U32 R70, R70, -0x2daee0ad, RZ ;  /* 0xd2511f5346467825 */ /* 0x000fe800078e00ff */
[----:B--2---:R-:W-:Y:S01]  /*5700*/  IMAD.WIDE.U32 R6, R7, -0x326172a9, RZ ;  /* 0xcd9e8d5707067825 */ /* 0x004fe200078e00ff */
[----:B------:R-:W-:Y:S01]  /*5710*/  LOP3.LUT R73, R71, UR29, R74, 0x96, !PT ;  /* 0x0000001d47497c12 */ /* 0x000fe2000f8e964a */
[----:B------:R1:W-:Y:S03]  /*5720*/  MUFU.EX2 R93, R4 ;  /* 0x00000004005d7308 */ /* 0x0003e60000000800 */
[----:B------:R-:W-:Y:S01]  /*5730*/  LOP3.LUT R8, R7, UR30, R72, 0x96, !PT ;  /* 0x0000001e07087c12 */ /* 0x000fe2000f8e9648 */
[----:B------:R-:W-:Y:S06]  /*5740*/  IMAD.WIDE.U32 R72, R73, -0x326172a9, RZ ;  /* 0xcd9e8d5749487825 */ /* 0x000fec00078e00ff */
[----:B------:R2:W-:Y:S01]  /*5750*/  MUFU.EX2 R90, R5 ;  /* 0x00000005005a7308 */ /* 0x0005e20000000800 */
[----:B------:R-:W-:Y:S01]  /*5760*/  LOP3.LUT R6, R73, UR28, R6, 0x96, !PT ;  /* 0x0000001c49067c12 */ /* 0x000fe2000f8e9606 */
[----:B---3--:R-:W-:Y:S04]  /*5770*/  IMAD.WIDE.U32 R8, R8, -0x2daee0ad, RZ ;  /* 0xd2511f5308087825 */ /* 0x008fe800078e00ff */
[----:B------:R-:W-:Y:S04]  /*5780*/  IMAD.WIDE.U32 R6, R6, -0x2daee0ad, RZ ;  /* 0xd2511f5306067825 */ /* 0x000fe800078e00ff */
[----:B------:R-:W-:Y:S01]  /*5790*/  MUFU.EX2 R89, R11 ;  /* 0x0000000b00597308 */ /* 0x000fe20000000800 */
[----:B-1----:R-:W-:Y:S02]  /*57a0*/  LOP3.LUT R4, R9, UR27, R70, 0x96, !PT ;  /* 0x0000001b09047c12 */ /* 0x002fe4000f8e9646 */
[----:B------:R-:W-:Y:S02]  /*57b0*/  LOP3.LUT R10, R6, 0xff, RZ, 0xc0, !PT ;  /* 0x000000ff060a7812 */ /* 0x000fe400078ec0ff */
[----:B------:R-:W-:Y:S02]  /*57c0*/  SHF.R.U32.HI R9, RZ, 0x18, R6 ;  /* 0x00000018ff097819 */ /* 0x000fe40000011606 */
[----:B------:R-:W-:Y:S03]  /*57d0*/  ISETP.LE.U32.AND P6, PT, R10, UR19, PT ;  /* 0x000000130a007c0c */ /* 0x000fe6000bfc3070 */
[----:B------:R-:W1:Y:S01]  /*57e0*/  MUFU.EX2 R97, R16 ;  /* 0x0000001000617308 */ /* 0x000e620000000800 */
[----:B--2---:R-:W-:Y:S01]  /*57f0*/  IMAD.WIDE.U32 R4, R4, -0x326172a9, RZ ;  /* 0xcd9e8d5704047825 */ /* 0x004fe200078e00ff */
[----:B------:R-:W-:Y:S02]  /*5800*/  LOP3.LUT R8, R7, UR25, R8, 0x96, !PT ;  /* 0x0000001907087c12 */ /* 0x000fe4000f8e9608 */
[----:B------:R-:W-:Y:S02]  /*5810*/  SHF.R.U32.HI R12, RZ, 0x10, R6 ;  /* 0x00000010ff0c7819 */ /* 0x000fe40000011606 */
[----:B------:R-:W-:Y:S04]  /*5820*/  LOP3.LUT R13, R6, 0xffff, RZ, 0xc0, !PT ;  /* 0x0000ffff060d7812 */ /* 0x000fe800078ec0ff */
[----:B------:R-:W2:Y:S01]  /*5830*/  MUFU.EX2 R96, R19 ;  /* 0x0000001300607308 */ /* 0x000ea20000000800 */
[----:B------:R-:W-:Y:S02]  /*5840*/  ISETP.LE.U32.AND P0, PT, R9, UR19, PT ;  /* 0x0000001309007c0c */ /* 0x000fe4000bf03070 */
[----:B------:R-:W-:Y:S02]  /*5850*/  LOP3.LUT R6, R5, UR26, R72, 0x96, !PT ;  /* 0x0000001a05067c12 */ /* 0x000fe4000f8e9648 */
[C---:B------:R-:W-:Y:S02]  /*5860*/  LOP3.LUT R7, R4.reuse, 0xff, RZ, 0xc0, !PT ;  /* 0x000000ff04077812 */ /* 0x040fe400078ec0ff */
[--C-:B------:R-:W-:Y:S03]  /*5870*/  SHF.R.U32.HI R9, RZ, 0x18, R4.reuse ;  /* 0x00000018ff097819 */ /* 0x100fe60000011604 */
[----:B------:R-:W-:Y:S01]  /*5880*/  MUFU.EX2 R82, R82 ;  /* 0x0000005200527308 */ /* 0x000fe20000000800 */
[----:B------:R-:W-:Y:S01]  /*5890*/  LOP3.LUT R10, R4, 0xffff, RZ, 0xc0, !PT ;  /* 0x0000ffff040a7812 */ /* 0x000fe200078ec0ff */
[----:B-1----:R-:W-:Y:S01]  /*58a0*/  @!P6 FADD.FTZ R97, -R97, -RZ ;  /* 0x800000ff6161e221 */ /* 0x002fe20000010100 */
[----:B------:R-:W-:Y:S02]  /*58b0*/  SHF.R.U32.HI R11, RZ, 0x10, R4 ;  /* 0x00000010ff0b7819 */ /* 0x000fe40000011604 */
[----:B------:R-:W-:Y:S02]  /*58c0*/  LOP3.LUT R5, R8, 0xff, RZ, 0xc0, !PT ;  /* 0x000000ff08057812 */ /* 0x000fe400078ec0ff */
[----:B------:R-:W-:Y:S03]  /*58d0*/  SHF.R.U32.HI R4, RZ, 0x18, R8 ;  /* 0x00000018ff047819 */ /* 0x000fe60000011608 */
[----:B------:R-:W1:Y:S01]  /*58e0*/  MUFU.EX2 R88, R88 ;  /* 0x0000005800587308 */ /* 0x000e620000000800 */
[----:B------:R-:W-:Y:S01]  /*58f0*/  ISETP.LE.U32.AND P4, PT, R7, UR19, PT ;  /* 0x0000001307007c0c */ /* 0x000fe2000bf83070 */
[----:B--2---:R-:W-:Y:S01]  /*5900*/  @!P0 FADD.FTZ R96, -R96, -RZ ;  /* 0x800000ff60608221 */ /* 0x004fe20000010100 */
[--C-:B------:R-:W-:Y:S02]  /*5910*/  SHF.R.U32.HI R7, RZ, 0x18, R6.reuse ;  /* 0x00000018ff077819 */ /* 0x100fe40000011606 */
[----:B------:R-:W-:Y:S02]  /*5920*/  ISETP.LE.U32.AND P2, PT, R5, UR19, PT ;  /* 0x0000001305007c0c */ /* 0x000fe4000bf43070 */
[----:B------:R-:W-:Y:S03]  /*5930*/  ISETP.LE.U32.AND P1, PT, R4, UR19, PT ;  /* 0x0000001304007c0c */ /* 0x000fe6000bf23070 */
[----:B------:R-:W-:Y:S01]  /*5940*/  MUFU.EX2 R84, R84 ;  /* 0x0000005400547308 */ /* 0x000fe20000000800 */
[----:B------:R-:W-:Y:S02]  /*5950*/  LOP3.LUT R5, R6, 0xff, RZ, 0xc0, !PT ;  /* 0x000000ff06057812 */ /* 0x000fe400078ec0ff */
[----:B------:R-:W-:Y:S02]  /*5960*/  SHF.R.U32.HI R4, RZ, 0x10, R6 ;  /* 0x00000010ff047819 */ /* 0x000fe40000011606 */
[----:B------:R-:W-:Y:S01]  /*5970*/  ISETP.LE.U32.AND P5, PT, R7, UR19, PT ;  /* 0x0000001307007c0c */ /* 0x000fe2000bfa3070 */
[----:B------:R-:W-:Y:S01]  /*5980*/  @!P4 FADD.FTZ R95, -R95, -RZ ;  /* 0x800000ff5f5fc221 */ /* 0x000fe20000010100 */
[----:B------:R-:W-:Y:S03]  /*5990*/  ISETP.LE.U32.AND P6, PT, R5, UR19, PT ;  /* 0x0000001305007c0c */ /* 0x000fe6000bfc3070 */
[----:B------:R-:W2:Y:S01]  /*59a0*/  MUFU.EX2 R86, R15 ;  /* 0x0000000f00567308 */ /* 0x000ea20000000800 */
[----:B------:R-:W-:Y:S01]  /*59b0*/  LOP3.LUT R4, R4, 0xff, RZ, 0xc0, !PT ;  /* 0x000000ff04047812 */ /* 0x000fe200078ec0ff */
[----:B-1----:R-:W-:Y:S01]  /*59c0*/  @!P2 FADD.FTZ R88, -R88, -RZ ;  /* 0x800000ff5858a221 */ /* 0x002fe20000010100 */
[----:B------:R-:W-:Y:S02]  /*59d0*/  LOP3.LUT R6, R6, 0xffff, RZ, 0xc0, !PT ;  /* 0x0000ffff06067812 */ /* 0x000fe400078ec0ff */
[----:B------:R-:W-:Y:S02]  /*59e0*/  ISETP.LE.U32.AND P0, PT, R4, UR19, PT ;  /* 0x0000001304007c0c */ /* 0x000fe4000bf03070 */
[----:B------:R-:W-:Y:S03]  /*59f0*/  SHF.R.U32.HI R4, RZ, 0x8, R10 ;  /* 0x00000008ff047819 */ /* 0x000fe6000001160a */
[----:B------:R-:W1:Y:S01]  /*5a00*/  MUFU.EX2 R83, R14 ;  /* 0x0000000e00537308 */ /* 0x000e620000000800 */
[----:B------:R-:W-:Y:S01]  /*5a10*/  SHF.R.U32.HI R5, RZ, 0x8, R6 ;  /* 0x00000008ff057819 */ /* 0x000fe20000011606 */
[----:B------:R-:W-:Y:S01]  /*5a20*/  @!P5 FADD.FTZ R94, -R94, -RZ ;  /* 0x800000ff5e5ed221 */ /* 0x000fe20000010100 */
[----:B------:R-:W-:Y:S01]  /*5a30*/  LOP3.LUT R4, R4, 0xffff, RZ, 0xc0, !PT ;  /* 0x0000ffff04047812 */ /* 0x000fe200078ec0ff */
[----:B------:R-:W-:Y:S01]  /*5a40*/  @!P6 FADD.FTZ R93, -R93, -RZ ;  /* 0x800000ff5d5de221 */ /* 0x000fe20000010100 */
[----:B------:R-:W-:Y:S02]  /*5a50*/  LOP3.LUT R5, R5, 0xffff, RZ, 0xc0, !PT ;  /* 0x0000ffff05057812 */ /* 0x000fe400078ec0ff */
[----:B------:R-:W-:Y:S03]  /*5a60*/  ISETP.LE.U32.AND P5, PT, R4, UR19, PT ;  /* 0x0000001304007c0c */ /* 0x000fe6000bfa3070 */
[----:B------:R-:W3:Y:S01]  /*5a70*/  MUFU.EX2 R87, R69 ;  /* 0x0000004500577308 */ /* 0x000ee20000000800 */
[----:B------:R-:W-:Y:S01]  /*5a80*/  ISETP.LE.U32.AND P6, PT, R5, UR19, PT ;  /* 0x0000001305007c0c */ /* 0x000fe2000bfc3070 */
[----:B------:R-:W-:Y:S01]  /*5a90*/  @!P0 FADD.FTZ R92, -R92, -RZ ;  /* 0x800000ff5c5c8221 */ /* 0x000fe20000010100 */
[----:B------:R-:W-:Y:S01]  /*5aa0*/  LOP3.LUT R6, R11, 0xff, RZ, 0xc0, !PT ;  /* 0x000000ff0b067812 */ /* 0x000fe200078ec0ff */
[----:B--2---:R-:W-:Y:S01]  /*5ab0*/  @!P1 FADD.FTZ R86, -R86, -RZ ;  /* 0x800000ff56569221 */ /* 0x004fe20000010100 */
[----:B------:R-:W-:Y:S02]  /*5ac0*/  LOP3.LUT R4, R8, 0xffff, RZ, 0xc0, !PT ;  /* 0x0000ffff08047812 */ /* 0x000fe400078ec0ff */
[----:B------:R-:W-:Y:S03]  /*5ad0*/  SHF.R.U32.HI R5, RZ, 0x10, R8 ;  /* 0x00000010ff057819 */ /* 0x000fe60000011608 */
[----:B------:R-:W2:Y:S01]  /*5ae0*/  MUFU.EX2 R85, R68 ;  /* 0x0000004400557308 */ /* 0x000ea20000000800 */
[----:B------:R-:W-:Y:S02]  /*5af0*/  ISETP.LE.U32.AND P0, PT, R6, UR19, PT ;  /* 0x0000001306007c0c */ /* 0x000fe4000bf03070 */
[----:B------:R-:W-:Y:S01]  /*5b00*/  LOP3.LUT R5, R5, 0xff, RZ, 0xc0, !PT ;  /* 0x000000ff05057812 */ /* 0x000fe200078ec0ff */
[----:B------:R-:W-:Y:S01]  /*5b10*/  @!P5 FADD.FTZ R91, -R91, -RZ ;  /* 0x800000ff5b5bd221 */ /* 0x000fe20000010100 */
[----:B------:R-:W-:Y:S01]  /*5b20*/  SHF.R.U32.HI R6, RZ, 0x8, R4 ;  /* 0x00000008ff067819 */ /* 0x000fe20000011604 */
[----:B------:R-:W-:Y:S01]  /*5b30*/  @!P6 FADD.FTZ R90, -R90, -RZ ;  /* 0x800000ff5a5ae221 */ /* 0x000fe20000010100 */
[----:B------:R-:W-:Y:S02]  /*5b40*/  ISETP.LE.U32.AND P3, PT, R9, UR19, PT ;  /* 0x0000001309007c0c */ /* 0x000fe4000bf63070 */
[----:B------:R-:W-:Y:S02]  /*5b50*/  LOP3.LUT R6, R6, 0xffff, RZ, 0xc0, !PT ;  /* 0x0000ffff06067812 */ /* 0x000fe400078ec0ff */
[----:B------:R-:W-:Y:S02]  /*5b60*/  ISETP.LE.U32.AND P5, PT, R5, UR19, PT ;  /* 0x0000001305007c0c */ /* 0x000fe4000bfa3070 */
[----:B------:R-:W-:Y:S01]  /*5b70*/  F2FP.RELU.F16.F32.PACK_AB R5, R94, R92 ;  /* 0x0000005c5e05723e */ /* 0x000fe200000008ff */
[----:B------:R-:W-:Y:S01]  /*5b80*/  @!P0 FADD.FTZ R82, -R82, -RZ ;  /* 0x800000ff52528221 */ /* 0x000fe20000010100 */
[----:B------:R-:W-:Y:S02]  /*5b90*/  ISETP.LE.U32.AND P6, PT, R6, UR19, PT ;  /* 0x0000001306007c0c */ /* 0x000fe4000bfc3070 */
[----:B------:R-:W-:Y:S01]  /*5ba0*/  SHF.R.U32.HI R4, RZ, 0x8, R13 ;  /* 0x00000008ff047819 */ /* 0x000fe2000001160d */
[----:B------:R4:W-:Y:S01]  /*5bb0*/  STS [R245+0x14400], R5 ;  /* 0x01440005f5007388 */ /* 0x0009e20000000800 */
[----:B------:R-:W-:Y:S01]  /*5bc0*/  F2FP.RELU.F16.F32.PACK_AB R6, R90, R93 ;  /* 0x0000005d5a06723e */ /* 0x000fe200000008ff */
[----:B------:R-:W-:Y:S01]  /*5bd0*/  @!P3 FADD.FTZ R89, -R89, -RZ ;  /* 0x800000ff5959b221 */ /* 0x000fe20000010100 */
[----:B------:R-:W-:Y:S02]  /*5be0*/  LOP3.LUT R4, R4, 0xffff, RZ, 0xc0, !PT ;  /* 0x0000ffff04047812 */ /* 0x000fe400078ec0ff */
[----:B------:R-:W-:Y:S01]  /*5bf0*/  LOP3.LUT R7, R12, 0xff, RZ, 0xc0, !PT ;  /* 0x000000ff0c077812 */ /* 0x000fe200078ec0ff */
[----:B------:R4:W-:Y:S01]  /*5c00*/  STS [R245+0x14000], R6 ;  /* 0x01400006f5007388 */ /* 0x0009e20000000800 */
[----:B------:R-:W-:Y:S01]  /*5c10*/  ISETP.LE.U32.AND P3, PT, R4, UR19, PT ;  /* 0x0000001304007c0c */ /* 0x000fe2000bf63070 */
[----:B-1----:R-:W-:Y:S01]  /*5c20*/  @!P5 FADD.FTZ R83, -R83, -RZ ;  /* 0x800000ff5353d221 */ /* 0x002fe20000010100 */
[----:B------:R-:W-:Y:S01]  /*5c30*/  F2FP.RELU.F16.F32.PACK_AB R4, R91, R95 ;  /* 0x0000005f5b04723e */ /* 0x000fe200000008ff */
[----:B------:R-:W-:Y:S01]  /*5c40*/  @!P6 FADD.FTZ R84, -R84, -RZ ;  /* 0x800000ff5454e221 */ /* 0x000fe20000010100 */
[----:B------:R-:W-:Y:S02]  /*5c50*/  ISETP.LE.U32.AND P4, PT, R7, UR19, PT ;  /* 0x0000001307007c0c */ /* 0x000fe4000bf83070 */
[----:B------:R-:W-:Y:S01]  /*5c60*/  F2FP.RELU.F16.F32.PACK_AB R8, R89, R82 ;  /* 0x000000525908723e */ /* 0x000fe200000008ff */
[----:B------:R1:W-:Y:S01]  /*5c70*/  STS [R244+0x14000], R4 ;  /* 0x01400004f4007388 */ /* 0x0003e20000000800 */
[----:B------:R-:W-:Y:S02]  /*5c80*/  F2FP.RELU.F16.F32.PACK_AB R7, R84, R88 ;  /* 0x000000585407723e */ /* 0x000fe400000008ff */
[----:B------:R-:W-:Y:S01]  /*5c90*/  FSETP.GE.FTZ.AND P1, PT, R92, RZ, PT ;  /* 0x000000ff5c00720b */ /* 0x000fe20003f36000 */
[----:B------:R-:W-:Y:S01]  /*5ca0*/  STS [R244+0x14400], R8 ;  /* 0x01440008f4007388 */ /* 0x000fe20000000800 */
[----:B------:R-:W-:Y:S01]  /*5cb0*/  FSETP.GE.FTZ.AND P2, PT, R90, RZ, PT ;  /* 0x000000ff5a00720b */ /* 0x000fe20003f56000 */
[----:B---3--:R-:W-:Y:S01]  /*5cc0*/  @!P3 FADD.FTZ R87, -R87, -RZ ;  /* 0x800000ff5757b221 */ /* 0x008fe20000010100 */
[----:B------:R-:W-:Y:S01]  /*5cd0*/  FSETP.GE.FTZ.AND P3, PT, R93, RZ, PT ;  /* 0x000000ff5d00720b */ /* 0x000fe20003f76000 */
[----:B------:R-:W-:Y:S01]  /*5ce0*/  STS [R99+0x14000], R7 ;  /* 0x0140000763007388 */ /* 0x000fe20000000800 */
[----:B------:R-:W-:Y:S01]  /*5cf0*/  FSETP.GE.FTZ.AND P0, PT, R94, RZ, PT ;  /* 0x000000ff5e00720b */ /* 0x000fe20003f16000 */
[----:B--2---:R-:W-:Y:S01]  /*5d00*/  @!P4 FADD.FTZ R85, -R85, -RZ ;  /* 0x800000ff5555c221 */ /* 0x004fe20000010100 */
[----:B----4-:R-:W-:Y:S02]  /*5d10*/  F2FP.RELU.F16.F32.PACK_AB R5, R87, R97 ;  /* 0x000000615705723e */ /* 0x010fe400000008ff */
[----:B------:R-:W-:Y:S05]  /*5d20*/  F2FP.RELU.F16.F32.PACK_AB R6, R86, R83 ;  /* 0x000000535606723e */ /* 0x000fea00000008ff */
[----:B------:R-:W-:Y:S01]  /*5d30*/  STS [R99+0x14400], R6 ;  /* 0x0144000663007388 */ /* 0x000fe20000000800 */
[----:B-1----:R-:W-:Y:S03]  /*5d40*/  F2FP.RELU.F16.F32.PACK_AB R4, R96, R85 ;  /* 0x000000556004723e */ /* 0x002fe600000008ff */
[----:B------:R-:W-:Y:S04]  /*5d50*/  STS [R98+0x14000], R5 ;  /* 0x0140000562007388 */ /* 0x000fe80000000800 */
[----:B------:R-:W-:Y:S04]  /*5d60*/  STS [R98+0x14400], R4 ;  /* 0x0144000462007388 */ /* 0x000fe80000000800 */
[----:B------:R-:W1:Y:S08]  /*5d70*/  LDSM.16.M88.4 R16, [R249+0x6000] ;  /* 0x00600000f910783b */ /* 0x000e700000000200 */
[----:B------:R-:W2:Y:S08]  /*5d80*/  LDSM.16.M88.4 R68, [R248+0x6000] ;  /* 0x00600000f844783b */ /* 0x000eb00000000200 */
[----:B------:R-:W3:Y:S08]  /*5d90*/  LDSM.16.M88.4 R72, [R247+0x6000] ;  /* 0x00600000f748783b */ /* 0x000ef00000000200 */
        /* <DEDUP_REMOVED lines=58> */
[C---:B------:R-:W-:Y:S01]  /*6140*/  FADD.FTZ R5, -R80.reuse, R6 ;  /* 0x0000000650057221 */ /* 0x040fe20000010100 */
[----:B------:R-:W-:Y:S03]  /*6150*/  FADD.FTZ R69, -R81, R4 ;  /* 0x0000000451457221 */ /* 0x000fe60000010100 */
[C---:B------:R-:W-:Y:S01]  /*6160*/  FADD.FTZ R4, -R80.reuse, R7 ;  /* 0x0000000750047221 */ /* 0x040fe20000010100 */
[-C--:B------:R-:W-:Y:S01]  /*6170*/  FSEL R5, R5, R80.reuse, P1 ;  /* 0x0000005005057208 */ /* 0x080fe20000800000 */
[C---:B------:R-:W-:Y:S01]  /*6180*/  FADD.FTZ R10, -R80.reuse, R10 ;  /* 0x0000000a500a7221 */ /* 0x040fe20000010100 */
[-C--:B------:R-:W-:Y:S01]  /*6190*/  FSEL R7, R69, R81.reuse, P3 ;  /* 0x0000005145077208 */ /* 0x080fe20001800000 */
[----:B------:R-:W-:Y:S01]  /*61a0*/  FADD.FTZ R11, -R80, R11 ;  /* 0x0000000b500b7221 */ /* 0x000fe20000010100 */
[----:B------:R-:W-:Y:S01]  /*61b0*/  FSEL R6, R68, R81, P2 ;  /* 0x0000005144067208 */ /* 0x000fe20001000000 */
[----:B------:R-:W-:Y:S01]  /*61c0*/  FMUL.FTZ R92, R92, R5 ;  /* 0x000000055c5c7220 */ /* 0x000fe20000410000 */
[----:B------:R-:W-:Y:S01]  /*61d0*/  FSETP.GE.FTZ.AND P1, PT, R82, RZ, PT ;  /* 0x000000ff5200720b */ /* 0x000fe20003f36000 */
[----:B------:R-:W-:Y:S01]  /*61e0*/  FMUL.FTZ R93, R93, R7 ;  /* 0x000000075d5d7220 */ /* 0x000fe20000410000 */
[----:B------:R-:W-:Y:S01]  /*61f0*/  FSEL R4, R4, R80, P0 ;  /* 0x0000005004047208 */ /* 0x000fe20000000000 */
[----:B------:R-:W-:Y:S01]  /*6200*/  FMUL.FTZ R90, R90, R6 ;  /* 0x000000065a5a7220 */ /* 0x000fe20000410000 */
[----:B------:R-:W-:Y:S01]  /*6210*/  FSEL R5, R10, R80, P1 ;  /* 0x000000500a057208 */ /* 0x000fe20000800000 */
[----:B------:R-:W-:Y:S01]  /*6220*/  FADD.FTZ R9, -R81, R9 ;  /* 0x0000000951097221 */ /* 0x000fe20000010100 */
[----:B------:R-:W-:Y:S01]  /*6230*/  FSETP.GE.FTZ.AND P0, PT, R89, RZ, PT ;  /* 0x000000ff5900720b */ /* 0x000fe20003f16000 */
[----:B------:R-:W-:Y:S01]  /*6240*/  FMUL.FTZ R94, R94, R4 ;  /* 0x000000045e5e7220 */ /* 0x000fe20000410000 */
[----:B------:R-:W-:Y:S01]  /*6250*/  FSETP.GE.FTZ.AND P2, PT, R91, RZ, PT ;  /* 0x000000ff5b00720b */ /* 0x000fe20003f56000 */
[----:B------:R-:W-:Y:S01]  /*6260*/  FMUL.FTZ R82, R82, R5 ;  /* 0x0000000552527220 */ /* 0x000fe20000410000 */
[----:B------:R-:W-:Y:S01]  /*6270*/  F2FP.F16.F32.PACK_AB R5, R90, R93 ;  /* 0x0000005d5a05723e */ /* 0x000fe200000000ff */
[----:B------:R-:W-:Y:S01]  /*6280*/  FADD.FTZ R8, -R81, R8 ;  /* 0x0000000851087221 */ /* 0x000fe20000010100 */
[----:B------:R-:W-:Y:S01]  /*6290*/  FSEL R4, R11, R80, P0 ;  /* 0x000000500b047208 */ /* 0x000fe20000000000 */
[----:B------:R-:W-:Y:S01]  /*62a0*/  FADD.FTZ R12, -R81, R12 ;  /* 0x0000000c510c7221 */ /* 0x000fe20000010100 */
[----:B------:R-:W-:Y:S01]  /*62b0*/  FSETP.GE.FTZ.AND P3, PT, R95, RZ, PT ;  /* 0x000000ff5f00720b */ /* 0x000fe20003f76000 */
[----:B------:R1:W-:Y:S01]  /*62c0*/  STS [R245+0x12000], R5 ;  /* 0x01200005f5007388 */ /* 0x0003e20000000800 */
[-C--:B------:R-:W-:Y:S01]  /*62d0*/  FSEL R6, R9, R81.reuse, P2 ;  /* 0x0000005109067208 */ /* 0x080fe20001000000 */
[----:B------:R-:W-:Y:S01]  /*62e0*/  FMUL.FTZ R89, R89, R4 ;  /* 0x0000000459597220 */ /* 0x000fe20000410000 */
[----:B------:R-:W-:Y:S01]  /*62f0*/  F2FP.F16.F32.PACK_AB R4, R94, R92 ;  /* 0x0000005c5e04723e */ /* 0x000fe200000000ff */
[----:B------:R-:W-:Y:S01]  /*6300*/  FADD.FTZ R15, -R80, R15 ;  /* 0x0000000f500f7221 */ /* 0x000fe20000010100 */
[----:B------:R-:W-:Y:S01]  /*6310*/  FSETP.GE.FTZ.AND P0, PT, R88, RZ, PT ;  /* 0x000000ff5800720b */ /* 0x000fe20003f16000 */
[----:B------:R-:W-:Y:S01]  /*6320*/  FMUL.FTZ R9, R91, R6 ;  /* 0x000000065b097220 */ /* 0x000fe20000410000 */
[-C--:B------:R-:W-:Y:S01]  /*6330*/  FSEL R7, R8, R81.reuse, P3 ;  /* 0x0000005108077208 */ /* 0x080fe20001800000 */
[----:B------:R-:W-:Y:S01]  /*6340*/  FADD.FTZ R8, -R81, R13 ;  /* 0x0000000d51087221 */ /* 0x000fe20000010100 */
[-C--:B------:R-:W-:Y:S01]  /*6350*/  FSEL R6, R12, R81.reuse, P0 ;  /* 0x000000510c067208 */ /* 0x080fe20000000000 */
[----:B------:R2:W-:Y:S01]  /*6360*/  STS [R245+0x12400], R4 ;  /* 0x01240004f5007388 */ /* 0x0005e20000000800 */
[----:B------:R-:W-:Y:S01]  /*6370*/  FSETP.GE.FTZ.AND P2, PT, R84, RZ, PT ;  /* 0x000000ff5400720b */ /* 0x000fe20003f56000 */
[----:B------:R-:W-:Y:S01]  /*6380*/  FADD.FTZ R14, -R80, R14 ;  /* 0x0000000e500e7221 */ /* 0x000fe20000010100 */
[----:B------:R-:W-:Y:S01]  /*6390*/  FSETP.GE.FTZ.AND P0, PT, R86, RZ, PT ;  /* 0x000000ff5600720b */ /* 0x000fe20003f16000 */
[----:B------:R-:W-:Y:S01]  /*63a0*/  FMUL.FTZ R88, R88, R6 ;  /* 0x0000000658587220 */ /* 0x000fe20000410000 */
[----:B------:R-:W-:Y:S01]  /*63b0*/  FSEL R8, R8, R81, P2 ;  /* 0x0000005108087208 */ /* 0x000fe20001000000 */
[----:B------:R-:W-:Y:S01]  /*63c0*/  FMUL.FTZ R95, R95, R7 ;  /* 0x000000075f5f7220 */ /* 0x000fe20000410000 */
[----:B------:R-:W-:Y:S01]  /*63d0*/  FSETP.GE.FTZ.AND P2, PT, R87, RZ, PT ;  /* 0x000000ff5700720b */ /* 0x000fe20003f56000 */
[----:B------:R-:W-:Y:S01]  /*63e0*/  FADD.FTZ R18, -R80, R18 ;  /* 0x0000001250127221 */ /* 0x000fe20000010100 */
[----:B------:R-:W-:Y:S01]  /*63f0*/  FSEL R6, R15, R80, P0 ;  /* 0x000000500f067208 */ /* 0x000fe20000000000 */
[----:B------:R-:W-:Y:S01]  /*6400*/  FMUL.FTZ R84, R84, R8 ;  /* 0x0000000854547220 */ /* 0x000fe20000410000 */
[----:B------:R-:W-:Y:S02]  /*6410*/  FSETP.GE.FTZ.AND P1, PT, R83, RZ, PT ;  /* 0x000000ff5300720b */ /* 0x000fe40003f36000 */
[----:B------:R-:W-:Y:S01]  /*6420*/  FSETP.GE.FTZ.AND P0, PT, R96, RZ, PT ;  /* 0x000000ff6000720b */ /* 0x000fe20003f16000 */
[----:B------:R-:W-:Y:S01]  /*6430*/  FMUL.FTZ R86, R86, R6 ;  /* 0x0000000656567220 */ /* 0x000fe20000410000 */
[----:B------:R-:W-:Y:S01]  /*6440*/  FSEL R7, R14, R80, P1 ;  /* 0x000000500e077208 */ /* 0x000fe20000800000 */
[----:B------:R-:W-:Y:S01]  /*6450*/  FADD.FTZ R6, -R81, R16 ;  /* 0x0000001051067221 */ /* 0x000fe20000010100 */
[----:B------:R-:W-:Y:S02]  /*6460*/  F2FP.F16.F32.PACK_AB R9, R9, R95 ;  /* 0x0000005f0909723e */ /* 0x000fe400000000ff */
[----:B------:R-:W-:Y:S01]  /*6470*/  FSETP.GE.FTZ.AND P1, PT, R85, RZ, PT ;  /* 0x000000ff5500720b */ /* 0x000fe20003f36000 */
[----:B------:R-:W-:Y:S01]  /*6480*/  FMUL.FTZ R83, R83, R7 ;  /* 0x0000000753537220 */ /* 0x000fe20000410000 */
[----:B------:R-:W-:Y:S01]  /*6490*/  FSETP.GE.FTZ.AND P3, PT, R97, RZ, PT ;  /* 0x000000ff6100720b */ /* 0x000fe20003f76000 */
[----:B------:R-:W-:Y:S01]  /*64a0*/  STS [R244+0x12000], R9 ;  /* 0x01200009f4007388 */ /* 0x000fe20000000800 */
[----:B------:R-:W-:Y:S02]  /*64b0*/  F2FP.F16.F32.PACK_AB R8, R89, R82 ;  /* 0x000000525908723e */ /* 0x000fe400000000ff */
[----:B-1----:R-:W-:Y:S01]  /*64c0*/  FSEL R5, R18, R80, P1 ;  /* 0x0000005012057208 */ /* 0x002fe20000800000 */
[----:B------:R-:W-:Y:S01]  /*64d0*/  @P0 FADD.FTZ R80, -R80, R19 ;  /* 0x0000001350500221 */ /* 0x000fe20000010100 */
[----:B------:R-:W-:Y:S01]  /*64e0*/  FSEL R6, R6, R81, P3 ;  /* 0x0000005106067208 */ /* 0x000fe20001800000 */
[----:B------:R-:W-:Y:S01]  /*64f0*/  @P2 FADD.FTZ R81, -R81, R17 ;  /* 0x0000001151512221 */ /* 0x000fe20000010100 */
[----:B------:R-:W-:Y:S01]  /*6500*/  F2FP.F16.F32.PACK_AB R7, R84, R88 ;  /* 0x000000585407723e */ /* 0x000fe200000000ff */
[----:B------:R-:W-:Y:S01]  /*6510*/  STS [R244+0x12400], R8 ;  /* 0x01240008f4007388 */ /* 0x000fe20000000800 */
[----:B------:R-:W-:Y:S01]  /*6520*/  FMUL.FTZ R85, R85, R5 ;  /* 0x0000000555557220 */ /* 0x000fe20000410000 */
[----:B------:R-:W-:Y:S01]  /*6530*/  FMUL.FTZ R5, R87, R81 ;  /* 0x0000005157057220 */ /* 0x000fe20000410000 */
[----:B------:R-:W-:Y:S01]  /*6540*/  FMUL.FTZ R97, R97, R6 ;  /* 0x0000000661617220 */ /* 0x000fe20000410000 */
[----:B------:R-:W-:Y:S01]  /*6550*/  F2FP.F16.F32.PACK_AB R6, R86, R83 ;  /* 0x000000535606723e */ /* 0x000fe200000000ff */
[----:B------:R-:W-:Y:S01]  /*6560*/  STS [R99+0x12000], R7 ;  /* 0x0120000763007388 */ /* 0x000fe20000000800 */
[----:B--2---:R-:W-:Y:S01]  /*6570*/  FMUL.FTZ R4, R96, R80 ;  /* 0x0000005060047220 */ /* 0x004fe20000410000 */
[----:B------:R-:W-:Y:S02]  /*6580*/  PLOP3.LUT P0, PT, PT, PT, UP1, 0x80, 0x0 ;  /* 0x000000000000781c */ /* 0x000fe40003f0f018 */
[----:B------:R-:W-:Y:S01]  /*6590*/  F2FP.F16.F32.PACK_AB R5, R5, R97 ;  /* 0x000000610505723e */ /* 0x000fe200000000ff */
[----:B------:R-:W-:Y:S01]  /*65a0*/  STS [R99+0x12400], R6 ;  /* 0x0124000663007388 */ /* 0x000fe20000000800 */
[----:B------:R-:W-:Y:S03]  /*65b0*/  F2FP.F16.F32.PACK_AB R4, R4, R85 ;  /* 0x000000550404723e */ /* 0x000fe600000000ff */
[----:B------:R-:W-:Y:S04]  /*65c0*/  STS [R98+0x12000], R5 ;  /* 0x0120000562007388 */ /* 0x000fe80000000800 */
[----:B------:R-:W-:Y:S01]  /*65d0*/  STS [R98+0x12400], R4 ;  /* 0x0124000462007388 */ /* 0x000fe20000000800 */
[----:B------:R-:W-:Y:S06]  /*65e0*/  BAR.SYNC.DEFER_BLOCKING 0x0 ;  /* 0x0000000000007b1d */ /* 0x000fec0000010000 */
[----:B------:R-:W-:Y:S08]  /*65f0*/  LDSM.16.MT88.4 R4, [R2+0x14000] ;  /* 0x014000000204783b */ /* 0x000ff00000004200 */
[----:B------:R-:W1:Y:S08]  /*6600*/  LDSM.16.MT88.4 R8, [R0+0x6000] ;  /* 0x006000000008783b */ /* 0x000e700000004200 */
[----:B------:R-:W2:Y:S08]  /*6610*/  LDSM.16.MT88.4 R12, [R3+0x14000] ;  /* 0x01400000030c783b */ /* 0x000eb00000004200 */
[----:B------:R-:W3:Y:S08]  /*6620*/  LDSM.16.MT88.4 R16, [R0+0x8000] ;  /* 0x008000000010783b */ /* 0x000ef00000004200 */
[----:B------:R-:W4:Y:S08]  /*6630*/  LDSM.16.MT88.4 R68, [R0+0xa000] ;  /* 0x00a000000044783b */ /* 0x000f300000004200 */
[----:B------:R-:W-:Y:S01]  /*6640*/  LDSM.16.MT88.4 R72, [R2+0x14800] ;  /* 0x014800000248783b */ /* 0x000fe20000004200 */
[-C--:B-1----:R-:W-:Y:S07]  /*6650*/  HMMA.16816.F32 R20, R4, R8.reuse, R20 ;  /* 0x000000080414723c */ /* 0x082fee0000001814 */
[----:B------:R1:W5:Y:S04]  /*6660*/  LDL R96, [R1+0x6c] ;  /* 0x00006c0001607983 */ /* 0x0003680000100800 */
[----:B------:R-:W1:Y:S01]  /*6670*/  LDSM.16.MT88.4 R76, [R0+0x6800] ;  /* 0x00680000004c783b */ /* 0x000e620000004200 */
[C---:B--2---:R-:W-:Y:S07]  /*6680*/  HMMA.16816.F32 R24, R12.reuse, R8, R24 ;  /* 0x000000080c18723c */ /* 0x044fee0000001818 */
[----:B------:R-:W2:Y:S01]  /*6690*/  LDSM.16.MT88.4 R80, [R3+0x14800] ;  /* 0x014800000350783b */ /* 0x000ea20000004200 */
[-C--:B------:R-:W-:Y:S06]  /*66a0*/  HMMA.16816.F32 R28, R12, R10.reuse, R28 ;  /* 0x0000000a0c1c723c */ /* 0x080fec000000181c */
[C---:B------:R-:W-:Y:S01]  /*66b0*/  HMMA.16816.F32 R32, R4.reuse, R10, R32 ;  /* 0x0000000a0420723c */ /* 0x040fe20000001820 */
[----:B------:R-:W2:Y:S05]  /*66c0*/  LDSM.16.MT88.4 R84, [R0+0x8800] ;  /* 0x008800000054783b */ /* 0x000eaa0000004200 */
[-C--:B---3--:R-:W-:Y:S03]  /*66d0*/  HMMA.16816.F32 R36, R4, R16.reuse, R36 ;  /* 0x000000100424723c */ /* 0x088fe60000001824 */
[----:B------:R-:W3:Y:S03]  /*66e0*/  LDSM.16.MT88.4 R8, [R0+0xa800] ;  /* 0x00a800000008783b */ /* 0x000ee60000004200 */
[C---:B------:R-:W-:Y:S05]  /*66f0*/  HMMA.16816.F32 R40, R12.reuse, R16, R40 ;  /* 0x000000100c28723c */ /* 0x040fea0000001828 */
[----:B------:R-:W-:Y:S01]  /*6700*/  LDSM.16.MT88.4 R88, [R0+0x7800] ;  /* 0x007800000058783b */ /* 0x000fe20000004200 */
[-C--:B------:R-:W-:Y:S06]  /*6710*/  HMMA.16816.F32 R44, R12, R18.reuse, R44 ;  /* 0x000000120c2c723c */ /* 0x080fec000000182c */
[C---:B------:R-:W-:Y:S01]  /*6720*/  HMMA.16816.F32 R48, R4.reuse, R18, R48 ;  /* 0x000000120430723c */ /* 0x040fe20000001830 */
[----:B------:R-:W-:Y:S05]  /*6730*/  LDSM.16.MT88.4 R16, [R3+0x15000] ;  /* 0x015000000310783b */ /* 0x000fea0000004200 */
[-C--:B----4-:R-:W-:Y:S03]  /*6740*/  HMMA.16816.F32 R52, R4, R68.reuse, R52 ;  /* 0x000000440434723c */ /* 0x090fe60000001834 */
[----:B------:R-:W-:Y:S03]  /*6750*/  LDSM.16.MT88.4 R92, [R3+0x15800] ;  /* 0x01580000035c783b */ /* 0x000fe60000004200 */
[C---:B------:R-:W-:Y:S06]  /*6760*/  HMMA.16816.F32 R56, R12.reuse, R68, R56 ;  /* 0x000000440c38723c */ /* 0x040fec0000001838 */
[-C--:B------:R-:W-:Y:S01]  /*6770*/  HMMA.16816.F32 R60, R12, R70.reuse, R60 ;  /* 0x000000460c3c723c */ /* 0x080fe2000000183c */
[----:B------:R-:W-:Y:S05]  /*6780*/  LDSM.16.MT88.4 R12, [R0+0x7000] ;  /* 0x00700000000c783b */ /* 0x000fea0000004200 */
[----:B------:R-:W-:Y:S03]  /*6790*/  HMMA.16816.F32 R64, R4, R70, R64 ;  /* 0x000000460440723c */ /* 0x000fe60000001840 */
[----:B------:R-:W4:Y:S03]  /*67a0*/  LDSM.16.MT88.4 R4, [R2+0x15000] ;  /* 0x015000000204783b */ /* 0x000f260000004200 */
[-C--:B-1----:R-:W-:Y:S05]  /*67b0*/  HMMA.16816.F32 R20, R72, R76.reuse, R20 ;  /* 0x0000004c4814723c */ /* 0x082fea0000001814 */
[----:B------:R-:W1:Y:S01]  /*67c0*/  LDSM.16.MT88.4 R68, [R0+0x9000] ;  /* 0x009000000044783b */ /* 0x000e620000004200 */
[C---:B--2---:R-:W-:Y:S06]  /*67d0*/  HMMA.16816.F32 R24, R80.reuse, R76, R24 ;  /* 0x0000004c5018723c */ /* 0x044fec0000001818 */
[-C--:B------:R-:W-:Y:S06]  /*67e0*/  HMMA.16816.F32 R28, R80, R78.reuse, R28 ;  /* 0x0000004e501c723c */ /* 0x080fec000000181c */
[C---:B------:R-:W-:Y:S01]  /*67f0*/  HMMA.16816.F32 R32, R72.reuse, R78, R32 ;  /* 0x0000004e4820723c */ /* 0x040fe20000001820 */
[----:B------:R-:W2:Y:S05]  /*6800*/  LDSM.16.MT88.4 R76, [R0+0xb000] ;  /* 0x00b00000004c783b */ /* 0x000eaa0000004200 */
[-C--:B------:R-:W-:Y:S06]  /*6810*/  HMMA.16816.F32 R36, R72, R84.reuse, R36 ;  /* 0x000000544824723c */ /* 0x080fec0000001824 */
[C---:B------:R-:W-:Y:S06]  /*6820*/  HMMA.16816.F32 R40, R80.reuse, R84, R40 ;  /* 0x000000545028723c */ /* 0x040fec0000001828 */
[-C--:B------:R-:W-:Y:S06]  /*6830*/  HMMA.16816.F32 R44, R80, R86.reuse, R44 ;  /* 0x00000056502c723c */ /* 0x080fec000000182c */
[C---:B------:R-:W-:Y:S01]  /*6840*/  HMMA.16816.F32 R48, R72.reuse, R86, R48 ;  /* 0x000000564830723c */ /* 0x040fe20000001830 */
[----:B------:R-:W2:Y:S05]  /*6850*/  LDSM.16.MT88.4 R84, [R2+0x15800] ;  /* 0x015800000254783b */ /* 0x000eaa0000004200 */
[-C--:B---3--:R-:W-:Y:S06]  /*6860*/  HMMA.16816.F32 R52, R72, R8.reuse, R52 ;  /* 0x000000084834723c */ /* 0x088fec0000001834 */
[C---:B------:R-:W-:Y:S06]  /*6870*/  HMMA.16816.F32 R56, R80.reuse, R8, R56 ;  /* 0x000000085038723c */ /* 0x040fec0000001838 */
[-C--:B------:R-:W-:Y:S01]  /*6880*/  HMMA.16816.F32 R60, R80, R10.reuse, R60 ;  /* 0x0000000a503c723c */ /* 0x080fe2000000183c */
[----:B------:R-:W3:Y:S05]  /*6890*/  LDSM.16.MT88.4 R80, [R0+0x9800] ;  /* 0x009800000050783b */ /* 0x000eea0000004200 */
[----:B------:R-:W-:Y:S03]  /*68a0*/  HMMA.16816.F32 R64, R72, R10, R64 ;  /* 0x0000000a4840723c */ /* 0x000fe60000001840 */
[----:B------:R-:W3:Y:S03]  /*68b0*/  LDSM.16.MT88.4 R8, [R0+0xb800] ;  /* 0x00b800000008783b */ /* 0x000ee60000004200 */
[-C--:B----4-:R-:W-:Y:S01]  /*68c0*/  HMMA.16816.F32 R20, R4, R12.reuse, R20 ;  /* 0x0000000c0414723c */ /* 0x090fe20000001814 */
[----:B------:R-:W-:Y:S05]  /*68d0*/  BAR.SYNC.DEFER_BLOCKING 0x0 ;  /* 0x0000000000007b1d */ /* 0x000fea0000010000 */
[C---:B------:R-:W-:Y:S06]  /*68e0*/  HMMA.16816.F32 R24, R16.reuse, R12, R24 ;  /* 0x0000000c1018723c */ /* 0x040fec0000001818 */
[-C--:B------:R-:W-:Y:S06]  /*68f0*/  HMMA.16816.F32 R28, R16, R14.reuse, R28 ;  /* 0x0000000e101c723c */ /* 0x080fec000000181c */
[C---:B------:R-:W-:Y:S06]  /*6900*/  HMMA.16816.F32 R32, R4.reuse, R14, R32 ;  /* 0x0000000e0420723c */ /* 0x040fec0000001820 */
[-C--:B-1----:R-:W-:Y:S06]  /*6910*/  HMMA.16816.F32 R36, R4, R68.reuse, R36 ;  /* 0x000000440424723c */ /* 0x082fec0000001824 */
[C---:B------:R-:W-:Y:S06]  /*6920*/  HMMA.16816.F32 R40, R16.reuse, R68, R40 ;  /* 0x000000441028723c */ /* 0x040fec0000001828 */
[-C--:B------:R-:W-:Y:S06]  /*6930*/  HMMA.16816.F32 R44, R16, R70.reuse, R44 ;  /* 0x00000046102c723c */ /* 0x080fec000000182c */
[C---:B------:R-:W-:Y:S06]  /*6940*/  HMMA.16816.F32 R48, R4.reuse, R70, R48 ;  /* 0x000000460430723c */ /* 0x040fec0000001830 */
[-C--:B--2---:R-:W-:Y:S06]  /*6950*/  HMMA.16816.F32 R52, R4, R76.reuse, R52 ;  /* 0x0000004c0434723c */ /* 0x084fec0000001834 */
[C---:B------:R-:W-:Y:S06]  /*6960*/  HMMA.16816.F32 R56, R16.reuse, R76, R56 ;  /* 0x0000004c1038723c */ /* 0x040fec0000001838 */
[-C--:B------:R-:W-:Y:S06]  /*6970*/  HMMA.16816.F32 R60, R16, R78.reuse, R60 ;  /* 0x0000004e103c723c */ /* 0x080fec000000183c */
[----:B------:R-:W-:Y:S06]  /*6980*/  HMMA.16816.F32 R64, R4, R78, R64 ;  /* 0x0000004e0440723c */ /* 0x000fec0000001840 */
[-C--:B------:R-:W-:Y:S06]  /*6990*/  HMMA.16816.F32 R20, R84, R88.reuse, R20 ;  /* 0x000000585414723c */ /* 0x080fec0000001814 */
[C---:B------:R-:W-:Y:S06]  /*69a0*/  HMMA.16816.F32 R24, R92.reuse, R88, R24 ;  /* 0x000000585c18723c */ /* 0x040fec0000001818 */
[-C--:B------:R-:W-:Y:S06]  /*69b0*/  HMMA.16816.F32 R28, R92, R90.reuse, R28 ;  /* 0x0000005a5c1c723c */ /* 0x080fec000000181c */
[C---:B------:R-:W-:Y:S06]  /*69c0*/  HMMA.16816.F32 R32, R84.reuse, R90, R32 ;  /* 0x0000005a5420723c */ /* 0x040fec0000001820 */
[-C--:B---3--:R-:W-:Y:S06]  /*69d0*/  HMMA.16816.F32 R36, R84, R80.reuse, R36 ;  /* 0x000000505424723c */ /* 0x088fec0000001824 */
        /* <DEDUP_REMOVED lines=63> */
.L_x_640:
        /* <DEDUP_REMOVED lines=21> */
[----:B------:R-:W-:Y:S04]  /*6f20*/  STL.64 [R1+0xb0], R28 ;  /* 0x0000b01c01007387 */ /* 0x000fe80000100a00 */
[----:B------:R4:W-:Y:S04]  /*6f30*/  STL.64 [R1+0xa8], R22 ;  /* 0x0000a81601007387 */ /* 0x0009e80000100a00 */
[----:B------:R-:W-:Y:S04]  /*6f40*/  STL.64 [R1+0xa0], R26 ;  /* 0x0000a01a01007387 */ /* 0x000fe80000100a00 */
[----:B------:R-:W-:Y:S04]  /*6f50*/  STL.64 [R1+0x98], R24 ;  /* 0x0000981801007387 */ /* 0x000fe80000100a00 */
[----:B------:R4:W-:Y:S01]  /*6f60*/  STL.64 [R1+0x90], R20 ;  /* 0x0000901401007387 */ /* 0x0009e20000100a00 */
[----:B-1----:R-:W-:Y:S03]  /*6f70*/  IMAD.MOV.U32 R33, RZ, RZ, R43 ;  /* 0x000000ffff217224 */ /* 0x002fe600078e002b */
[----:B------:R-:W-:Y:S01]  /*6f80*/  LDSM.16.MT88.4 R36, [R0+0xe800] ;  /* 0x00e800000024783b */ /* 0x000fe20000004200 */
[----:B----4-:R-:W1:Y:S03]  /*6f90*/  LDC R23, c[0x0][0x270] ;  /* 0x00009c00ff177b82 */ /* 0x010e660000000800 */
        /* <DEDUP_REMOVED lines=31> */
[-C--:B------:R-:W-:Y:S03]  /*7190*/  HMMA.16816.F32 R76, R24, R38.reuse, R76 ;  /* 0x00000026184c723c */ /* 0x080fe6000000184c */
[----:B------:R-:W3:Y:S03]  /*71a0*/  LDL R22, [R1+0x64] ;  /* 0x0000640001167983 */ /* 0x000ee60000100800 */
        /* <DEDUP_REMOVED lines=8> */
[----:B------:R-:W4:Y:S01]  /*7230*/  LDSM.16.MT88.4 R248, [R0+0x11000] ;  /* 0x0110000000f8783b */ /* 0x000f220000004200 */
        /* <DEDUP_REMOVED lines=15> */
[----:B---3--:R-:W1:Y:S04]  /*7330*/  LDSM.16.M88.4 R244, [R20] ;  /* 0x0000000014f4783b */ /* 0x008e680000000200 */
[----:B------:R2:W3:Y:S04]  /*7340*/  LDSM.16.M88.4 R36, [R20+0x1000] ;  /* 0x001000001424783b */ /* 0x0004e80000000200 */
[----:B--2---:R-:W2:Y:S01]  /*7350*/  LDL.LU.64 R20, [R1+0x30] ;  /* 0x0000300001147983 */ /* 0x004ea20000300a00 */
[-C--:B-1----:R-:W-:Y:S06]  /*7360*/  HMMA.16816.F32 R4, R244, R40.reuse, R4 ;  /* 0x00000028f404723c */ /* 0x082fec0000001804 */
[C---:B---3--:R-:W-:Y:S06]  /*7370*/  HMMA.16816.F32 R8, R36.reuse, R40, R8 ;  /* 0x000000282408723c */ /* 0x048fec0000001808 */
        /* <DEDUP_REMOVED lines=10> */
[----:B------:R-:W3:Y:S01]  /*7420*/  @P0 LDG.E R32, desc[UR4][R28.64+0x20] ;  /* 0x000020041c200981 */ /* 0x000ee2000c1e1900 */
[C---:B------:R-:W-:Y:S01]  /*7430*/  IMAD.U32 R248, R30.reuse, -0x40, RZ ;  /* 0xffffffc01ef87824 */ /* 0x040fe200078e00ff */
[-C--:B------:R-:W-:Y:S02]  /*7440*/  HMMA.16816.F32 R84, R244, R24.reuse, R84 ;  /* 0x00000018f454723c */ /* 0x080fe40000001854 */
[----:B------:R1:W4:Y:S03]  /*7450*/  @P0 LDG.E R22, desc[UR4][R28.64] ;  /* 0x000000041c160981 */ /* 0x000326000c1e1900 */
[C---:B------:R-:W-:Y:S01]  /*7460*/  IMAD.SHL.U32 R249, R30.reuse, 0x10, RZ ;  /* 0x000000101ef97824 */ /* 0x040fe200078e00ff */
[C---:B------:R-:W-:Y:S06]  /*7470*/  HMMA.16816.F32 R88, R36.reuse, R24, R88 ;  /* 0x000000182458723c */ /* 0x040fec0000001858 */
[-C--:B------:R-:W-:Y:S05]  /*7480*/  HMMA.16816.F32 R92, R36, R26.reuse, R92 ;  /* 0x0000001a245c723c */ /* 0x080fea000000185c */
[----:B------:R-:W-:Y:S01]  /*7490*/  IMAD.MOV.U32 R25, RZ, RZ, R33 ;  /* 0x000000ffff197224 */ /* 0x000fe200078e0021 */
[----:B------:R-:W-:Y:S05]  /*74a0*/  HMMA.16816.F32 R96, R244, R26, R96 ;  /* 0x0000001af460723c */ /* 0x000fea0000001860 */
[C---:B------:R-:W-:Y:S02]  /*74b0*/  IMAD R24, R30.reuse, 0x18, RZ ;  /* 0x000000181e187824 */ /* 0x040fe400078e02ff */
[----:B-1----:R-:W-:Y:S04]  /*74c0*/  IMAD.SHL.U32 R28, R30, 0x20, RZ ;  /* 0x000000201e1c7824 */ /* 0x002fe800078e00ff */
[----:B------:R-:W-:Y:S04]  /*74d0*/  IMAD R29, R23, UR43, RZ ;  /* 0x0000002b171d7c24 */ /* 0x000fe8000f8e02ff */
[----:B------:R-:W-:Y:S01]  /*74e0*/  IMAD.SHL.U32 R29, R29, 0x20, RZ ;  /* 0x000000201d1d7824 */ /* 0x000fe200078e00ff */
[C---:B--2---:R-:W-:Y:S04]  /*74f0*/  LEA R251, P1, R248.reuse, R20, 0x2 ;  /* 0x00000014f8fb7211 */ /* 0x044fe800078210ff */
[----:B------:R-:W-:Y:S01]  /*7500*/  LEA.HI.X.SX32 R250, R248, R21, 0x2, P1 ;  /* 0x00000015f8fa7211 */ /* 0x000fe200008f16ff */
[----:B------:R-:W-:Y:S02]  /*7510*/  IMAD.MOV.U32 R20, RZ, RZ, R251 ;  /* 0x000000ffff147224 */ /* 0x000fe400078e00fb */
[----:B------:R-:W-:Y:S02]  /*7520*/  IMAD.SHL.U32 R248, R30, 0x8, RZ ;  /* 0x000000081ef87824 */ /* 0x000fe400078e00ff */
[----:B------:R-:W-:Y:S03]  /*7530*/  IMAD.MOV.U32 R21, RZ, RZ, R250 ;  /* 0x000000ffff157224 */ /* 0x000fe600078e00fa */
[CC--:B------:R-:W-:Y:S02]  /*7540*/  LEA R250, P2, R248.reuse, R20.reuse, 0x2 ;  /* 0x00000014f8fa7211 */ /* 0x0c0fe400078410ff */
[----:B------:R-:W-:Y:S02]  /*7550*/  STL.64 [R1+0x30], R20 ;  /* 0x0000301401007387 */ /* 0x000fe40000100a00 */
[-C--:B------:R-:W-:Y:S02]  /*7560*/  LEA.HI.X.SX32 R251, R248, R21.reuse, 0x2, P2 ;  /* 0x00000015f8fb7211 */ /* 0x080fe400010f16ff */
[----:B------:R1:W-:Y:S04]  /*7570*/  REDG.E.ADD.F32.FTZ.RN.STRONG.GPU desc[UR4][R20.64], R4 ;  /* 0x00000004140079a6 */ /* 0x0003e8000c10f384 */
[----:B------:R2:W-:Y:S01]  /*7580*/  REDG.E.ADD.F32.FTZ.RN.STRONG.GPU desc[UR4][R250.64], R5 ;  /* 0x00000005fa0079a6 */ /* 0x0005e2000c10f384 */
[CC--:B-1----:R-:W-:Y:S04]  /*7590*/  LEA R4, P2, R24.reuse, R20.reuse, 0x2 ;  /* 0x0000001418047211 */ /* 0x0c2fe800078410ff */
[-C--:B--2---:R-:W-:Y:S01]  /*75a0*/  LEA.HI.X.SX32 R5, R24, R21.reuse, 0x2, P2 ;  /* 0x0000001518057211 */ /* 0x084fe200010f16ff */
[----:B------:R-:W-:Y:S01]  /*75b0*/  IMAD R24, R30, 0x30, RZ ;  /* 0x000000301e187824 */ /* 0x000fe200078e02ff */
[----:B---3--:R1:W-:Y:S04]  /*75c0*/  @P0 STL [R1+0x68], R32 ;  /* 0x0000682001000387 */ /* 0x0083e80000100800 */
        /* <DEDUP_REMOVED lines=11> */
[----:B----4-:R4:W-:Y:S05]  /*7680*/  @P0 STL [R1+0x64], R22 ;  /* 0x0000641601000387 */ /* 0x0109ea0000100800 */
[----:B---3--:R-:W3:Y:S01]  /*7690*/  LDC R7, c[0x0][0x270] ;  /* 0x00009c00ff077b82 */ /* 0x008ee20000000800 */
[C---:B-1----:R-:W-:Y:S02]  /*76a0*/  IMAD R23, R6.reuse, UR43, RZ ;  /* 0x0000002b06177c24 */ /* 0x042fe4000f8e02ff */
[----:B------:R-:W-:Y:S01]  /*76b0*/  IMAD R5, R6, UR43, RZ ;  /* 0x0000002b06057c24 */ /* 0x000fe2000f8e02ff */
[-C--:B------:R-:W-:Y:S01]  /*76c0*/  LEA R6, P2, R24, R20.reuse, 0x2 ;  /* 0x0000001418067211 */ /* 0x080fe200078410ff */
[----:B----4-:R-:W-:Y:S02]  /*76d0*/  IMAD R22, R30, 0x28, RZ ;  /* 0x000000281e167824 */ /* 0x010fe400078e02ff */
[----:B------:R-:W-:Y:S01]  /*76e0*/  IMAD R23, R23, 0x28, RZ ;  /* 0x0000002817177824 */ /* 0x000fe200078e02ff */
[----:B------:R2:W5:Y:S01]  /*76f0*/  LDL.LU R30, [R1+0xb8] ;  /* 0x0000b800011e7983 */ /* 0x0005620000300800 */
[----:B------:R-:W-:Y:S01]  /*7700*/  IMAD R5, R5, 0x38, RZ ;  /* 0x0000003805057824 */ /* 0x000fe200078e02ff */
[-C--:B------:R-:W-:Y:S02]  /*7710*/  LEA R22, P3, R22, R20.reuse, 0x2 ;  /* 0x0000001416167211 */ /* 0x080fe400078610ff */
[----:B------:R2:W5:Y:S02]  /*7720*/  LDL.LU.64 R28, [R1+0xb0] ;  /* 0x0000b000011c7983 */ /* 0x0005640000300a00 */
[-C--:B------:R-:W-:Y:S02]  /*7730*/  LEA.HI.X.SX32 R23, R23, R21.reuse, 0x2, P3 ;  /* 0x0000001517177211 */ /* 0x080fe400018f16ff */
[-C--:B------:R-:W-:Y:S01]  /*7740*/  LEA R4, P1, R5, R20.reuse, 0x2 ;  /* 0x0000001405047211 */ /* 0x080fe200078210ff */
[----:B---3--:R-:W-:Y:S01]  /*7750*/  IMAD R5, R7, UR43, RZ ;  /* 0x0000002b07057c24 */ /* 0x008fe2000f8e02ff */
        /* <DEDUP_REMOVED lines=276> */
.L_x_641:
[----:B------:R-:W-:Y:S02]  /*88a0*/  UISETP.GT.AND UP0, UPT, UR9, UR20, UPT ;  /* 0x000000140900728c */ /* 0x000fe4000bf04270 */
[----:B------:R-:W-:Y:S04]  /*88b0*/  UIADD3 UR9, UR9, -0x1, URZ ;  /* 0xffffffff09097890 */ /* 0x000fe8000fffe03f */
[----:B------:R-:W-:Y:S11]  /*88c0*/  PLOP3.LUT P0, PT, PT, PT, UP0, 0x80, 0x0 ;  /* 0x000000000000781c */ /* 0x000ff60003f0f008 */
[----:B------:R-:W-:Y:S02]  /*88d0*/  @!UPT UIADD3 URZ, URZ, URZ, URZ ;  /* 0x0000003f3f3ff290 */ /* 0x000fe4000fffe03f */
        /* <DEDUP_REMOVED lines=221> */
.L_x_643:
        /* <DEDUP_REMOVED lines=20> */
.L_x_644:
        /* <DEDUP_REMOVED lines=13> */
[----:B------:R-:W-:-:S03]  /*98c0*/  USHF.R.S32.HI UR15, URZ, 0x1f, UR56 ;  /* 0x0000001f3f0f7899 */ /* 0x000fc60008011438 */
[----:B------:R-:W-:Y:S01]  /*98d0*/  IMAD.U32 R5, RZ, RZ, UR10 ;  /* 0x0000000aff057e24 */ /* 0x000fe2000f8e00ff */
[----:B------:R-:W-:Y:S01]  /*98e0*/  IADD3 R6, P0, R6, UR17, RZ ;  /* 0x0000001106067c10 */ /* 0x000fe2000ff1e0ff */
[----:B------:R-:W-:Y:S01]  /*98f0*/  ULDC.64 UR10, c[0x0][0x468] ;  /* 0x00011a00000a7ab9 */ /* 0x000fe20000000a00 */
[C---:B------:R-:W-:Y:S01]  /*9900*/  ISETP.GE.AND P4, PT, R4.reuse, UR8, PT ;  /* 0x0000000804007c0c */ /* 0x040fe2000bf86270 */
[----:B------:R-:W-:Y:S01]  /*9910*/  VIADD R10, R4, 0x20 ;  /* 0x00000020040a7836 */ /* 0x000fe20000000000 */
[----:B------:R-:W-:Y:S01]  /*9920*/  UIMAD UR15, UR15, UR10, URZ ;  /* 0x0000000a0f0f72a4 */ /* 0x000fe2000f8e023f */
[----:B------:R-:W-:Y:S01]  /*9930*/  IADD3.X R7, R7, UR18, R5, P0, !PT ;  /* 0x0000001207077c10 */ /* 0x000fe200087fe405 */
[----:B------:R-:W-:Y:S01]  /*9940*/  IMAD.U32 R5, RZ, RZ, UR10 ;  /* 0x0000000aff057e24 */ /* 0x000fe2000f8e00ff */
[----:B------:R1:W2:Y:S01]  /*9950*/  LDS.128 R36, [R96+0xd000] ;  /* 0x00d0000060247984 */ /* 0x0002a20000000c00 */
[----:B------:R-:W-:Y:S01]  /*9960*/  UIMAD UR11, UR56, UR11, UR15 ;  /* 0x0000000b380b72a4 */ /* 0x000fe2000f8e020f */
[----:B------:R-:W-:Y:S01]  /*9970*/  ISETP.GE.AND P3, PT, R10, UR8, PT ;  /* 0x000000080a007c0c */ /* 0x000fe2000bf66270 */
[----:B------:R-:W-:Y:S01]  /*9980*/  IMAD.WIDE.U32 R10, R5, UR56, R6 ;  /* 0x00000038050a7c25 */ /* 0x000fe2000f8e0006 */
[----:B------:R1:W3:Y:S01]  /*9990*/  LDS.128 R32, [R96+0xf000] ;  /* 0x00f0000060207984 */ /* 0x0002e20000000c00 */
[----:B------:R-:W-:-:S02]  /*99a0*/  SHF.R.S32.HI R52, RZ, 0x1f, R4 ;  /* 0x0000001fff347819 */ /* 0x000fc40000011404 */
        /* <DEDUP_REMOVED lines=25> */
.L_x_646:
[----:B------:R-:W-:Y:S05]  /*9b40*/  BSYNC B0 ;  /* 0x0000000000007941 */ /* 0x000fea0003800000 */
.L_x_645:
        /* <DEDUP_REMOVED lines=20> */
.L_x_648:
[----:B------:R-:W-:Y:S05]  /*9c90*/  BSYNC B0 ;  /* 0x0000000000007941 */ /* 0x000fea0003800000 */
.L_x_647:
        /* <DEDUP_REMOVED lines=35> */
.L_x_650:
[----:B------:R-:W-:Y:S05]  /*9ed0*/  BSYNC B0 ;  /* 0x0000000000007941 */ /* 0x000fea0003800000 */
.L_x_649:
        /* <DEDUP_REMOVED lines=19> */
.L_x_621:
[----:B------:R-:W-:Y:S05]  /*a010*/  BSYNC B1 ;  /* 0x0000000000017941 */ /* 0x000fea0003800000 */
.L_x_607:
        /* <DEDUP_REMOVED lines=8> */
.L_x_651:
[----:B------:R-:W-:Y:S05]  /*a0a0*/  EXIT ;  /* 0x000000000000794d */ /* 0x000fea0003800000 */
.L_x_653:
        /* <DEDUP_REMOVED lines=13> */
.L_x_1597:


//--------------------- .text._ZN5flash44flash_bwd_dq_dk_dv_loop_seqk_parallel_kernelI23Flash_bwd_kernel_traitsILi192ELi64ELi64ELi8ELi4ELi2ELi2ELb1ELb1EN7cutlass6half_tE19Flash_kernel_traitsILi192ELi64ELi64ELi8ES3_EELb0ELb0ELb1ELb0ELb0ELb0ELb1EEEvNS_16Flash_bwd_paramsE --------------------------
	.section	.text._ZN5flash44flash_bwd_dq_dk_dv_loop_seqk_parallel_kernelI23Flash_bwd_kernel_traitsILi192ELi64ELi64ELi8ELi4ELi2ELi2ELb1ELb1EN7cutlass6half_tE19Flash_kernel_traitsILi192ELi64ELi64ELi8ES3_EELb0ELb0ELb1ELb0ELb0ELb0ELb1EEEvNS_16Flash_bwd_paramsE,"ax",@progbits
	.align	128
        .global         _ZN5flash44flash_bwd_dq_dk_dv_loop_seqk_parallel_kernelI23Flash_bwd_kernel_traitsILi192ELi64ELi64ELi8ELi4ELi2ELi2ELb1ELb1EN7cutlass6half_tE19Flash_kernel_traitsILi192ELi64ELi64ELi8ES3_EELb0ELb0ELb1ELb0ELb0ELb0ELb1EEEvNS_16Flash_bwd_paramsE
        .type           _ZN5flash44flash_bwd_dq_dk_dv_loop_seqk_parallel_kernelI23Flash_bwd_kernel_traitsILi192ELi64ELi64ELi8ELi4ELi2ELi2ELb1ELb1EN7cutlass6half_tE19Flash_kernel_traitsILi192ELi64ELi64ELi8ES3_EELb0ELb0ELb1ELb0ELb0ELb0ELb1EEEvNS_16Flash_bwd_paramsE,@function
        .size           _ZN5flash44flash_bwd_dq_dk_dv_loop_seqk_parallel_kernelI23Flash_bwd_kernel_traitsILi192ELi64ELi64ELi8ELi4ELi2ELi2ELb1ELb1EN7cutlass6half_tE19Flash_kernel_traitsILi192ELi64ELi64ELi8ES3_EELb0ELb0ELb1ELb0ELb0ELb0ELb1EEEvNS_16Flash_bwd_paramsE,(.L_x_1598 - _ZN5flash44flash_bwd_dq_dk_dv_loop_seqk_parallel_kernelI23Flash_bwd_kernel_traitsILi192ELi64ELi64ELi8ELi4ELi2ELi2ELb1ELb1EN7cutlass6half_tE19Flash_kernel_traitsILi192ELi64ELi64ELi8ES3_EELb0ELb0ELb1ELb0ELb0ELb0ELb1EEEvNS_16Flash_bwd_paramsE)
        .other          _ZN5flash44flash_bwd_dq_dk_dv_loop_seqk_parallel_kernelI23Flash_bwd_kernel_traitsILi192ELi64ELi64ELi8ELi4ELi2ELi2ELb1ELb1EN7cutlass6half_tE19Flash_kernel_traitsILi192ELi64ELi64ELi8ES3_EELb0ELb0ELb1ELb0ELb0ELb0ELb1EEEvNS_16Flash_bwd_paramsE,@"STO_CUDA_ENTRY STV_DEFAULT"
_ZN5flash44flash_bwd_dq_dk_dv_loop_seqk_parallel_kernelI23Flash_bwd_kernel_traitsILi192ELi64ELi64ELi8ELi4ELi2ELi2ELb1ELb1EN7cutlass6half_tE19Flash_kernel_traitsILi192ELi64ELi64ELi8ES3_EELb0ELb0ELb1ELb0ELb0ELb0ELb1EEEvNS_16Flash_bwd_paramsE:
.text._ZN5flash44flash_bwd_dq_dk_dv_loop_seqk_parallel_kernelI23Flash_bwd_kernel_traitsILi192ELi64ELi64ELi8ELi4ELi2ELi2ELb1ELb1EN7cutlass6half_tE19Flash_kernel_traitsILi192ELi64ELi64ELi8ES3_EELb0ELb0ELb1ELb0ELb0ELb0ELb1EEEvNS_16Flash_bwd_paramsE:
        /* <DEDUP_REMOVED lines=17> */
[----:B------:R-:W-:Y:S01]  /*0110*/  ULDC.64 UR8, c[0x0][0x208] ;  /* 0x0000820000087ab9 */ /* 0x000fe20000000a00 */
[----:B------:R-:W-:-:S04]  /*0120*/  ULDC UR60, c[0x0][0x394] ;  /* 0x0000e500003c7ab9 */ /* 0x000fc80000000800 */
        /* <DEDUP_REMOVED lines=10> */
[----:B------:R-:W-:Y:S02]  /*01d0*/  SHF.R.S32.HI R7, RZ, 0x4, R6 ;  /* 0x00000004ff077819 */ /* 0x000fe40000011406 */
[----:B------:R-:W-:-:S02]  /*01e0*/  LEA.HI R0, R0, R5, RZ, 0x2 ;  /* 0x0000000500007211 */ /* 0x000fc400078f10ff */
[----:B------:R-:W-:Y:S02]  /*01f0*/  LEA.HI R2, R4, R5, RZ, 0x1 ;  /* 0x0000000504027211 */ /* 0x000fe400078f08ff */
[----:B------:R-:W-:Y:S02]  /*0200*/  LEA.HI R8, R6, R7, RZ, 0x1 ;  /* 0x0000000706087211 */ /* 0x000fe400078f08ff */
[----:B------:R-:W-:Y:S02]  /*0210*/  LOP3.LUT R3, R0, 0xfffffffc, RZ, 0xc0, !PT ;  /* 0xfffffffc00037812 */ /* 0x000fe400078ec0ff */
[----:B------:R-:W-:Y:S02]  /*0220*/  LOP3.LUT R0, R2, 0xfffffffe, RZ, 0xc0, !PT ;  /* 0xfffffffe02007812 */ /* 0x000fe400078ec0ff */
[----:B------:R-:W-:Y:S01]  /*0230*/  LOP3.LUT R2, R8, 0xfffffffe, RZ, 0xc0, !PT ;  /* 0xfffffffe08027812 */ /* 0x000fe200078ec0ff */
[C---:B------:R-:W-:Y:S01]  /*0240*/  IMAD.IADD R16, R5.reuse, 0x1, -R3 ;  /* 0x0000000105107824 */ /* 0x040fe200078e0a03 */
[CC--:B------:R-:W-:Y:S01]  /*0250*/  LEA.HI R19, R18.reuse, R17.reuse, RZ, 0x2 ;  /* 0x0000001112137211 */ /* 0x0c0fe200078f10ff */
[----:B------:R-:W-:Y:S01]  /*0260*/  IMAD.IADD R15, R5, 0x1, -R0 ;  /* 0x00000001050f7824 */ /* 0x000fe200078e0a00 */
[----:B------:R-:W-:Y:S01]  /*0270*/  LEA.HI R20, R18, R17, RZ, 0x3 ;  /* 0x0000001112147211 */ /* 0x000fe200078f18ff */
[----:B------:R-:W-:Y:S01]  /*0280*/  IMAD.IADD R14, R7, 0x1, -R2 ;  /* 0x00000001070e7824 */ /* 0x000fe200078e0a02 */
[----:B------:R-:W-:-:S02]  /*0290*/  LOP3.LUT R0, R4, 0xffffffe0, RZ, 0xc0, !PT ;  /* 0xffffffe004007812 */ /* 0x000fc400078ec0ff */
[--C-:B------:R-:W-:Y:S02]  /*02a0*/  SHF.R.S32.HI R8, RZ, 0x2, R19.reuse ;  /* 0x00000002ff087819 */ /* 0x100fe40000011413 */
[----:B------:R-:W-:Y:S02]  /*02b0*/  SHF.R.S32.HI R2, RZ, 0x1f, R19 ;  /* 0x0000001fff027819 */ /* 0x000fe40000011413 */
[----:B------:R-:W-:Y:S02]  /*02c0*/  SHF.R.S32.HI R3, RZ, 0x3, R20 ;  /* 0x00000003ff037819 */ /* 0x000fe40000011414 */
[----:B------:R-:W-:Y:S02]  /*02d0*/  LOP3.LUT R5, R20, 0xfffffff8, RZ, 0xc0, !PT ;  /* 0xfffffff814057812 */ /* 0x000fe400078ec0ff */
[----:B------:R-:W-:Y:S01]  /*02e0*/  LEA.HI R4, R2, R8, RZ, 0x3 ;  /* 0x0000000802047211 */ /* 0x000fe200078f18ff */
[----:B------:R-:W-:Y:S01]  /*02f0*/  IMAD.IADD R2, R17, 0x1, -R0 ;  /* 0x0000000111027824 */ /* 0x000fe200078e0a00 */
[----:B------:R-:W-:Y:S01]  /*0300*/  LOP3.LUT R6, R6, 0xfffffff0, RZ, 0xc0, !PT ;  /* 0xfffffff006067812 */ /* 0x000fe200078ec0ff */
[----:B------:R-:W-:Y:S01]  /*0310*/  IMAD.SHL.U32 R3, R3, 0x40, RZ ;  /* 0x0000004003037824 */ /* 0x000fe200078e00ff */
[----:B------:R-:W-:Y:S01]  /*0320*/  LOP3.LUT R4, R4, 0xfffffff8, RZ, 0xc0, !PT ;  /* 0xfffffff804047812 */ /* 0x000fe200078ec0ff */
[----:B------:R-:W-:Y:S01]  /*0330*/  IMAD.IADD R0, R17, 0x1, -R5 ;  /* 0x0000000111007824 */ /* 0x000fe200078e0a05 */
[----:B------:R-:W-:-:S02]  /*0340*/  SHF.R.S32.HI R5, RZ, 0x1f, R2 ;  /* 0x0000001fff057819 */ /* 0x000fc40000011402 */
[----:B------:R-:W-:Y:S01]  /*0350*/  LOP3.LUT R3, R3, 0x1c0, RZ, 0xc0, !PT ;  /* 0x000001c003037812 */ /* 0x000fe200078ec0ff */
[----:B------:R-:W-:Y:S01]  /*0360*/  IMAD.SHL.U32 R22, R0, 0x8, RZ ;  /* 0x0000000800167824 */ /* 0x000fe200078e00ff */
[----:B------:R-:W-:Y:S01]  /*0370*/  LEA.HI R21, R5, R2, RZ, 0x2 ;  /* 0x0000000205157211 */ /* 0x000fe200078f10ff */
[----:B------:R-:W-:Y:S01]  /*0380*/  IMAD.IADD R8, R8, 0x1, -R4 ;  /* 0x0000000108087824 */ /* 0x000fe200078e0a04 */
[C---:B------:R-:W-:Y:S01]  /*0390*/  LOP3.LUT P4, RZ, R0.reuse, 0x4, RZ, 0xc0, !PT ;  /* 0x0000000400ff7812 */ /* 0x040fe2000788c0ff */
[----:B------:R-:W-:Y:S01]  /*03a0*/  IMAD.IADD R2, R17, 0x1, -R6 ;  /* 0x0000000111027824 */ /* 0x000fe200078e0a06 */
[----:B------:R-:W-:Y:S01]  /*03b0*/  LOP3.LUT R4, R3, 0x38, R22, 0xf8, !PT ;  /* 0x0000003803047812 */ /* 0x000fe200078ef816 */
[----:B------:R-:W-:Y:S01]  /*03c0*/  STL [R1+0x48], R22 ;  /* 0x0000481601007387 */ /* 0x000fe20000100800 */
[----:B------:R-:W-:Y:S02]  /*03d0*/  SHF.R.U32.HI R3, RZ, 0x3, R3 ;  /* 0x00000003ff037819 */ /* 0x000fe40000011603 */
[C---:B------:R-:W-:Y:S01]  /*03e0*/  LOP3.LUT P3, RZ, R0.reuse, 0x2, RZ, 0xc0, !PT ;  /* 0x0000000200ff7812 */ /* 0x040fe2000786c0ff */
[----:B------:R-:W-:Y:S01]  /*03f0*/  IMAD.SHL.U32 R0, R0, 0x40, RZ ;  /* 0x0000004000007824 */ /* 0x000fe200078e00ff */
[----:B------:R-:W-:Y:S01]  /*0400*/  LOP3.LUT R13, R4, R3, RZ, 0x3c, !PT ;  /* 0x00000003040d7212 */ /* 0x000fe200078e3cff */
[----:B------:R-:W-:Y:S01]  /*0410*/  IMAD.SHL.U32 R3, R15, 0x10, RZ ;  /* 0x000000100f037824 */ /* 0x000fe200078e00ff */
[----:B------:R-:W-:-:S02]  /*0420*/  SHF.R.S32.HI R4, RZ, 0x1f, R2 ;  /* 0x0000001fff047819 */ /* 0x000fc40000011402 */
[----:B------:R-:W-:Y:S02]  /*0430*/  LOP3.LUT R0, R0, 0x1c0, RZ, 0xc0, !PT ;  /* 0x000001c000007812 */ /* 0x000fe400078ec0ff */
[----:B------:R-:W-:Y:S02]  /*0440*/  LEA.HI R12, R4, R2, RZ, 0x3 ;  /* 0x00000002040c7211 */ /* 0x000fe400078f18ff */
[----:B------:R-:W-:Y:S02]  /*0450*/  LEA.HI R9, R18, R17, RZ, 0x7 ;  /* 0x0000001112097211 */ /* 0x000fe400078f38ff */
[----:B------:R-:W-:Y:S02]  /*0460*/  LOP3.LUT R7, R12, 0xfffffff8, RZ, 0xc0, !PT ;  /* 0xfffffff80c077812 */ /* 0x000fe400078ec0ff */
[----:B------:R-:W-:Y:S01]  /*0470*/  LOP3.LUT R11, R0, 0x10, R3, 0xf8, !PT ;  /* 0x00000010000b7812 */ /* 0x000fe200078ef803 */
[----:B------:R-:W-:Y:S01]  /*0480*/  IMAD.SHL.U32 R3, R14, 0x200, RZ ;  /* 0x000002000e037824 */ /* 0x000fe200078e00ff */
[----:B------:R-:W-:Y:S01]  /*0490*/  LOP3.LUT R4, R8, 0x1, RZ, 0xc0, !PT ;  /* 0x0000000108047812 */ /* 0x000fe200078ec0ff */
[----:B------:R-:W-:Y:S01]  /*04a0*/  IMAD.IADD R10, R2, 0x1, -R7 ;  /* 0x00000001020a7824 */ /* 0x000fe200078e0a07 */
[----:B------:R-:W-:Y:S01]  /*04b0*/  SHF.R.S32.HI R9, RZ, 0x7, R9 ;  /* 0x00000007ff097819 */ /* 0x000fe20000011409 */
[----:B------:R-:W-:Y:S01]  /*04c0*/  IMAD.SHL.U32 R7, R17, 0x2, RZ ;  /* 0x0000000211077824 */ /* 0x000fe200078e00ff */
[----:B------:R-:W-:-:S02]  /*04d0*/  LOP3.LUT R5, R0, 0x8, R20, 0xf8, !PT ;  /* 0x0000000800057812 */ /* 0x000fc400078ef814 */
[----:B------:R-:W-:Y:S01]  /*04e0*/  SHF.R.U32.HI R0, RZ, 0x3, R0 ;  /* 0x00000003ff007819 */ /* 0x000fe20000011600 */
[----:B------:R-:W-:Y:S01]  /*04f0*/  IMAD R6, R9, 0x800, R3 ;  /* 0x0000080009067824 */ /* 0x000fe200078e0203 */
[----:B------:R-:W-:Y:S02]  /*0500*/  ISETP.NE.U32.AND P0, PT, R4, 0x1, PT ;  /* 0x000000010400780c */ /* 0x000fe40003f05070 */
[----:B------:R-:W-:Y:S02]  /*0510*/  LOP3.LUT R2, R11, 0x8, R20, 0xf8, !PT ;  /* 0x000000080b027812 */ /* 0x000fe400078ef814 */
[----:B------:R-:W-:Y:S02]  /*0520*/  LEA.HI R4, R18, R17, RZ, 0x6 ;  /* 0x0000001112047211 */ /* 0x000fe400078f30ff */
[----:B------:R-:W-:Y:S02]  /*0530*/  LOP3.LUT R5, R5, R0, RZ, 0x3c, !PT ;  /* 0x0000000005057212 */ /* 0x000fe400078e3cff */
[----:B------:R-:W-:Y:S01]  /*0540*/  LOP3.LUT R3, R3, R2, R0, 0xf6, !PT ;  /* 0x0000000203037212 */ /* 0x000fe200078ef600 */
[----:B------:R-:W-:Y:S01]  /*0550*/  IMAD.SHL.U32 R2, R8, 0x40, RZ ;  /* 0x0000004008027824 */ /* 0x000fe200078e00ff */
[----:B------:R-:W-:Y:S01]  /*0560*/  SHF.R.S32.HI R4, RZ, 0x6, R4 ;  /* 0x00000006ff047819 */ /* 0x000fe20000011404 */
[----:B------:R-:W-:Y:S01]  /*0570*/  IMAD.IADD R20, R6, 0x1, R5 ;  /* 0x0000000106147824 */ /* 0x000fe200078e0205 */
[----:B------:R-:W-:Y:S01]  /*0580*/  LOP3.LUT R5, R19, 0x7ffffffc, RZ, 0xc0, !PT ;  /* 0x7ffffffc13057812 */ /* 0x000fe200078ec0ff */
[----:B------:R-:W-:Y:S01]  /*0590*/  IMAD.SHL.U32 R0, R9, 0x20, RZ ;  /* 0x0000002009007824 */ /* 0x000fe200078e00ff */
[----:B------:R-:W-:Y:S01]  /*05a0*/  LOP3.LUT R2, R2, 0x1c0, RZ, 0xc0, !PT ;  /* 0x000001c002027812 */ /* 0x000fe200078ec0ff */
[----:B------:R-:W-:Y:S01]  /*05b0*/  IMAD.SHL.U32 R6, R4, 0x8, RZ ;  /* 0x0000000804067824 */ /* 0x000fe200078e00ff */
[----:B------:R-:W-:Y:S01]  /*05c0*/  R2P PR, R8, 0x6 ;  /* 0x0000000608007804 */ /* 0x000fe20000000000 */
[----:B------:R-:W-:Y:S01]  /*05d0*/  IMAD.IADD R5, R17, 0x1, -R5 ;  /* 0x0000000111057824 */ /* 0x000fe200078e0a05 */
[----:B------:R-:W-:Y:S01]  /*05e0*/  LOP3.LUT R8, R0, 0x6, R7, 0xf8, !PT ;  /* 0x0000000600087812 */ /* 0x000fe200078ef807 */
[----:B------:R-:W-:Y:S01]  /*05f0*/  IMAD R17, R4, 0x200, R13 ;  /* 0x0000020004117824 */ /* 0x000fe200078e020d */
[----:B------:R-:W-:Y:S01]  /*0600*/  LOP3.LUT R7, R2, 0x20, R0, 0xf8, !PT ;  /* 0x0000002002077812 */ /* 0x000fe200078ef800 */
[----:B------:R-:W-:Y:S01]  /*0610*/  IMAD.SHL.U32 R5, R5, 0x2, RZ ;  /* 0x0000000205057824 */ /* 0x000fe200078e00ff */
[----:B------:R-:W-:Y:S01]  /*0620*/  LOP3.LUT R0, R6, 0x18, RZ, 0xc0, !PT ;  /* 0x0000001806007812 */ /* 0x000fe200078ec0ff */
[----:B------:R-:W-:Y:S01]  /*0630*/  IMAD.SHL.U32 R6, R14, 0x20, RZ ;  /* 0x000000200e067824 */ /* 0x000fe200078e00ff */
[----:B------:R-:W-:Y:S01]  /*0640*/  SHF.R.U32.HI R4, RZ, 0x3, R2 ;  /* 0x00000003ff047819 */ /* 0x000fe20000011602 */
[----:B------:R1:W-:Y:S01]  /*0650*/  STL [R1+0x84], R8 ;  /* 0x0000840801007387 */ /* 0x0003e20000100800 */
[----:B------:R-:W-:-:S02]  /*0660*/  LOP3.LUT P6, RZ, R10, 0x4, RZ, 0xc0, !PT ;  /* 0x000000040aff7812 */ /* 0x000fc400078cc0ff */
[----:B------:R-:W-:Y:S02]  /*0670*/  LOP3.LUT R7, R7, R4, RZ, 0x3c, !PT ;  /* 0x0000000407077212 */ /* 0x000fe400078e3cff */
[----:B------:R-:W-:Y:S02]  /*0680*/  LOP3.LUT R6, R0, 0x20, R6, 0xf8, !PT ;  /* 0x0000002000067812 */ /* 0x000fe400078ef806 */
[----:B------:R-:W-:Y:S01]  /*0690*/  LOP3.LUT R4, R4, R2, R0, 0x1e, !PT ;  /* 0x0000000204047212 */ /* 0x000fe200078e1e00 */
[----:B------:R-:W-:Y:S01]  /*06a0*/  IMAD R0, R15, 0x400, R5 ;  /* 0x000004000f007824 */ /* 0x000fe200078e0205 */
[C---:B------:R-:W-:Y:S01]  /*06b0*/  LOP3.LUT P5, RZ, R10.reuse, 0x2, RZ, 0xc0, !PT ;  /* 0x000000020aff7812 */ /* 0x040fe200078ac0ff */
[----:B------:R-:W-:Y:S01]  /*06c0*/  IMAD.SHL.U32 R2, R10, 0x40, RZ ;  /* 0x000000400a027824 */ /* 0x000fe200078e00ff */
[----:B------:R-:W-:Y:S01]  /*06d0*/  LEA R3, R3, UR5, 0x1 ;  /* 0x0000000503037c11 */ /* 0x000fe2000f8e08ff */
[----:B------:R-:W-:Y:S02]  /*06e0*/  IMAD.IADD R11, R0, 0x1, R4 ;  /* 0x00000001000b7824 */ /* 0x000fe400078e0204 */
[----:B------:R-:W-:Y:S01]  /*06f0*/  IMAD.SHL.U32 R4, R14, 0x8, RZ ;  /* 0x000000080e047824 */ /* 0x000fe200078e00ff */
[----:B------:R-:W-:Y:S01]  /*0700*/  LOP3.LUT R0, R2, 0x1c0, RZ, 0xc0, !PT ;  /* 0x000001c002007812 */ /* 0x000fe200078ec0ff */
[----:B------:R-:W-:-:S02]  /*0710*/  VIADD R14, R22, 0x40 ;  /* 0x00000040160e7836 */ /* 0x000fc40000000000 */
[----:B------:R-:W-:Y:S01]  /*0720*/  IMAD.MOV.U32 R10, RZ, RZ, -0x10 ;  /* 0xfffffff0ff0a7424 */ /* 0x000fe200078e00ff */
[----:B------:R-:W-:Y:S02]  /*0730*/  SHF.R.U32.HI R2, RZ, 0x3, R0 ;  /* 0x00000003ff027819 */ /* 0x000fe40000011600 */
[----:B------:R-:W-:Y:S02]  /*0740*/  LOP3.LUT R4, R0, 0x8, R4, 0xf8, !PT ;  /* 0x0000000800047812 */ /* 0x000fe400078ef804 */
[----:B------:R-:W-:Y:S01]  /*0750*/  SEL R10, R10, 0x10, !P0 ;  /* 0x000000100a0a7807 */ /* 0x000fe20004000000 */
[----:B-1----:R-:W-:Y:S01]  /*0760*/  IMAD R8, R16, 0x400, R5 ;  /* 0x0000040010087824 */ /* 0x002fe200078e0205 */
[----:B------:R-:W-:Y:S01]  /*0770*/  LOP3.LUT R5, R2, R6, R0, 0x1e, !PT ;  /* 0x0000000602057212 */ /* 0x000fe200078e1e00 */
[----:B------:R-:W-:Y:S01]  /*0780*/  IMAD.MOV.U32 R6, RZ, RZ, 0x20 ;  /* 0x00000020ff067424 */ /* 0x000fe200078e00ff */
[----:B------:R-:W-:Y:S01]  /*0790*/  SHF.R.S32.HI R0, RZ, 0x2, R21 ;  /* 0x00000002ff007819 */ /* 0x000fe20000011415 */
[----:B------:R-:W-:Y:S01]  /*07a0*/  IMAD.IADD R13, R8, 0x1, R7 ;  /* 0x00000001080d7824 */ /* 0x000fe200078e0207 */
[----:B------:R-:W-:Y:S01]  /*07b0*/  LOP3.LUT R2, R4, R2, RZ, 0x3c, !PT ;  /* 0x0000000204027212 */ /* 0x000fe200078e3cff */
[----:B------:R-:W-:Y:S01]  /*07c0*/  IMAD.SHL.U32 R8, R12, 0x40, RZ ;  /* 0x000000400c087824 */ /* 0x000fe200078e00ff */
[----:B------:R-:W-:Y:S01]  /*07d0*/  LEA R12, R17, UR5, 0x1 ;  /* 0x00000005110c7c11 */ /* 0x000fe2000f8e08ff */
[----:B------:R-:W-:Y:S01]  /*07e0*/  IMAD R4, R16, 0x10, R0 ;  /* 0x0000001010047824 */ /* 0x000fe200078e0200 */
[----:B------:R-:W-:Y:S01]  /*07f0*/  LEA R13, R13, UR5, 0x1 ;  /* 0x000000050d0d7c11 */ /* 0x000fe2000f8e08ff */
[----:B------:R-:W-:Y:S01]  /*0800*/  IMAD.U32 R0, RZ, RZ, UR4 ;  /* 0x00000004ff007e24 */ /* 0x000fe2000f8e00ff */
[----:B-----5:R-:W-:Y:S01]  /*0810*/  USHF.L.U32 UR4, UR48, 0x7, URZ ;  /* 0x0000000730047899 */ /* 0x020fe2000800063f */
[----:B------:R-:W-:Y:S01]  /*0820*/  LOP3.LUT R8, R8, 0xfffffe00, RZ, 0xc0, !PT ;  /* 0xfffffe0008087812 */ /* 0x000fe200078ec0ff */
[----:B------:R1:W-:Y:S04]  /*0830*/  STL [R1+0x80], R4 ;  /* 0x0000800401007387 */ /* 0x0003e80000100800 */
[----:B------:R-:W-:Y:S01]  /*0840*/  IMAD.U32 R0, RZ, RZ, UR4 ;  /* 0x00000004ff007e24 */ /* 0x000fe2000f8e00ff */
[----:B------:R-:W-:Y:S01]  /*0850*/  ULEA UR4, UR7, UR6, 0x18 ;  /* 0x0000000607047291 */ /* 0x000fe2000f8ec03f */
[--C-:B------:R-:W-:Y:S01]  /*0860*/  IMAD R7, R16, 0x400, R8.reuse ;  /* 0x0000040010077824 */ /* 0x100fe200078e0208 */
[----:B------:R-:W-:Y:S01]  /*0870*/  USHF.R.S32.HI UR6, URZ, 0x1f, UR48 ;  /* 0x0000001f3f067899 */ /* 0x000fe20008011430 */
[----:B------:R-:W-:Y:S01]  /*0880*/  IMAD R9, R15, 0x400, R8 ;  /* 0x000004000f097824 */ /* 0x000fe200078e0208 */
[----:B------:R-:W-:Y:S01]  /*0890*/  USHF.R.S32.HI UR7, URZ, 0x1f, UR56 ;  /* 0x0000001f3f077899 */ /* 0x000fe20008011438 */
[----:B------:R2:W-:Y:S01]  /*08a0*/  STL [R1+0x68], R14 ;  /* 0x0000680e01007387 */ /* 0x0005e20000100800 */
[----:B------:R-:W-:Y:S01]  /*08b0*/  LOP3.LUT R8, R5, R8, RZ, 0xfc, !PT ;  /* 0x0000000805087212 */ /* 0x000fe200078efcff */
[----:B------:R-:W-:-:S02]  /*08c0*/  IMAD.IADD R7, R7, 0x1, R2 ;  /* 0x0000000107077824 */ /* 0x000fc400078e0202 */
[----:B------:R-:W-:Y:S01]  /*08d0*/  IMAD.U32 R0, RZ, RZ, UR6 ;  /* 0x00000006ff007e24 */ /* 0x000fe2000f8e00ff */
[----:B------:R-:W-:Y:S01]  /*08e0*/  UIADD3 UR6, UR5, 0x12000, URZ ;  /* 0x0001200005067890 */ /* 0x000fe2000fffe03f */
[----:B------:R-:W-:Y:S01]  /*08f0*/  IMAD.U32 R0, RZ, RZ, UR7 ;  /* 0x00000007ff007e24 */ /* 0x000fe2000f8e00ff */
[----:B------:R-:W-:Y:S01]  /*0900*/  UIADD3 UR7, UR5, 0xc000, URZ ;  /* 0x0000c00005077890 */ /* 0x000fe2000fffe03f */
[----:B------:R-:W-:Y:S02]  /*0910*/  VIADD R0, R22, 0x80 ;  /* 0x0000008016007836 */ /* 0x000fe40000000000 */
[----:B------:R-:W-:Y:S01]  /*0920*/  IMAD.IADD R9, R2, 0x1, R9 ;  /* 0x0000000102097824 */ /* 0x000fe200078e0209 */
[C---:B------:R-:W-:Y:S01]  /*0930*/  SEL R2, R6.reuse, 0xffffffe0, !P3 ;  /* 0xffffffe006027807 */ /* 0x040fe20005800000 */
[----:B------:R-:W-:Y:S01]  /*0940*/  IMAD.MOV.U32 R5, RZ, RZ, 0x40 ;  /* 0x00000040ff057424 */ /* 0x000fe200078e00ff */
[----:B------:R3:W-:Y:S01]  /*0950*/  STL [R1+0x6c], R0 ;  /* 0x00006c0001007387 */ /* 0x0007e20000100800 */
[----:B------:R-:W-:-:S02]  /*0960*/  SEL R6, R6, 0xffffffe0, !P5 ;  /* 0xffffffe006067807 */ /* 0x000fc40006800000 */
[----:B------:R-:W-:Y:S01]  /*0970*/  LEA R9, R9, UR6, 0x1 ;  /* 0x0000000609097c11 */ /* 0x000fe2000f8e08ff */
[----:B------:R4:W-:Y:S01]  /*0980*/  STL [R1+0x2c], R12 ;  /* 0x00002c0c01007387 */ /* 0x0009e20000100800 */
[C---:B-1----:R-:W-:Y:S02]  /*0990*/  SEL R4, R5.reuse, 0xffffffc0, !P4 ;  /* 0xffffffc005047807 */ /* 0x042fe40006000000 */
[----:B------:R-:W-:Y:S02]  /*09a0*/  SEL R5, R5, 0xffffffc0, !P6 ;  /* 0xffffffc005057807 */ /* 0x000fe40007000000 */
[----:B--2---:R-:W-:Y:S02]  /*09b0*/  LEA R14, R11, UR7, 0x1 ;  /* 0x000000070b0e7c11 */ /* 0x004fe4000f8e08ff */
[----:B------:R-:W-:-:S05]  /*09c0*/  LEA R11, R7, UR5, 0x1 ;  /* 0x00000005070b7c11 */ /* 0x000fca000f8e08ff */
[----:B------:R-:W-:Y:S01]  /*09d0*/  IMAD.IADD R7, R11, 0x1, R6 ;  /* 0x000000010b077824 */ /* 0x000fe200078e0206 */
[----:B---3--:R-:W-:-:S05]  /*09e0*/  LEA R0, R20, UR6, 0x1 ;  /* 0x0000000614007c11 */ /* 0x008fca000f8e08ff */
[----:B----4-:R-:W-:Y:S01]  /*09f0*/  IMAD.IADD R12, R0, 0x1, R2 ;  /* 0x00000001000c7824 */ /* 0x010fe200078e0202 */
        /* <DEDUP_REMOVED lines=32> */
.L_x_700:
        /* <DEDUP_REMOVED lines=67> */
.L_x_654:
        /* <DEDUP_REMOVED lines=11> */
[----:B------:R-:W-:Y:S02]  /*10e0*/  UIMAD UR7, UR58, UR10, URZ ;  /* 0x0000000a3a0772a4 */ /* 0x000fe4000f8e023f */
[----:B------:R-:W-:Y:S01]  /*10f0*/  UIMAD.WIDE.U32 UR18, UR48, UR10, URZ ;  /* 0x0000000a301272a5 */ /* 0x000fe2000f8e003f */
[----:B------:R-:W2:Y:S01]  /*1100*/  S2UR UR13, SR_CTAID.X ;  /* 0x00000000000d79c3 */ /* 0x000ea20000002500 */
[----:B------:R-:W-:Y:S01]  /*1110*/  UIMAD UR24, UR48, UR11, UR7 ;  /* 0x0000000b301872a4 */ /* 0x000fe2000f8e0207 */
[----:B------:R-:W-:-:S02]  /*1120*/  ULDC UR59, c[0x0][0x2d4] ;  /* 0x0000b500003b7ab9 */ /* 0x000fc40000000800 */
[----:B------:R-:W-:Y:S01]  /*1130*/  @!UP2 ULDC.64 UR10, c[0x0][0x418] ;  /* 0x00010600000aaab9 */ /* 0x000fe20000000a00 */
[----:B------:R-:W-:Y:S02]  /*1140*/  USHF.R.S32.HI UR25, URZ, 0x1f, UR59 ;  /* 0x0000001f3f197899 */ /* 0x000fe4000801143b */
[----:B------:R-:W-:Y:S02]  /*1150*/  @!UP2 UIMAD UR7, UR58, UR10, URZ ;  /* 0x0000000a3a07a2a4 */ /* 0x000fe4000f8e023f */
[----:B------:R-:W-:Y:S02]  /*1160*/  @!UP2 UIMAD.WIDE.U32 UR44, UR48, UR10, URZ ;  /* 0x0000000a302ca2a5 */ /* 0x000fe4000f8e003f */
[----:B------:R-:W-:Y:S02]  /*1170*/  @!UP2 UIMAD UR29, UR48, UR11, UR7 ;  /* 0x0000000b301da2a4 */ /* 0x000fe4000f8e0207 */
[----:B------:R-:W-:Y:S01]  /*1180*/  UIADD3 UR7, UR12, 0x40, UR32 ;  /* 0x000000400c077890 */ /* 0x000fe2000fffe020 */
[----:B------:R-:W-:Y:S01]  /*1190*/  ULDC UR10, c[0x0][0x394] ;  /* 0x0000e500000a7ab9 */ /* 0x000fe20000000800 */
[----:B-1----:R-:W-:-:S02]  /*11a0*/  IABS R8, R9 ;  /* 0x0000000900087213 */ /* 0x002fc40000000000 */
[----:B------:R-:W-:Y:S01]  /*11b0*/  UIADD3 UR7, UR7, UR10, -UR5 ;  /* 0x0000000a07077290 */ /* 0x000fe2000fffe805 */
[----:B------:R-:W-:Y:S01]  /*11c0*/  ISETP.NE.AND P3, PT, R9, RZ, PT ;  /* 0x000000ff0900720c */ /* 0x000fe20003f65270 */
[----:B------:R-:W-:Y:S01]  /*11d0*/  USHF.L.U32 UR16, UR48, 0x7, URZ ;  /* 0x0000000730107899 */ /* 0x000fe2000800063f */
[----:B------:R-:W1:Y:S01]  /*11e0*/  I2F.RP R4, R8 ;  /* 0x0000000800047306 */ /* 0x000e620000209400 */
[----:B------:R-:W-:Y:S01]  /*11f0*/  ULDC.64 UR34, c[0x0][0x240] ;  /* 0x0000900000227ab9 */ /* 0x000fe20000000a00 */
[----:B------:R-:W-:Y:S01]  /*1200*/  ULDC UR40, c[0x0][0x2dc] ;  /* 0x0000b70000287ab9 */ /* 0x000fe20000000800 */
[----:B------:R-:W-:Y:S01]  /*1210*/  ULDC UR61, c[0x0][0x270] ;  /* 0x00009c00003d7ab9 */ /* 0x000fe20000000800 */
[----:B--2---:R-:W-:Y:S02]  /*1220*/  UIMAD.WIDE.U32 UR36, UR13, UR14, URZ ;  /* 0x0000000e0d2472a5 */ /* 0x004fe4000f8e003f */
[----:B------:R-:W-:Y:S02]  /*1230*/  USEL UR38, UR16, URZ, UP0 ;  /* 0x0000003f10267287 */ /* 0x000fe40008000000 */
[----:B------:R-:W-:-:S02]  /*1240*/  UIMAD UR42, UR13, UR15, UR37 ;  /* 0x0000000f0d2a72a4 */ /* 0x000fc4000f8e0225 */
[----:B------:R-:W-:Y:S01]  /*1250*/  UIADD3 UR13, UR12, 0x3f, URZ ;  /* 0x0000003f0c0d7890 */ /* 0x000fe2000fffe03f */
[----:B------:R-:W-:Y:S01]  /*1260*/  @UP2 ULDC.64 UR14, c[0x0][0x420] ;  /* 0x00010800000e2ab9 */ /* 0x000fe20000000a00 */
[----:B------:R-:W-:Y:S01]  /*1270*/  UIMAD.WIDE.U32 UR16, UR6, UR34, URZ ;  /* 0x00000022061072a5 */ /* 0x000fe2000f8e003f */
[----:B-1----:R-:W1:Y:S01]  /*1280*/  MUFU.RCP R4, R4 ;  /* 0x0000000400047308 */ /* 0x002e620000001000 */
[----:B------:R-:W-:Y:S02]  /*1290*/  USHF.R.S32.HI UR21, URZ, 0x1f, UR13 ;  /* 0x0000001f3f157899 */ /* 0x000fe4000801140d */
[----:B------:R-:W-:Y:S02]  /*12a0*/  @UP2 UIMAD.WIDE.U32 UR46, UR6, UR14, URZ ;  /* 0x0000000e062e22a5 */ /* 0x000fe4000f8e003f */
[----:B------:R-:W-:Y:S02]  /*12b0*/  ULEA.HI UR21, UR21, UR13, URZ, 0x6 ;  /* 0x0000000d15157291 */ /* 0x000fe4000f8f303f */
[----:B------:R-:W-:-:S02]  /*12c0*/  UIADD3 UR13, UR7, 0x3f, URZ ;  /* 0x0000003f070d7890 */ /* 0x000fc4000fffe03f */
[----:B------:R-:W-:Y:S02]  /*12d0*/  UIMAD UR7, UR25, UR48, URZ ;  /* 0x00000030190772a4 */ /* 0x000fe4000f8e023f */
[----:B------:R-:W-:Y:S02]  /*12e0*/  @UP2 UIMAD UR51, UR6, UR15, UR47 ;  /* 0x0000000f063322a4 */ /* 0x000fe4000f8e022f */
[----:B------:R-:W-:Y:S02]  /*12f0*/  UIMAD UR22, UR6, UR35, URZ ;  /* 0x00000023061672a4 */ /* 0x000fe4000f8e023f */
[----:B------:R-:W-:Y:S01]  /*1300*/  UIMAD.WIDE UR10, UR40, UR61, URZ ;  /* 0x0000003d280a72a5 */ /* 0x000fe2000f8e023f */
[----:B-1----:R-:W-:Y:S01]  /*1310*/  VIADD R4, R4, 0xffffffe ;  /* 0x0ffffffe04047836 */ /* 0x002fe20000000000 */
[----:B------:R-:W-:Y:S02]  /*1320*/  UIMAD.WIDE.U32 UR14, UR48, UR59, URZ ;  /* 0x0000003b300e72a5 */ /* 0x000fe4000f8e003f */
[----:B------:R-:W-:Y:S01]  /*1330*/  UIMAD UR7, UR58, UR59, UR7 ;  /* 0x0000003b3a0772a4 */ /* 0x000fe2000f8e0207 */
[----:B------:R-:W1:Y:S01]  /*1340*/  F2I.FTZ.U32.TRUNC.NTZ R5, R4 ;  /* 0x0000000400057305 */ /* 0x000e62000021f000 */
[----:B------:R-:W-:-:S02]  /*1350*/  UIADD3 UR52, UR19, UR24, URZ ;  /* 0x0000001813347290 */ /* 0x000fc4000fffe03f */
[----:B------:R-:W-:Y:S02]  /*1360*/  @UP2 UIADD3 UR52, UR17, UR22, URZ ;  /* 0x0000001611342290 */ /* 0x000fe4000fffe03f */
[----:B------:R-:W-:Y:S02]  /*1370*/  USEL UR57, UR18, UR16, !UP2 ;  /* 0x0000001012397287 */ /* 0x000fe4000d000000 */
[----:B------:R-:W-:Y:S02]  /*1380*/  UIMAD UR17, UR11, UR14, URZ ;  /* 0x0000000e0b1172a4 */ /* 0x000fe4000f8e023f */
[----:B------:R-:W-:Y:S02]  /*1390*/  UIADD3 UR7, UR15, UR7, URZ ;  /* 0x000000070f077290 */ /* 0x000fe4000fffe03f */
[----:B------:R-:W-:Y:S01]  /*13a0*/  USHF.R.S32.HI UR16, URZ, 0x1f, UR13 ;  /* 0x0000001f3f107899 */ /* 0x000fe2000801140d */
[----:B------:R-:W-:Y:S01]  /*13b0*/  ULDC.U8 UR30, c[0x0][0x3d8] ;  /* 0x0000f600001e7ab9 */ /* 0x000fe20000000000 */
[----:B------:R-:W-:Y:S01]  /*13c0*/  UIMAD.WIDE.U32 UR18, UR10, UR14, URZ ;  /* 0x0000000e0a1272a5 */ /* 0x000fe2000f8e003f */
[----:B-1----:R-:W-:Y:S01]  /*13d0*/  IMAD.MOV R4, RZ, RZ, -R5 ;  /* 0x000000ffff047224 */ /* 0x002fe200078e0a05 */
[----:B------:R-:W-:-:S02]  /*13e0*/  UIMAD UR7, UR10, UR7, UR17 ;  /* 0x000000070a0772a4 */ /* 0x000fc4000f8e0211 */
[----:B------:R-:W-:Y:S01]  /*13f0*/  UISETP.NE.AND UP3, UPT, UR30, URZ, UPT ;  /* 0x0000003f1e00728c */ /* 0x000fe2000bf65270 */
[----:B------:R-:W-:Y:S01]  /*1400*/  IMAD R6, R4, R8, RZ ;  /* 0x0000000804067224 */ /* 0x000fe200078e02ff */
[----:B------:R-:W-:Y:S01]  /*1410*/  ULEA.HI UR16, UR16, UR13, URZ, 0x6 ;  /* 0x0000000d10107291 */ /* 0x000fe2000f8f303f */
[----:B------:R-:W-:Y:S01]  /*1420*/  IMAD.MOV.U32 R4, RZ, RZ, RZ ;  /* 0x000000ffff047224 */ /* 0x000fe200078e00ff */
[----:B------:R-:W-:Y:S02]  /*1430*/  USHF.L.U64.HI UR20, UR48, 0x7, UR58 ;  /* 0x0000000730147899 */ /* 0x000fe4000801023a */
[----:B------:R-:W-:Y:S01]  /*1440*/  UIADD3 UR49, UR19, UR7, URZ ;  /* 0x0000000713317290 */ /* 0x000fe2000fffe03f */
[----:B------:R-:W-:Y:S01]  /*1450*/  IMAD.HI.U32 R4, R5, R6, R4 ;  /* 0x0000000605047227 */ /* 0x000fe200078e0004 */
[----:B------:R-:W-:Y:S01]  /*1460*/  MOV R5, R7 ;  /* 0x0000000700057202 */ /* 0x000fe20000000f00 */
[----:B------:R-:W-:Y:S02]  /*1470*/  USHF.R.S32.HI UR13, URZ, 0x6, UR21 ;  /* 0x000000063f0d7899 */ /* 0x000fe40008011415 */
[----:B------:R-:W-:-:S02]  /*1480*/  USHF.R.S32.HI UR7, URZ, 0x6, UR16 ;  /* 0x000000063f077899 */ /* 0x000fc40008011410 */
[----:B------:R-:W-:Y:S01]  /*1490*/  IMAD.HI.U32 R4, R4, R5, RZ ;  /* 0x0000000504047227 */ /* 0x000fe200078e00ff */
[----:B------:R-:W-:Y:S02]  /*14a0*/  USEL UR37, UR20, URZ, UP0 ;  /* 0x0000003f14257287 */ /* 0x000fe40008000000 */
[----:B------:R-:W-:Y:S01]  /*14b0*/  UISETP.LT.AND UP0, UPT, UR13, UR7, UPT ;  /* 0x000000070d00728c */ /* 0x000fe2000bf01270 */
[----:B------:R-:W-:Y:S01]  /*14c0*/  IMAD.MOV R6, RZ, RZ, -R4 ;  /* 0x000000ffff067224 */ /* 0x000fe200078e0a04 */
[----:B------:R-:W-:Y:S01]  /*14d0*/  ULDC UR43, c[0x0][0x2c4] ;  /* 0x0000b100002b7ab9 */ /* 0x000fe20000000800 */
[----:B------:R-:W-:Y:S02]  /*14e0*/  UISETP.NE.AND UP1, UPT, UR33, -0x1, UPT ;  /* 0xffffffff2100788c */ /* 0x000fe4000bf25270 */
[----:B------:R-:W-:Y:S01]  /*14f0*/  IMAD R5, R8, R6, R5 ;  /* 0x0000000608057224 */ /* 0x000fe200078e0205 */
[----:B------:R-:W-:Y:S02]  /*1500*/  @UP3 UIMAD UR16, UR48, UR43, URZ ;  /* 0x0000002b301032a4 */ /* 0x000fe4000f8e023f */
[----:B------:R-:W-:-:S02]  /*1510*/  USEL UR41, UR13, UR7, UP0 ;  /* 0x000000070d297287 */ /* 0x000fc40008000000 */
[----:B------:R-:W-:Y:S01]  /*1520*/  ISETP.GT.U32.AND P1, PT, R8, R5, PT ;  /* 0x000000050800720c */ /* 0x000fe20003f24070 */
[----:B------:R-:W-:Y:S02]  /*1530*/  @UP3 USEL UR13, UR16, UR6, !UP2 ;  /* 0x00000006100d3287 */ /* 0x000fe4000d000000 */
[----:B------:R-:W-:Y:S02]  /*1540*/  UIMAD.WIDE.U32 UR14, UR10, UR6, URZ ;  /* 0x000000060a0e72a5 */ /* 0x000fe4000f8e003f */
[----:B------:R-:W-:Y:S01]  /*1550*/  ULEA UR16, UR41, 0xffffffc0, 0x6 ;  /* 0xffffffc029107891 */ /* 0x000fe2000f8e303f */
[----:B------:R-:W-:Y:S01]  /*1560*/  @UP3 ULDC UR7, c[0x0][0x2e4] ;  /* 0x0000b90000073ab9 */ /* 0x000fe20000000800 */
[----:B------:R-:W-:Y:S02]  /*1570*/  UIMAD UR50, UR56, UR40, URZ ;  /* 0x00000028383272a4 */ /* 0x000fe4000f8e023f */
[----:B------:R-:W-:Y:S02]  /*1580*/  @UP3 UIMAD UR40, UR56, UR7, UR13 ;  /* 0x00000007382832a4 */ /* 0x000fe4000f8e020d */
[----:B------:R-:W-:-:S02]  /*1590*/  USEL UR55, UR18, UR14, !UP2 ;  /* 0x0000000e12377287 */ /* 0x000fc4000d000000 */
[----:B------:R-:W-:Y:S01]  /*15a0*/  @!P1 IMAD.IADD R5, R5, 0x1, -R8 ;  /* 0x0000000105059824 */ /* 0x000fe200078e0a08 */
[----:B------:R-:W-:Y:S01]  /*15b0*/  USHF.R.S32.HI UR20, URZ, 0x1f, UR16 ;  /* 0x0000001f3f147899 */ /* 0x000fe20008011410 */
[----:B------:R-:W-:Y:S01]  /*15c0*/  @!P1 IADD3 R4, R4, 0x1, RZ ;  /* 0x0000000104049810 */ /* 0x000fe20007ffe0ff */
[----:B------:R-:W-:Y:S01]  /*15d0*/  UIADD3 UR7, UP0, UR16, UR38, URZ ;  /* 0x0000002610077290 */ /* 0x000fe2000ff1e03f */
[----:B------:R-:W-:Y:S01]  /*15e0*/  PLOP3.LUT P1, PT, PT, PT, UP1, 0x80, 0x0 ;  /* 0x000000000000781c */ /* 0x000fe20003f2f018 */
[----:B------:R-:W-:Y:S01]  /*15f0*/  ULDC.U8 UR31, c[0x0][0x480] ;  /* 0x00012000001f7ab9 */ /* 0x000fe20000000000 */
[----:B------:R-:W-:Y:S01]  /*1600*/  ISETP.GE.U32.AND P0, PT, R5, R8, PT ;  /* 0x000000080500720c */ /* 0x000fe20003f06070 */
[----:B------:R-:W-:Y:S01]  /*1610*/  UIMAD UR14, UR11, UR6, URZ ;  /* 0x000000060b0e72a4 */ /* 0x000fe2000f8e023f */
[----:B------:R-:W-:Y:S01]  /*1620*/  LOP3.LUT R5, R9, UR56, RZ, 0x3c, !PT ;  /* 0x0000003809057c12 */ /* 0x000fe2000f8e3cff */
[----:B------:R-:W-:Y:S02]  /*1630*/  @UP1 UIADD3 UR23, UR26, UR33, URZ ;  /* 0x000000211a171290 */ /* 0x000fe4000fffe03f */
[----:B------:R-:W-:Y:S01]  /*1640*/  UISETP.NE.AND UP4, UPT, UR31, URZ, UPT ;  /* 0x0000003f1f00728c */ /* 0x000fe2000bf85270 */
[----:B------:R-:W-:Y:S01]  /*1650*/  ISETP.GE.AND P2, PT, R5, RZ, PT ;  /* 0x000000ff0500720c */ /* 0x000fe20003f46270 */
[----:B------:R-:W-:Y:S01]  /*1660*/  UIADD3.X UR13, UR20, UR37, URZ, UP0, !UPT ;  /* 0x00000025140d7290 */ /* 0x000fe200087fe43f */
[----:B------:R-:W-:Y:S01]  /*1670*/  @UP1 ULDC.64 UR30, c[0x0][0x248] ;  /* 0x00009200001e1ab9 */ /* 0x000fe20000000a00 */
[----:B------:R-:W-:-:S02]  /*1680*/  UIMAD UR11, UR11, UR7, URZ ;  /* 0x000000070b0b72a4 */ /* 0x000fc4000f8e023f */
[----:B------:R-:W-:Y:S02]  /*1690*/  @UP1 UIADD3 UR28, UR26, UR33, URZ ;  /* 0x000000211a1c1290 */ /* 0x000fe4000fffe03f */
[----:B------:R-:W-:Y:S01]  /*16a0*/  @P0 VIADD R4, R4, 0x1 ;  /* 0x0000000104040836 */ /* 0x000fe20000000000 */
[----:B------:R-:W-:Y:S01]  /*16b0*/  @UP2 UIADD3 UR49, UR15, UR14, URZ ;  /* 0x0000000e0f312290 */ /* 0x000fe2000fffe03f */
[----:B------:R-:W-:Y:S01]  /*16c0*/  PLOP3.LUT P0, PT, PT, PT, UP3, 0x80, 0x0 ;  /* 0x000000000000781c */ /* 0x000fe20003f0f038 */
[----:B------:R-:W-:Y:S01]  /*16d0*/  @UP1 UIMAD.WIDE.U32 UR14, UR23, UR30, URZ ;  /* 0x0000001e170e12a5 */ /* 0x000fe2000f8e003f */
[----:B------:R-:W-:Y:S01]  /*16e0*/  IMAD.MOV.U32 R18, RZ, RZ, R4 ;  /* 0x000000ffff127224 */ /* 0x000fe200078e0004 */
[----:B------:R-:W-:Y:S01]  /*16f0*/  @UP1 UIMAD UR18, UR23, UR31, URZ ;  /* 0x0000001f171212a4 */ /* 0x000fe2000f8e023f */
[----:B------:R-:W-:Y:S01]  /*1700*/  @UP1 ULDC.64 UR24, c[0x0][0x250] ;  /* 0x0000940000181ab9 */ /* 0x000fe20000000a00 */
[----:B------:R-:W-:Y:S02]  /*1710*/  UIMAD.WIDE.U32 UR22, UR10, UR7, URZ ;  /* 0x000000070a1672a5 */ /* 0x000fe4000f8e003f */
[----:B------:R-:W-:Y:S01]  /*1720*/  @!P2 IADD3 R18, -R18, RZ, RZ ;  /* 0x000000ff1212a210 */ /* 0x000fe20007ffe1ff */
[----:B------:R-:W-:Y:S01]  /*1730*/  UIMAD UR7, UR10, UR13, UR11 ;  /* 0x0000000d0a0772a4 */ /* 0x000fe2000f8e020b */
[----:B------:R-:W-:Y:S01]  /*1740*/  @!P3 LOP3.LUT R18, RZ, R9, RZ, 0x33, !PT ;  /* 0x00000009ff12b212 */ /* 0x000fe200078e33ff */
[----:B------:R-:W-:-:S02]  /*1750*/  @UP1 UIMAD.WIDE.U32 UR10, UR28, UR24, URZ ;  /* 0x000000181c0a12a5 */ /* 0x000fc4000f8e003f */
[----:B------:R-:W-:Y:S02]  /*1760*/  @!UP3 UIMAD UR17, UR48, UR61, UR56 ;  /* 0x0000003d3011b2a4 */ /* 0x000fe4000f8e0238 */
[----:B------:R-:W-:Y:S02]  /*1770*/  @UP1 UIMAD UR13, UR28, UR25, URZ ;  /* 0x000000191c0d12a4 */ /* 0x000fe4000f8e023f */
[----:B------:R-:W-:Y:S02]  /*1780*/  USEL UR54, UR36, URZ, UP4 ;  /* 0x0000003f24367287 */ /* 0x000fe4000a000000 */
[----:B------:R-:W-:Y:S02]  /*1790*/  @!UP3 UIMAD UR40, UR17, UR43, URZ ;  /* 0x0000002b1128b2a4 */ /* 0x000fe4000f8e023f */
[----:B------:R-:W-:Y:S02]  /*17a0*/  USEL UR36, UR42, URZ, UP4 ;  /* 0x0000003f2a247287 */ /* 0x000fe4000a000000 */
[----:B------:R-:W-:-:S02]  /*17b0*/  USHF.R.S32.HI UR39, URZ, 0x1f, UR32 ;  /* 0x0000001f3f277899 */ /* 0x000fc40008011420 */
[----:B------:R-:W-:Y:S02]  /*17c0*/  @!UP2 UIADD3 UR51, UR45, UR29, URZ ;  /* 0x0000001d2d33a290 */ /* 0x000fe4000fffe03f */
[----:B------:R-:W-:Y:S02]  /*17d0*/  USHF.R.S32.HI UR53, URZ, 0x1f, UR50 ;  /* 0x0000001f3f357899 */ /* 0x000fe40008011432 */
[----:B------:R-:W-:Y:S02]  /*17e0*/  @UP1 UIADD3 UR43, UR11, UR13, URZ ;  /* 0x0000000d0b2b1290 */ /* 0x000fe4000fffe03f */
        /* <DEDUP_REMOVED lines=17> */
.L_x_656:
        /* <DEDUP_REMOVED lines=12> */
[----:B------:R-:W-:Y:S02]  /*19c0*/  UMOV UR42, UR10 ;  /* 0x0000000a002a7c82 */ /* 0x000fe40008000000 */
.L_x_657:
        /* <DEDUP_REMOVED lines=11> */
.L_x_658:
[----:B------:R-:W-:-:S04]  /*1a80*/  UIMAD UR6, UR48, UR61, UR56 ;  /* 0x0000003d300672a4 */ /* 0x000fc8000f8e0238 */
[----:B------:R-:W-:-:S12]  /*1a90*/  UIMAD UR6, UR6, UR59, URZ ;  /* 0x0000003b060672a4 */ /* 0x000fd8000f8e023f */
.L_x_659:
[----:B------:R-:W2:Y:S01]  /*1aa0*/  LDL.64 R6, [R1+0x48] ;  /* 0x0000480001067983 */ /* 0x000ea20000100a00 */
[----:B------:R-:W1:Y:S01]  /*1ab0*/  LDC.64 R20, c[0x0][0x420] ;  /* 0x00010800ff147b82 */ /* 0x000e620000000a00 */
[----:B------:R-:W-:Y:S02]  /*1ac0*/  ULDC UR7, c[0x0][0x2dc] ;  /* 0x0000b70000077ab9 */ /* 0x000fe40000000800 */
[----:B------:R3:W2:Y:S01]  /*1ad0*/  LDL.64 R32, [R1+0x48] ;  /* 0x0000480001207983 */ /* 0x0006a20000100a00 */
[----:B------:R-:W-:Y:S01]  /*1ae0*/  UIMAD UR7, UR7, UR61, URZ ;  /* 0x0000003d070772a4 */ /* 0x000fe2000f8e023f */
[----:B------:R-:W-:Y:S01]  /*1af0*/  BSSY B1, `(.L_x_655) ;  /* 0x0000821000017945 */ /* 0x000fe20003800000 */
[----:B------:R-:W-:Y:S01]  /*1b00*/  UIADD3 UR10, UR16, UR6, URZ ;  /* 0x00000006100a7290 */ /* 0x000fe2000fffe03f */
[----:B------:R-:W4:Y:S01]  /*1b10*/  S2R R29, SR_TID.X ;  /* 0x00000000001d7919 */ /* 0x000f220000002100 */
[----:B------:R-:W-:Y:S01]  /*1b20*/  ULDC.64 UR18, c[0x0][0x478] ;  /* 0x00011e0000127ab9 */ /* 0x000fe20000000a00 */
[----:B------:R-:W-:-:S02]  /*1b30*/  USHF.R.S32.HI UR45, URZ, 0x1f, UR56 ;  /* 0x0000001f3f2d7899 */ /* 0x000fc40008011438 */
[----:B------:R-:W-:Y:S02]  /*1b40*/  UIMAD.WIDE UR18, UR10, 0x4, UR18 ;  /* 0x000000040a1278a5 */ /* 0x000fe4000f8e0212 */
[----:B------:R-:W-:Y:S01]  /*1b50*/  UIADD3 UR15, -UR5, UR12, UR32 ;  /* 0x0000000c050f7290 */ /* 0x000fe2000fffe120 */
[----:B------:R-:W-:Y:S01]  /*1b60*/  ULDC.64 UR10, c[0x0][0x428] ;  /* 0x00010a00000a7ab9 */ /* 0x000fe20000000a00 */
[----:B------:R-:W-:Y:S01]  /*1b70*/  ULDC UR44, c[0x0][0x398] ;  /* 0x0000e600002c7ab9 */ /* 0x000fe20000000800 */
[----:B------:R-:W-:Y:S01]  /*1b80*/  UIADD3 UR40, UR16, UR40, URZ ;  /* 0x0000002810287290 */ /* 0x000fe2000fffe03f */
[----:B------:R-:W-:Y:S01]  /*1b90*/  IMAD.U32 R9, RZ, RZ, UR10 ;  /* 0x0000000aff097e24 */ /* 0x000fe2000f8e00ff */
[----:B------:R-:W-:Y:S01]  /*1ba0*/  ULDC.64 UR28, c[0x0][0x258] ;  /* 0x00009600001c7ab9 */ /* 0x000fe20000000a00 */
[----:B------:R-:W-:Y:S01]  /*1bb0*/  ULDC.64 UR46, c[0x0][0x2b0] ;  /* 0x0000ac00002e7ab9 */ /* 0x000fe20000000a00 */
        /* <DEDUP_REMOVED lines=8> */
[----:B------:R-:W-:Y:S01]  /*1c40*/  SHF.R.S32.HI R4, RZ, 0x3, R25 ;  /* 0x00000003ff047819 */ /* 0x000fe20000011419 */
[----:B-1----:R-:W-:Y:S01]  /*1c50*/  IMAD R5, R20, UR20, RZ ;  /* 0x0000001414057c24 */ /* 0x002fe2000f8e02ff */
[----:B------:R-:W-:Y:S02]  /*1c60*/  USHF.L.U32 UR7, UR7, 0x6, URZ ;  /* 0x0000000607077899 */ /* 0x000fe4000800063f */
[----:B------:R-:W-:Y:S01]  /*1c70*/  SHF.R.S32.HI R27, RZ, 0x1f, R4 ;  /* 0x0000001fff1b7819 */ /* 0x000fe20000011404 */
[----:B------:R-:W-:Y:S01]  /*1c80*/  IMAD R5, R21, UR16, R5 ;  /* 0x0000001015057c24 */ /* 0x000fe2000f8e0205 */
[----:B------:R-:W-:Y:S02]  /*1c90*/  UIADD3 UR14, UP2, UP0, UR22, UR7, UR50 ;  /* 0x00000007160e7290 */ /* 0x000fe4000f85e032 */
[----:B------:R-:W-:Y:S01]  /*1ca0*/  USHF.R.S32.HI UR7, URZ, 0x1f, UR7 ;  /* 0x0000001f3f077899 */ /* 0x000fe20008011407 */
[----:B------:R-:W-:Y:S01]  /*1cb0*/  ULDC.64 UR22, c[0x0][0x210] ;  /* 0x0000840000167ab9 */ /* 0x000fe20000000a00 */
[----:B--2---:R-:W-:-:S05]  /*1cc0*/  IMAD.MOV.U32 R32, RZ, RZ, R6 ;  /* 0x000000ffff207224 */ /* 0x004fca00078e0006 */
[----:B------:R-:W-:Y:S01]  /*1cd0*/  IADD3 R6, P0, R32, UR13, RZ ;  /* 0x0000000d20067c10 */ /* 0x000fe2000ff1e0ff */
[----:B------:R-:W-:Y:S01]  /*1ce0*/  UIMAD UR13, UR45, UR10, URZ ;  /* 0x0000000a2d0d72a4 */ /* 0x000fe2000f8e023f */
[----:B------:R-:W-:-:S03]  /*1cf0*/  SHF.R.S32.HI R33, RZ, 0x1f, R32 ;  /* 0x0000001fff217819 */ /* 0x000fc60000011420 */
[----:B------:R-:W-:Y:S01]  /*1d00*/  UIMAD UR38, UR56, UR11, UR13 ;  /* 0x0000000b382672a4 */ /* 0x000fe2000f8e020d */
[----:B------:R-:W-:Y:S01]  /*1d10*/  IADD3.X R7, R33, UR51, RZ, P0, !PT ;  /* 0x0000003321077c10 */ /* 0x000fe200087fe4ff */
[----:B------:R-:W-:Y:S01]  /*1d20*/  UIADD3.X UR13, UR17, UR7, UR53, UP2, UP0 ;  /* 0x00000007110d7290 */ /* 0x000fe200097e0435 */
[----:B------:R-:W-:Y:S01]  /*1d30*/  IADD3 R10, P0, R4, UR16, RZ ;  /* 0x00000010040a7c10 */ /* 0x000fe2000ff1e0ff */
[----:B------:R-:W-:Y:S01]  /*1d40*/  UIADD3 UR14, UP2, UP0, UR54, UR14, UR55 ;  /* 0x0000000e360e7290 */ /* 0x000fe2000f85e037 */
[----:B------:R3:W-:Y:S01]  /*1d50*/  STL [R1+0x4c], R33 ;  /* 0x00004c2101007387 */ /* 0x0007e20000100800 */
[----:B------:R-:W-:Y:S01]  /*1d60*/  IMAD.WIDE.U32 R6, R20, UR16, R6 ;  /* 0x0000001014067c25 */ /* 0x000fe2000f8e0006 */
[----:B------:R-:W-:Y:S01]  /*1d70*/  ULDC.64 UR16, c[0x0][0x400] ;  /* 0x0001000000107ab9 */ /* 0x000fe20000000a00 */
[----:B------:R-:W-:Y:S02]  /*1d80*/  UIADD3.X UR13, UR36, UR13, UR49, UP2, UP0 ;  /* 0x0000000d240d7290 */ /* 0x000fe400097e0431 */
[----:B------:R-:W-:Y:S01]  /*1d90*/  IMAD.IADD R7, R7, 0x1, R5 ;  /* 0x0000000107077824 */ /* 0x000fe200078e0205 */
[----:B------:R-:W-:Y:S01]  /*1da0*/  IADD3.X R5, R27, UR20, RZ, P0, !PT ;  /* 0x000000141b057c10 */ /* 0x000fe200087fe4ff */
[----:B------:R-:W-:Y:S01]  /*1db0*/  UIADD3 UR7, UR15, -UR44, URZ ;  /* 0x8000002c0f077290 */ /* 0x000fe2000fffe03f */
[----:B------:R-:W-:Y:S01]  /*1dc0*/  IMAD.WIDE.U32 R6, R9, UR56, R6 ;  /* 0x0000003809067c25 */ /* 0x000fe2000f8e0006 */
[----:B------:R-:W-:-:S02]  /*1dd0*/  UIMAD UR36, UR45, UR28, URZ ;  /* 0x0000001c2d2472a4 */ /* 0x000fc4000f8e023f */
[----:B------:R-:W-:Y:S01]  /*1de0*/  USHF.R.S32.HI UR20, URZ, 0x1f, UR7 ;  /* 0x0000001f3f147899 */ /* 0x000fe20008011407 */
[----:B------:R-:W-:Y:S01]  /*1df0*/  IMAD R5, R5, UR34, RZ ;  /* 0x0000002205057c24 */ /* 0x000fe2000f8e02ff */
[----:B------:R-:W-:Y:S01]  /*1e00*/  ULDC.64 UR10, c[0x0][0x3e0] ;  /* 0x0000f800000a7ab9 */ /* 0x000fe20000000a00 */
[----:B------:R-:W-:Y:S01]  /*1e10*/  VIADD R9, R7, UR38 ;  /* 0x0000002607097c36 */ /* 0x000fe20008000000 */
[----:B------:R-:W-:Y:S01]  /*1e20*/  ULEA.HI UR20, UR20, UR7, URZ, 0x6 ;  /* 0x0000000714147291 */ /* 0x000fe2000f8f303f */
[----:B------:R-:W-:Y:S01]  /*1e30*/  IMAD R12, R10, UR35, R5 ;  /* 0x000000230a0c7c24 */ /* 0x000fe2000f8e0205 */
[----:B------:R-:W-:Y:S01]  /*1e40*/  IADD3 R5, P0, R8, UR14, RZ ;  /* 0x0000000e08057c10 */ /* 0x000fe2000ff1e0ff */
[----:B------:R-:W-:Y:S01]  /*1e50*/  IMAD.WIDE.U32 R10, R10, UR34, R32 ;  /* 0x000000220a0a7c25 */ /* 0x000fe2000f8e0020 */
[----:B------:R-:W-:Y:S02]  /*1e60*/  UIMAD UR7, UR56, UR29, UR36 ;  /* 0x0000001d380772a4 */ /* 0x000fe4000f8e0224 */
[----:B------:R-:W-:Y:S01]  /*1e70*/  LEA.HI.X.SX32 R8, R8, UR13, 0x1, P0 ;  /* 0x0000000d08087c11 */ /* 0x000fe200080f0eff */
[----:B------:R-:W-:Y:S01]  /*1e80*/  USHF.R.S32.HI UR20, URZ, 0x6, UR20 ;  /* 0x000000063f147899 */ /* 0x000fe20008011414 */
[C---:B------:R-:W-:Y:S01]  /*1e90*/  LEA R14, P0, R5.reuse, UR16, 0x2 ;  /* 0x00000010050e7c11 */ /* 0x040fe2000f8010ff */
[----:B------:R-:W-:Y:S01]  /*1ea0*/  UIMAD.WIDE UR14, UR40, 0x4, UR46 ;  /* 0x00000004280e78a5 */ /* 0x000fe2000f8e022e */
[----:B------:R-:W-:Y:S01]  /*1eb0*/  IADD3 R10, P2, R10, UR57, RZ ;  /* 0x000000390a0a7c10 */ /* 0x000fe2000ff5e0ff */
[----:B------:R-:W-:Y:S01]  /*1ec0*/  UISETP.LT.AND UP0, UPT, URZ, UR20, UPT ;  /* 0x000000143f00728c */ /* 0x000fe2000bf01270 */
[----:B------:R-:W-:Y:S01]  /*1ed0*/  LEA.HI.X R15, R5, UR17, R8, 0x2, P0 ;  /* 0x00000011050f7c11 */ /* 0x000fe200080f1408 */
[----:B------:R-:W-:Y:S01]  /*1ee0*/  IMAD.MOV.U32 R8, RZ, RZ, R6 ;  /* 0x000000ffff087224 */ /* 0x000fe200078e0006 */
[----:B------:R-:W-:Y:S01]  /*1ef0*/  IADD3.X R11, R11, UR52, R12, P2, !PT ;  /* 0x000000340b0b7c10 */ /* 0x000fe200097fe40c */
[-C--:B------:R-:W-:Y:S01]  /*1f00*/  IMAD R5, R27, R20.reuse, RZ ;  /* 0x000000141b057224 */ /* 0x080fe200078e02ff */
[----:B------:R-:W-:Y:S01]  /*1f10*/  USEL UR20, URZ, UR20, !UP0 ;  /* 0x000000143f147287 */ /* 0x000fe2000c000000 */
[----:B------:R-:W-:Y:S01]  /*1f20*/  IMAD.U32 R6, RZ, RZ, UR28 ;  /* 0x0000001cff067e24 */ /* 0x000fe2000f8e00ff */
[----:B------:R3:W-:Y:S01]  /*1f30*/  STL.64 [R1+0x30], R14 ;  /* 0x0000300e01007387 */ /* 0x0007e20000100a00 */
[C---:B------:R-:W-:Y:S01]  /*1f40*/  IMAD R5, R4.reuse, R21, R5 ;  /* 0x0000001504057224 */ /* 0x040fe200078e0205 */
[----:B------:R-:W-:Y:S01]  /*1f50*/  UISETP.GT.AND UP0, UPT, UR41, UR20, UPT ;  /* 0x000000142900728c */ /* 0x000fe2000bf04270 */
[----:B------:R-:W-:Y:S01]  /*1f60*/  IMAD.WIDE.U32 R8, R4, R20, R8 ;  /* 0x0000001404087225 */ /* 0x000fe200078e0008 */
[----:B------:R-:W-:Y:S01]  /*1f70*/  UMOV UR17, UR19 ;  /* 0x0000001300117c82 */ /* 0x000fe20008000000 */
[----:B------:R-:W-:-:S02]  /*1f80*/  UMOV UR16, UR14 ;  /* 0x0000000e00107c82 */ /* 0x000fc40008000000 */
[----:B------:R-:W-:Y:S01]  /*1f90*/  IMAD.WIDE.U32 R10, R6, UR56, R10 ;  /* 0x00000038060a7c25 */ /* 0x000fe2000f8e000a */
[----:B------:R-:W-:Y:S02]  /*1fa0*/  LEA R36, P2, R8, UR10, 0x1 ;  /* 0x0000000a08247c11 */ /* 0x000fe4000f8408ff */
[----:B------:R-:W-:Y:S01]  /*1fb0*/  PLOP3.LUT P0, PT, PT, PT, UP0, 0x80, 0x0 ;  /* 0x000000000000781c */ /* 0x000fe20003f0f008 */
[----:B------:R-:W-:Y:S01]  /*1fc0*/  IMAD.IADD R22, R9, 0x1, R5 ;  /* 0x0000000109167824 */ /* 0x000fe200078e0205 */
[----:B------:R-:W-:Y:S01]  /*1fd0*/  LEA R34, P3, R10, UR22, 0x1 ;  /* 0x000000160a227c11 */ /* 0x000fe2000f8608ff */
[----:B------:R-:W-:-:S03]  /*1fe0*/  VIADD R23, R11, UR7 ;  /* 0x000000070b177c36 */ /* 0x000fc60008000000 */
[----:B------:R-:W-:Y:S02]  /*1ff0*/  LEA.HI.X R37, R8, UR11, R22, 0x1, P2 ;  /* 0x0000000b08257c11 */ /* 0x000fe400090f0c16 */
[----:B------:R-:W-:-:S03]  /*2000*/  LEA.HI.X R35, R10, UR23, R23, 0x1, P3 ;  /* 0x000000170a237c11 */ /* 0x000fc600098f0c17 */
[----:B------:R3:W-:Y:S04]  /*2010*/  STL.64 [R1+0x38], R36 ;  /* 0x0000382401007387 */ /* 0x0007e80000100a00 */
[----:B------:R3:W-:Y:S01]  /*2020*/  STL.64 [R1+0x40], R34 ;  /* 0x0000402201007387 */ /* 0x0007e20000100a00 */
        /* <DEDUP_REMOVED lines=20> */
.L_x_661:
        /* <DEDUP_REMOVED lines=19> */
.L_x_662:
        /* <DEDUP_REMOVED lines=38> */
.L_x_664:
[----:B------:R-:W-:Y:S05]  /*2500*/  BSYNC B0 ;  /* 0x0000000000007941 */ /* 0x000fea0003800000 */
.L_x_663:
        /* <DEDUP_REMOVED lines=19> */
.L_x_666:
[----:B------:R-:W-:Y:S05]  /*2640*/  BSYNC B0 ;  /* 0x0000000000007941 */ /* 0x000fea0003800000 */
.L_x_665:
        /* <DEDUP_REMOVED lines=32> */
.L_x_668:
[----:B------:R-:W-:Y:S05]  /*2850*/  BSYNC B0 ;  /* 0x0000000000007941 */ /* 0x000fea0003800000 */
.L_x_667:
        /* <DEDUP_REMOVED lines=21> */
.L_x_660:
        /* <DEDUP_REMOVED lines=63> */
.L_x_671:
[----:B------:R-:W-:Y:S05]  /*2da0*/  BSYNC B0 ;  /* 0x0000000000007941 */ /* 0x000fea0003800000 */
.L_x_670:
        /* <DEDUP_REMOVED lines=44> */
.L_x_673:
[----:B------:R-:W-:Y:S05]  /*3070*/  BSYNC B0 ;  /* 0x0000000000007941 */ /* 0x000fea0003800000 */
.L_x_672:
        /* <DEDUP_REMOVED lines=30> */
.L_x_675:
[----:B------:R-:W-:Y:S05]  /*3260*/  BSYNC B0 ;  /* 0x0000000000007941 */ /* 0x000fea0003800000 */
.L_x_674:
        /* <DEDUP_REMOVED lines=37> */
.L_x_677:
[----:B------:R-:W-:Y:S05]  /*34c0*/  BSYNC B0 ;  /* 0x0000000000007941 */ /* 0x000fea0003800000 */
.L_x_676:
        /* <DEDUP_REMOVED lines=27> */
.L_x_679:
[----:B------:R-:W-:Y:S05]  /*3680*/  BSYNC B0 ;  /* 0x0000000000007941 */ /* 0x000fea0003800000 */
.L_x_678:
        /* <DEDUP_REMOVED lines=40> */
.L_x_681:
[----:B------:R-:W-:Y:S05]  /*3910*/  BSYNC B0 ;  /* 0x0000000000007941 */ /* 0x000fea0003800000 */
.L_x_680:
        /* <DEDUP_REMOVED lines=68> */
.L_x_683:
[----:B------:R-:W-:Y:S05]  /*3d60*/  BSYNC B0 ;  /* 0x0000000000007941 */ /* 0x000fea0003800000 */
.L_x_682:
        /* <DEDUP_REMOVED lines=44> */
.L_x_685:
[----:B------:R-:W-:Y:S05]  /*4030*/  BSYNC B0 ;  /* 0x0000000000007941 */ /* 0x000fea0003800000 */
.L_x_684:
        /* <DEDUP_REMOVED lines=57> */
[----:B------:R-:W-:Y:S01]  /*43d0*/  CS2R R22, SRZ ;  /* 0x0000000000167805 */ /* 0x000fe2000001ff00 */
[----:B------:R-:W-:Y:S01]  /*43e0*/  ULDC UR10, c[0x0][0x394] ;  /* 0x0000e500000a7ab9 */ /* 0x000fe20000000800 */
[----:B------:R-:W-:Y:S01]  /*43f0*/  ULDC UR24, c[0x0][0x2d0] ;  /* 0x0000b40000187ab9 */ /* 0x000fe20000000800 */
[----:B------:R-:W4:Y:S01]  /*4400*/  LDSM.16.M88.4 R196, [R252+0x2000] ;  /* 0x00200000fcc4783b */ /* 0x000f220000000200 */
[----:B------:R-:W-:Y:S01]  /*4410*/  ULDC UR25, c[0x0][0x398] ;  /* 0x0000e60000197ab9 */ /* 0x000fe20000000800 */
[----:B------:R-:W-:Y:S01]  /*4420*/  ULDC UR28, c[0x0][0x2dc] ;  /* 0x0000b700001c7ab9 */ /* 0x000fe20000000800 */
[----:B------:R-:W-:Y:S01]  /*4430*/  ULDC UR7, c[0x0][0x39c] ;  /* 0x0000e70000077ab9 */ /* 0x000fe20000000800 */
[----:B------:R-:W1:Y:S01]  /*4440*/  LDSM.16.M88.4 R200, [R252+0x2800] ;  /* 0x00280000fcc8783b */ /* 0x000e620000000200 */
[----:B------:R-:W-:Y:S01]  /*4450*/  UIADD3 UR23, UR32, 0x40, URZ ;  /* 0x0000004020177890 */ /* 0x000fe2000fffe03f */
[----:B------:R-:W-:-:S02]  /*4460*/  ULDC UR19, c[0x0][0x2ec] ;  /* 0x0000bb0000137ab9 */ /* 0x000fc40000000800 */
[----:B------:R-:W1:Y:S04]  /*4470*/  LDSM.16.M88.4 R228, [R252+0x4000] ;  /* 0x00400000fce4783b */ /* 0x000e680000000200 */
[----:B------:R-:W1:Y:S01]  /*4480*/  LDSM.16.M88.4 R232, [R252+0x4800] ;  /* 0x00480000fce8783b */ /* 0x000e620000000200 */
[----:B------:R-:W-:Y:S01]  /*4490*/  UIADD3 UR22, -UR5, 0x40, UR21 ;  /* 0x0000004005167890 */ /* 0x000fe2000fffe115 */
[----:B------:R-:W-:Y:S01]  /*44a0*/  CS2R R20, SRZ ;  /* 0x0000000000147805 */ /* 0x000fe2000001ff00 */
[----:B------:R-:W-:Y:S02]  /*44b0*/  UMOV UR13, UR10 ;  /* 0x0000000a000d7c82 */ /* 0x000fe40008000000 */
        /* <DEDUP_REMOVED lines=43> */
[----:B---34-:R-:W-:-:S07]  /*4770*/  CS2R R24, SRZ ;  /* 0x0000000000187805 */ /* 0x018fce000001ff00 */
.L_x_690:
[----:B---3--:R-:W3:Y:S01]  /*4780*/  LDL R84, [R1+0x8] ;  /* 0x0000080001547983 */ /* 0x008ee20000100800 */
[----:B------:R-:W-:Y:S01]  /*4790*/  USHF.L.U32 UR11, UR6, 0x6, URZ ;  /* 0x00000006060b7899 */ /* 0x000fe2000800063f */
[----:B------:R-:W-:Y:S02]  /*47a0*/  UMOV UR10, UR60 ;  /* 0x0000003c000a7c82 */ /* 0x000fe40008000000 */
[----:B------:R-:W4:Y:S01]  /*47b0*/  LDL R83, [R1] ;  /* 0x0000000001537983 */ /* 0x000f220000100800 */
        /* <DEDUP_REMOVED lines=11> */
[----:B---3--:R-:W-:Y:S04]  /*4870*/  LDSM.16.M88.4 R16, [R84] ;  /* 0x000000005410783b */ /* 0x008fe80000000200 */
[----:B----4-:R-:W3:Y:S04]  /*4880*/  LDSM.16.M88.4 R8, [R83+0xc000] ;  /* 0x00c000005308783b */ /* 0x010ee80000000200 */
        /* <DEDUP_REMOVED lines=79> */
[----:B------:R-:W1:Y:S11]  /*4d80*/  LDSM.16.M88.4 R72, [R78+0x4800] ;  /* 0x004800004e48783b */ /* 0x000e760000000200 */
[----:B------:R-:W-:Y:S06]  /*4d90*/  @!UPT UIADD3 URZ, URZ, URZ, URZ ;  /* 0x0000003f3f3ff290 */ /* 0x000fec000fffe03f */
[----:B------:R-:W-:Y:S01]  /*4da0*/  FMUL.FTZ R4, R4, UR7 ;  /* 0x0000000704047c20 */ /* 0x000fe20008410000 */
[----:B------:R-:W-:Y:S01]  /*4db0*/  FMUL.FTZ R5, R5, UR7 ;  /* 0x0000000705057c20 */ /* 0x000fe20008410000 */
[----:B------:R-:W-:Y:S01]  /*4dc0*/  FMUL.FTZ R6, R6, UR7 ;  /* 0x0000000706067c20 */ /* 0x000fe20008410000 */
[----:B------:R-:W-:Y:S01]  /*4dd0*/  FMUL.FTZ R7, R7, UR7 ;  /* 0x0000000707077c20 */ /* 0x000fe20008410000 */
[----:B------:R2:W3:Y:S02]  /*4de0*/  MUFU.TANH R85, R4 ;  /* 0x0000000400557308 */ /* 0x0004e40000002400 */
[----:B------:R-:W-:Y:S01]  /*4df0*/  FMUL.FTZ R8, R8, UR7 ;  /* 0x0000000708087c20 */ /* 0x000fe20008410000 */
[----:B------:R-:W-:Y:S01]  /*4e00*/  FMUL.FTZ R9, R9, UR7 ;  /* 0x0000000709097c20 */ /* 0x000fe20008410000 */
[----:B------:R-:W-:Y:S01]  /*4e10*/  FMUL.FTZ R10, R10, UR7 ;  /* 0x000000070a0a7c20 */ /* 0x000fe20008410000 */
[----:B------:R-:W-:Y:S05]  /*4e20*/  FMUL.FTZ R11, R11, UR7 ;  /* 0x000000070b0b7c20 */ /* 0x000fea0008410000 */
[----:B------:R2:W4:Y:S10]  /*4e30*/  MUFU.TANH R84, R5 ;  /* 0x0000000500547308 */ /* 0x0005340000002400 */
[----:B------:R2:W2:Y:S01]  /*4e40*/  MUFU.TANH R83, R6 ;  /* 0x0000000600537308 */ /* 0x0004a20000002400 */
[C---:B-1----:R-:W-:Y:S09]  /*4e50*/  HMMA.16816.F32 R12, R68.reuse, R72, R12 ;  /* 0x00000048440c723c */ /* 0x042ff2000000180c */
[----:B------:R1:W1:Y:S01]  /*4e60*/  MUFU.TANH R82, R7 ;  /* 0x0000000700527308 */ /* 0x0002620000002400 */
[----:B------:R-:W-:Y:S03]  /*4e70*/  HMMA.16816.F32 R16, R68, R74, R16 ;  /* 0x0000004a4410723c */ /* 0x000fe60000001810 */
[----:B------:R-:W-:Y:S06]  /*4e80*/  IADD3 R72, P0, R77, UR18, RZ ;  /* 0x000000124d487c10 */ /* 0x000fec000ff1e0ff */
[----:B------:R1:W1:Y:S02]  /*4e90*/  MUFU.TANH R89, R8 ;  /* 0x0000000800597308 */ /* 0x0002640000002400 */
[----:B------:R-:W-:Y:S02]  /*4ea0*/  IADD3.X R73, R76, UR17, RZ, P0, !PT ;  /* 0x000000114c497c10 */ /* 0x000fe400087fe4ff */
[----:B------:R-:W-:Y:S06]  /*4eb0*/  PLOP3.LUT P0, PT, PT, PT, UP0, 0x80, 0x0 ;  /* 0x000000000000781c */ /* 0x000fec0003f0f008 */
[----:B------:R1:W1:Y:S01]  /*4ec0*/  MUFU.TANH R88, R9 ;  /* 0x0000000900587308 */ /* 0x0002620000002400 */
[----:B-----5:R1:W5:Y:S01]  /*4ed0*/  LDG.E R81, desc[UR8][R72.64] ;  /* 0x0000000848517981 */ /* 0x020362000c1e1900 */
[----:B------:R-:W-:Y:S01]  /*4ee0*/  FMUL.FTZ R12, R12, UR7 ;  /* 0x000000070c0c7c20 */ /* 0x000fe20008410000 */
[----:B------:R-:W-:Y:S02]  /*4ef0*/  FMUL.FTZ R13, R13, UR7 ;  /* 0x000000070d0d7c20 */ /* 0x000fe40008410000 */
[----:B------:R1:W5:Y:S01]  /*4f00*/  LDG.E R80, desc[UR8][R72.64+0x20] ;  /* 0x0000200848507981 */ /* 0x000362000c1e1900 */
[----:B------:R-:W-:Y:S01]  /*4f10*/  FMUL.FTZ R14, R14, UR7 ;  /* 0x000000070e0e7c20 */ /* 0x000fe20008410000 */
[----:B------:R-:W-:Y:S03]  /*4f20*/  FMUL.FTZ R15, R15, UR7 ;  /* 0x000000070f0f7c20 */ /* 0x000fe60008410000 */
[----:B------:R1:W1:Y:S01]  /*4f30*/  MUFU.TANH R87, R10 ;  /* 0x0000000a00577308 */ /* 0x0002620000002400 */
[----:B------:R-:W-:Y:S01]  /*4f40*/  FMUL.FTZ R16, R16, UR7 ;  /* 0x0000000710107c20 */ /* 0x000fe20008410000 */
[----:B------:R-:W-:Y:S01]  /*4f50*/  FMUL.FTZ R17, R17, UR7 ;  /* 0x0000000711117c20 */ /* 0x000fe20008410000 */
[----:B------:R-:W-:Y:S01]  /*4f60*/  FMUL.FTZ R18, R18, UR7 ;  /* 0x0000000712127c20 */ /* 0x000fe20008410000 */
[----:B------:R-:W-:Y:S06]  /*4f70*/  FMUL.FTZ R19, R19, UR7 ;  /* 0x0000000713137c20 */ /* 0x000fec0008410000 */
[----:B------:R1:W1:Y:S10]  /*4f80*/  MUFU.TANH R86, R11 ;  /* 0x0000000b00567308 */ /* 0x0002740000002400 */
[----:B------:R1:W1:Y:S10]  /*4f90*/  MUFU.TANH R93, R12 ;  /* 0x0000000c005d7308 */ /* 0x0002740000002400 */
[----:B------:R1:W1:Y:S10]  /*4fa0*/  MUFU.TANH R92, R13 ;  /* 0x0000000d005c7308 */ /* 0x0002740000002400 */
[----:B------:R1:W1:Y:S10]  /*4fb0*/  MUFU.TANH R91, R14 ;  /* 0x0000000e005b7308 */ /* 0x0002740000002400 */
[----:B------:R1:W1:Y:S10]  /*4fc0*/  MUFU.TANH R90, R15 ;  /* 0x0000000f005a7308 */ /* 0x0002740000002400 */
[----:B------:R1:W1:Y:S10]  /*4fd0*/  MUFU.TANH R97, R16 ;  /* 0x0000001000617308 */ /* 0x0002740000002400 */
[----:B------:R1:W1:Y:S10]  /*4fe0*/  MUFU.TANH R96, R17 ;  /* 0x0000001100607308 */ /* 0x0002740000002400 */
[----:B------:R1:W1:Y:S10]  /*4ff0*/  MUFU.TANH R95, R18 ;  /* 0x00000012005f7308 */ /* 0x0002740000002400 */
[----:B------:R1:W1:Y:S01]  /*5000*/  MUFU.TANH R94, R19 ;  /* 0x00000013005e7308 */ /* 0x0002620000002400 */
[----:B--234-:R-:W-:Y:S05]  /*5010*/  @!P0 BRA `(.L_x_686) ;  /* 0x0000000000648947 */ /* 0x01cfea0003800000 */
[----:B-1----:R-:W-:Y:S01]  /*5020*/  MOV R12, R94 ;  /* 0x0000005e000c7202 */ /* 0x002fe20000000f00 */
[----:B------:R-:W-:Y:S01]  /*5030*/  UIADD3 UR14, UR13, UR21, -UR5 ;  /* 0x000000150d0e7290 */ /* 0x000fe2000fffe805 */
[----:B------:R-:W-:Y:S01]  /*5040*/  MOV R17, R96 ;  /* 0x0000006000117202 */ /* 0x000fe20000000f00 */
[----:B------:R-:W-:Y:S01]  /*5050*/  IMAD.U32 R4, RZ, RZ, UR23 ;  /* 0x00000017ff047e24 */ /* 0x000fe2000f8e00ff */
[----:B------:R-:W-:Y:S01]  /*5060*/  MOV R10, R90 ;  /* 0x0000005a000a7202 */ /* 0x000fe20000000f00 */
[----:B------:R-:W-:Y:S01]  /*5070*/  IMAD.MOV.U32 R11, RZ, RZ, R95 ;  /* 0x000000ffff0b7224 */ /* 0x000fe200078e005f */
[----:B------:R-:W-:Y:S01]  /*5080*/  MOV R15, R92 ;  /* 0x0000005c000f7202 */ /* 0x000fe20000000f00 */
[----:B------:R-:W-:Y:S01]  /*5090*/  IMAD.MOV.U32 R16, RZ, RZ, R97 ;  /* 0x000000ffff107224 */ /* 0x000fe200078e0061 */
[----:B------:R-:W-:Y:S01]  /*50a0*/  ISETP.LT.AND P0, PT, R4, UR5, PT ;  /* 0x0000000504007c0c */ /* 0x000fe2000bf01270 */
[----:B------:R-:W-:Y:S01]  /*50b0*/  IMAD.MOV.U32 R9, RZ, RZ, R91 ;  /* 0x000000ffff097224 */ /* 0x000fe200078e005b */
[----:B------:R-:W-:Y:S01]  /*50c0*/  MOV R8, R86 ;  /* 0x0000005600087202 */ /* 0x000fe20000000f00 */
[----:B------:R-:W-:Y:S01]  /*50d0*/  IMAD.MOV.U32 R14, RZ, RZ, R93 ;  /* 0x000000ffff0e7224 */ /* 0x000fe200078e005d */
[----:B------:R-:W-:Y:S01]  /*50e0*/  MOV R68, R88 ;  /* 0x0000005800447202 */ /* 0x000fe20000000f00 */
[----:B------:R-:W-:Y:S01]  /*50f0*/  IMAD.MOV.U32 R7, RZ, RZ, R87 ;  /* 0x000000ffff077224 */ /* 0x000fe200078e0057 */
[----:B------:R-:W-:Y:S01]  /*5100*/  MOV R6, R82 ;  /* 0x0000005200067202 */ /* 0x000fe20000000f00 */
[----:B------:R-:W-:Y:S01]  /*5110*/  IMAD.MOV.U32 R19, RZ, RZ, R89 ;  /* 0x000000ffff137224 */ /* 0x000fe200078e0059 */
[----:B------:R-:W-:Y:S01]  /*5120*/  UIADD3 UR10, UR11, 0x40, URZ ;  /* 0x000000400b0a7890 */ /* 0x000fe2000fffe03f */
[----:B------:R-:W-:Y:S01]  /*5130*/  MOV R18, R84 ;  /* 0x0000005400127202 */ /* 0x000fe20000000f00 */
[----:B------:R-:W-:Y:S02]  /*5140*/  IMAD.MOV.U32 R13, RZ, RZ, R83 ;  /* 0x000000ffff0d7224 */ /* 0x000fe400078e0053 */
[----:B------:R-:W-:Y:S01]  /*5150*/  UISETP.GE.AND UP0, UPT, UR10, UR14, UPT ;  /* 0x0000000e0a00728c */ /* 0x000fe2000bf06270 */
[----:B------:R-:W-:Y:S02]  /*5160*/  IMAD.MOV.U32 R69, RZ, RZ, R85 ;  /* 0x000000ffff457224 */ /* 0x000fe400078e0055 */
[----:B------:R-:W-:Y:S03]  /*5170*/  UMOV UR10, UR13 ;  /* 0x0000000d000a7c82 */ /* 0x000fe60008000000 */
[----:B------:R-:W-:Y:S11]  /*5180*/  PLOP3.LUT P1, PT, PT, PT, UP0, 0x80, 0x0 ;  /* 0x000000000000781c */ /* 0x000ff60003f2f008 */
[----:B------:R-:W-:Y:S02]  /*5190*/  @!UPT UIADD3 URZ, URZ, URZ, URZ ;  /* 0x0000003f3f3ff290 */ /* 0x000fe4000fffe03f */
[----:B------:R-:W-:Y:S05]  /*51a0*/  @!P1 BRA P0, `(.L_x_687) ;  /* 0x0000000400209947 */ /* 0x000fea0000000000 */
.L_x_686:
[----:B------:R-:W2:Y:S01]  /*51b0*/  LDL R70, [R1+0x80] ;  /* 0x0000800001467983 */ /* 0x000ea20000100800 */
[----:B------:R-:W-:Y:S01]  /*51c0*/  UIADD3 UR14, UR5, 0x1, -UR12 ;  /* 0x00000001050e7890 */ /* 0x000fe2000fffe80c */
[----:B------:R-:W-:Y:S01]  /*51d0*/  IMAD.U32 R4, RZ, RZ, UR27 ;  /* 0x0000001bff047e24 */ /* 0x000fe2000f8e00ff */
[----:B------:R-:W-:Y:S01]  /*51e0*/  UIADD3 UR13, -UR10, UR5, -UR12 ;  /* 0x000000050a0d7290 */ /* 0x000fe2000fffe90c */
[----:B------:R-:W3:Y:S01]  /*51f0*/  LDL R5, [R1+0x84] ;  /* 0x0000840001057983 */ /* 0x000ee20000100800 */
[----:B-1----:R-:W-:Y:S02]  /*5200*/  IMAD.U32 R15, RZ, RZ, UR25 ;  /* 0x00000019ff0f7e24 */ /* 0x002fe4000f8e00ff */
[----:B---3--:R-:W-:Y:S02]  /*5210*/  IMAD R4, R4, 0x40, R5 ;  /* 0x0000004004047824 */ /* 0x008fe400078e0205 */
[----:B--2---:R-:W-:Y:S01]  /*5220*/  VIADD R7, R70, UR11 ;  /* 0x0000000b46077c36 */ /* 0x004fe20008000000 */
[----:B------:R-:W-:Y:S01]  /*5230*/  UIADD3 UR11, UR14, UR25, URZ ;  /* 0x000000190e0b7290 */ /* 0x000fe2000fffe03f */
[C---:B------:R-:W-:Y:S02]  /*5240*/  VIADD R14, R4.reuse, 0x1 ;  /* 0x00000001040e7836 */ /* 0x040fe40000000000 */
[C---:B------:R-:W-:Y:S01]  /*5250*/  VIADD R6, R7.reuse, 0x8 ;  /* 0x0000000807067836 */ /* 0x040fe20000000000 */
[C---:B------:R-:W-:Y:S01]  /*5260*/  VIADDMNMX R5, R7.reuse, UR13, RZ, !PT ;  /* 0x0000000d07057c46 */ /* 0x040fe2000f8001ff */
[C---:B------:R-:W-:Y:S02]  /*5270*/  VIADD R13, R4.reuse, 0x8 ;  /* 0x00000008040d7836 */ /* 0x040fe40000000000 */
[----:B------:R-:W-:Y:S01]  /*5280*/  IMAD.U32 R8, RZ, RZ, UR11 ;  /* 0x0000000bff087e24 */ /* 0x000fe2000f8e00ff */
[CC--:B------:R-:W-:Y:S01]  /*5290*/  ISETP.GE.AND P1, PT, R4.reuse, R5.reuse, PT ;  /* 0x000000050400720c */ /* 0x0c0fe20003f26270 */
[----:B------:R-:W-:Y:S01]  /*52a0*/  VIADD R12, R4, 0x9 ;  /* 0x00000009040c7836 */ /* 0x000fe20000000000 */
[-C--:B------:R-:W-:Y:S01]  /*52b0*/  ISETP.GE.AND P0, PT, R14, R5.reuse, PT ;  /* 0x000000050e00720c */ /* 0x080fe20003f06270 */
[C---:B------:R-:W-:Y:S01]  /*52c0*/  VIADD R11, R4.reuse, 0x10 ;  /* 0x00000010040b7836 */ /* 0x040fe20000000000 */
[----:B------:R-:W-:Y:S01]  /*52d0*/  VIADDMNMX R7, R7, R8, UR5, PT ;  /* 0x0000000507077e46 */ /* 0x000fe2000b800108 */
[C---:B------:R-:W-:Y:S01]  /*52e0*/  VIADD R10, R4.reuse, 0x11 ;  /* 0x00000011040a7836 */ /* 0x040fe20000000000 */
[-C--:B------:R-:W-:Y:S01]  /*52f0*/  ISETP.GE.AND P6, PT, R13, R5.reuse, PT ;  /* 0x000000050d00720c */ /* 0x080fe20003fc6270 */
[----:B------:R-:W-:Y:S01]  /*5300*/  VIADD R9, R4, 0x18 ;  /* 0x0000001804097836 */ /* 0x000fe20000000000 */
[----:B------:R-:W-:Y:S01]  /*5310*/  ISETP.GE.AND P5, PT, R12, R5, PT ;  /* 0x000000050c00720c */ /* 0x000fe20003fa6270 */
[C---:B------:R-:W-:Y:S01]  /*5320*/  VIADD R8, R4.reuse, 0x19 ;  /* 0x0000001904087836 */ /* 0x040fe20000000000 */
[-C--:B------:R-:W-:Y:S02]  /*5330*/  ISETP.GE.OR P1, PT, R4, R7.reuse, !P1 ;  /* 0x000000070400720c */ /* 0x080fe40004f26670 */
[----:B------:R-:W-:Y:S02]  /*5340*/  IADD3 R15, R6, UR14, R15 ;  /* 0x0000000e060f7c10 */ /* 0x000fe4000fffe00f */
[-C--:B------:R-:W-:Y:S02]  /*5350*/  ISETP.GE.OR P0, PT, R14, R7.reuse, !P0 ;  /* 0x000000070e00720c */ /* 0x080fe40004706670 */
[----:B------:R-:W-:Y:S01]  /*5360*/  VIADDMNMX R6, R6, UR13, RZ, !PT ;  /* 0x0000000d06067c46 */ /* 0x000fe2000f8001ff */
[----:B------:R-:W-:Y:S01]  /*5370*/  UMOV UR13, UR10 ;  /* 0x0000000a000d7c82 */ /* 0x000fe20008000000 */
[----:B------:R-:W-:Y:S02]  /*5380*/  FSEL R69, R85, -INF , !P1 ;  /* 0xff80000055457808 */ /* 0x000fe40004800000 */
[-C--:B------:R-:W-:Y:S02]  /*5390*/  ISETP.GE.OR P6, PT, R13, R7.reuse, !P6 ;  /* 0x000000070d00720c */ /* 0x080fe400077c6670 */
[----:B------:R-:W-:Y:S02]  /*53a0*/  ISETP.GE.OR P5, PT, R12, R7, !P5 ;  /* 0x000000070c00720c */ /* 0x000fe40006fa6670 */
[-C--:B------:R-:W-:Y:S02]  /*53b0*/  ISETP.GE.AND P4, PT, R11, R5.reuse, PT ;  /* 0x000000050b00720c */ /* 0x080fe40003f86270 */
[-C--:B------:R-:W-:Y:S02]  /*53c0*/  ISETP.GE.AND P3, PT, R10, R5.reuse, PT ;  /* 0x000000050a00720c */ /* 0x080fe40003f66270 */
[-C--:B------:R-:W-:Y:S02]  /*53d0*/  ISETP.GE.AND P2, PT, R9, R5.reuse, PT ;  /* 0x000000050900720c */ /* 0x080fe40003f46270 */
[----:B------:R-:W-:Y:S02]  /*53e0*/  ISETP.GE.AND P1, PT, R8, R5, PT ;  /* 0x000000050800720c */ /* 0x000fe40003f26270 */
[----:B------:R-:W-:Y:S02]  /*53f0*/  FSEL R18, R84, -INF , !P0 ;  /* 0xff80000054127808 */ /* 0x000fe40004000000 */
[----:B------:R-:W-:Y:S02]  /*5400*/  VIMNMX R5, R15, UR5, PT ;  /* 0x000000050f057c48 */ /* 0x000fe4000bfe0100 */
[-C--:B------:R-:W-:Y:S02]  /*5410*/  ISETP.GE.AND P0, PT, R4, R6.reuse, PT ;  /* 0x000000060400720c */ /* 0x080fe40003f06270 */
[----:B------:R-:W-:Y:S02]  /*5420*/  FSEL R19, R89, -INF , !P6 ;  /* 0xff80000059137808 */ /* 0x000fe40007000000 */
[----:B------:R-:W-:Y:S02]  /*5430*/  FSEL R68, R88, -INF , !P5 ;  /* 0xff80000058447808 */ /* 0x000fe40006800000 */
[-C--:B------:R-:W-:Y:S02]  /*5440*/  ISETP.GE.AND P6, PT, R14, R6.reuse, PT ;  /* 0x000000060e00720c */ /* 0x080fe40003fc6270 */
[-C--:B------:R-:W-:Y:S02]  /*5450*/  ISETP.GE.AND P5, PT, R13, R6.reuse, PT ;  /* 0x000000060d00720c */ /* 0x080fe40003fa6270 */
[-C--:B------:R-:W-:Y:S02]  /*5460*/  ISETP.GE.OR P4, PT, R11, R7.reuse, !P4 ;  /* 0x000000070b00720c */ /* 0x080fe40006786670 */
[-C--:B------:R-:W-:Y:S02]  /*5470*/  ISETP.GE.OR P3, PT, R10, R7.reuse, !P3 ;  /* 0x000000070a00720c */ /* 0x080fe40005f66670 */
[-C--:B------:R-:W-:Y:S02]  /*5480*/  ISETP.GE.OR P2, PT, R9, R7.reuse, !P2 ;  /* 0x000000070900720c */ /* 0x080fe40005746670 */
[----:B------:R-:W-:Y:S02]  /*5490*/  ISETP.GE.OR P1, PT, R8, R7, !P1 ;  /* 0x000000070800720c */ /* 0x000fe40004f26670 */
[-C--:B------:R-:W-:Y:S02]  /*54a0*/  ISETP.GE.OR P0, PT, R4, R5.reuse, !P0 ;  /* 0x000000050400720c */ /* 0x080fe40004706670 */
[-C--:B------:R-:W-:Y:S02]  /*54b0*/  ISETP.GE.OR P6, PT, R14, R5.reuse, !P6 ;  /* 0x000000050e00720c */ /* 0x080fe400077c6670 */
        /* <DEDUP_REMOVED lines=23> */
.L_x_687:
[----:B------:R-:W2:Y:S01]  /*5630*/  LDL R4, [R1+0x60] ;  /* 0x0000600001047983 */ /* 0x000ea20000100800 */
[----:B------:R-:W-:Y:S03]  /*5640*/  UISETP.GT.AND UP0, UPT, UR6, UR20, UPT ;  /* 0x000000140600728c */ /* 0x000fe6000bf04270 */
[----:B------:R-:W3:Y:S04]  /*5650*/  LDL R71, [R1+0x64] ;  /* 0x0000640001477983 */ /* 0x000ee80000100800 */
[----:B------:R1:W-:Y:S04]  /*5660*/  STL [R1+0xc0], R113 ;  /* 0x0000c07101007387 */ /* 0x0003e80000100800 */
[----:B------:R4:W-:Y:S04]  /*5670*/  STL [R1+0xbc], R112 ;  /* 0x0000bc7001007387 */ /* 0x0009e80000100800 */
[----:B------:R4:W-:Y:S04]  /*5680*/  STL [R1+0xb8], R111 ;  /* 0x0000b86f01007387 */ /* 0x0009e80000100800 */
        /* <DEDUP_REMOVED lines=11> */
[----:B-1----:R-:W3:Y:S04]  /*5740*/  LDL R113, [R1+0x8] ;  /* 0x0000080001717983 */ /* 0x002ee80000100800 */
[----:B----4-:R-:W4:Y:S04]  /*5750*/  LDL R112, [R1+0xc] ;  /* 0x00000c0001707983 */ /* 0x010f280000100800 */
[----:B------:R-:W4:Y:S04]  /*5760*/  LDL R111, [R1+0x18] ;  /* 0x00001800016f7983 */ /* 0x000f280000100800 */
[----:B------:R-:W4:Y:S04]  /*5770*/  LDL R103, [R1+0x50] ;  /* 0x0000500001677983 */ /* 0x000f280000100800 */
[----:B------:R-:W4:Y:S04]  /*5780*/  LDL R102, [R1+0x5c] ;  /* 0x00005c0001667983 */ /* 0x000f280000100800 */
[----:B------:R-:W4:Y:S04]  /*5790*/  LDL R101, [R1+0x54] ;  /* 0x0000540001657983 */ /* 0x000f280000100800 */
[----:B------:R-:W4:Y:S04]  /*57a0*/  LDL R100, [R1+0x58] ;  /* 0x0000580001647983 */ /* 0x000f280000100800 */
[----:B------:R-:W4:Y:S01]  /*57b0*/  LDL R110, [R1+0x14] ;  /* 0x00001400016e7983 */ /* 0x000f220000100800 */
[C---:B--2---:R-:W-:Y:S01]  /*57c0*/  FMUL.FTZ R5, R4.reuse, 1.4426950216293334961 ;  /* 0x3fb8aa3b04057820 */ /* 0x044fe20000410000 */
[----:B------:R-:W-:Y:S01]  /*57d0*/  FSETP.NEU.FTZ.AND P0, PT, R4, -INF , PT ;  /* 0xff8000000400780b */ /* 0x000fe20003f1d000 */
[----:B---3--:R-:W-:Y:S03]  /*57e0*/  FMUL.FTZ R70, R71, 1.4426950216293334961 ;  /* 0x3fb8aa3b47467820 */ /* 0x008fe60000410000 */
[----:B------:R-:W-:Y:S02]  /*57f0*/  FSEL R5, R5, RZ, P0 ;  /* 0x000000ff05057208 */ /* 0x000fe40000000000 */
[----:B------:R-:W-:Y:S03]  /*5800*/  FSETP.NEU.FTZ.AND P0, PT, R71, -INF , PT ;  /* 0xff8000004700780b */ /* 0x000fe60003f1d000 */
[--C-:B------:R-:W-:Y:S01]  /*5810*/  FFMA.FTZ R4, R69, UR19, -R5.reuse ;  /* 0x0000001345047c23 */ /* 0x100fe20008010805 */
[--C-:B------:R-:W-:Y:S03]  /*5820*/  FFMA.FTZ R18, R18, UR19, -R5.reuse ;  /* 0x0000001312127c23 */ /* 0x100fe60008010805 */
[----:B------:R1:W-:Y:S10]  /*5830*/  MUFU.EX2 R246, R4 ;  /* 0x0000000400f67308 */ /* 0x0003f40000000800 */
[----:B------:R-:W-:Y:S01]  /*5840*/  MUFU.EX2 R244, R18 ;  /* 0x0000001200f47308 */ /* 0x000fe20000000800 */
[----:B-1----:R-:W-:Y:S02]  /*5850*/  FSEL R4, R70, RZ, P0 ;  /* 0x000000ff46047208 */ /* 0x002fe40000000000 */
[----:B------:R-:W-:Y:S03]  /*5860*/  PLOP3.LUT P0, PT, PT, PT, UP0, 0x80, 0x0 ;  /* 0x000000000000781c */ /* 0x000fe60003f0f008 */
[--C-:B------:R-:W-:Y:S01]  /*5870*/  FFMA.FTZ R6, R6, UR19, -R4.reuse ;  /* 0x0000001306067c23 */ /* 0x100fe20008010804 */
[--C-:B------:R-:W-:Y:S03]  /*5880*/  FFMA.FTZ R13, R13, UR19, -R4.reuse ;  /* 0x000000130d0d7c23 */ /* 0x100fe60008010804 */
[----:B------:R1:W-:Y:S10]  /*5890*/  MUFU.EX2 R98, R6 ;  /* 0x0000000600627308 */ /* 0x0003f40000000800 */
[----:B------:R-:W-:Y:S01]  /*58a0*/  MUFU.EX2 R99, R13 ;  /* 0x0000000d00637308 */ /* 0x000fe20000000800 */
[--C-:B-1----:R-:W-:Y:S09]  /*58b0*/  FFMA.FTZ R6, R19, UR19, -R5.reuse ;  /* 0x0000001313067c23 */ /* 0x102ff20008010805 */
[----:B------:R1:W-:Y:S02]  /*58c0*/  MUFU.EX2 R249, R6 ;  /* 0x0000000600f97308 */ /* 0x0003e40000000800 */
[--C-:B-1----:R-:W-:Y:S08]  /*58d0*/  FFMA.FTZ R6, R68, UR19, -R5.reuse ;  /* 0x0000001344067c23 */ /* 0x102ff00008010805 */
[----:B------:R1:W-:Y:S02]  /*58e0*/  MUFU.EX2 R248, R6 ;  /* 0x0000000600f87308 */ /* 0x0003e40000000800 */
[--C-:B-1----:R-:W-:Y:S08]  /*58f0*/  FFMA.FTZ R6, R7, UR19, -R4.reuse ;  /* 0x0000001307067c23 */ /* 0x102ff00008010804 */
[----:B------:R1:W-:Y:S02]  /*5900*/  MUFU.EX2 R247, R6 ;  /* 0x0000000600f77308 */ /* 0x0003e40000000800 */
[--C-:B-1----:R-:W-:Y:S08]  /*5910*/  FFMA.FTZ R6, R8, UR19, -R4.reuse ;  /* 0x0000001308067c23 */ /* 0x102ff00008010804 */
[----:B------:R1:W2:Y:S02]  /*5920*/  MUFU.EX2 R245, R6 ;  /* 0x0000000600f57308 */ /* 0x0002a40000000800 */
[--C-:B-1----:R-:W-:Y:S01]  /*5930*/  FFMA.FTZ R6, R14, UR19, -R5.reuse ;  /* 0x000000130e067c23 */ /* 0x102fe20008010805 */
[----:B--2---:R-:W-:Y:S07]  /*5940*/  F2FP.F16.F32.PACK_AB R8, R245, R247 ;  /* 0x000000f7f508723e */ /* 0x004fee00000000ff */
        /* <DEDUP_REMOVED lines=9> */
[----:B------:R-:W-:Y:S07]  /*59e0*/  FFMA.FTZ R5, R17, UR19, -R5 ;  /* 0x0000001311057c23 */ /* 0x000fee0008010805 */
[----:B------:R1:W-:Y:S10]  /*59f0*/  MUFU.EX2 R107, R6 ;  /* 0x00000006006b7308 */ /* 0x0003f40000000800 */
[----:B------:R3:W2:Y:S01]  /*5a00*/  MUFU.EX2 R106, R5 ;  /* 0x00000005006a7308 */ /* 0x0006a20000000800 */
[----:B-1----:R-:W-:Y:S05]  /*5a10*/  F2FP.F16.F32.PACK_AB R6, R244, R246 ;  /* 0x000000f6f406723e */ /* 0x002fea00000000ff */
[----:B----4-:R2:W-:Y:S01]  /*5a20*/  STS [R103+0x14000], R6 ;  /* 0x0140000667007388 */ /* 0x0105e20000000800 */
[--C-:B---3--:R-:W-:Y:S01]  /*5a30*/  FFMA.FTZ R5, R11, UR19, -R4.reuse ;  /* 0x000000130b057c23 */ /* 0x108fe20008010804 */
[----:B------:R-:W-:Y:S03]  /*5a40*/  FFMA.FTZ R4, R12, UR19, -R4 ;  /* 0x000000130c047c23 */ /* 0x000fe60008010804 */
[----:B------:R1:W-:Y:S10]  /*5a50*/  MUFU.EX2 R105, R5 ;  /* 0x0000000500697308 */ /* 0x0003f40000000800 */
[----:B------:R3:W4:Y:S01]  /*5a60*/  MUFU.EX2 R104, R4 ;  /* 0x0000000400687308 */ /* 0x0007220000000800 */
[----:B-1----:R-:W-:Y:S02]  /*5a70*/  F2FP.F16.F32.PACK_AB R5, R98, R99 ;  /* 0x000000636205723e */ /* 0x002fe400000000ff */
[----:B--2---:R-:W-:Y:S03]  /*5a80*/  F2FP.F16.F32.PACK_AB R6, R250, R251 ;  /* 0x000000fbfa06723e */ /* 0x004fe600000000ff */
[----:B------:R1:W-:Y:S01]  /*5a90*/  STS [R103+0x14400], R5 ;  /* 0x0144000567007388 */ /* 0x0003e20000000800 */
[----:B---3--:R-:W-:Y:S05]  /*5aa0*/  F2FP.F16.F32.PACK_AB R4, R248, R249 ;  /* 0x000000f9f804723e */ /* 0x008fea00000000ff */
        /* <DEDUP_REMOVED lines=46> */
[----:B--2---:R2:W5:Y:S01]  /*5d90*/  LDL.LU R113, [R1+0xc0] ;  /* 0x0000c00001717983 */ /* 0x0045620000300800 */
        /* <DEDUP_REMOVED lines=25> */
[C---:B-----5:R-:W-:Y:S01]  /*5f30*/  FADD.FTZ R5, -R81.reuse, R5 ;  /* 0x0000000551057221 */ /* 0x060fe20000010100 */
[----:B------:R-:W-:Y:S01]  /*5f40*/  FADD.FTZ R4, -R81, R4 ;  /* 0x0000000451047221 */ /* 0x000fe20000010100 */
[----:B------:R-:W-:Y:S03]  /*5f50*/  FADD.FTZ R6, -R80, R6 ;  /* 0x0000000650067221 */ /* 0x000fe60000010100 */
[----:B------:R-:W-:Y:S01]  /*5f60*/  FMUL.FTZ R68, R244, R5 ;  /* 0x00000005f4447220 */ /* 0x000fe20000410000 */
[----:B------:R-:W-:Y:S01]  /*5f70*/  FADD.FTZ R7, -R80, R7 ;  /* 0x0000000750077221 */ /* 0x000fe20000010100 */
[----:B------:R-:W-:Y:S01]  /*5f80*/  FFMA.FTZ R5, -R83, R83, 1 ;  /* 0x3f80000053057423 */ /* 0x000fe20000010153 */
[----:B------:R-:W-:Y:S01]  /*5f90*/  FMUL.FTZ R69, R246, R4 ;  /* 0x00000004f6457220 */ /* 0x000fe20000410000 */
[----:B------:R-:W-:Y:S01]  /*5fa0*/  FFMA.FTZ R4, -R82, R82, 1 ;  /* 0x3f80000052047423 */ /* 0x000fe20000010152 */
[----:B------:R-:W-:Y:S01]  /*5fb0*/  FMUL.FTZ R71, R99, R6 ;  /* 0x0000000663477220 */ /* 0x000fe20000410000 */
[----:B------:R-:W-:Y:S01]  /*5fc0*/  FMUL.FTZ R70, R98, R7 ;  /* 0x0000000762467220 */ /* 0x000fe20000410000 */
[----:B------:R-:W-:Y:S01]  /*5fd0*/  FMUL.FTZ R5, R5, UR7 ;  /* 0x0000000705057c20 */ /* 0x000fe20008410000 */
[----:B------:R-:W-:Y:S01]  /*5fe0*/  FFMA.FTZ R7, -R85, R85, 1 ;  /* 0x3f80000055077423 */ /* 0x000fe20000010155 */
[----:B------:R-:W-:Y:S01]  /*5ff0*/  FFMA.FTZ R6, -R84, R84, 1 ;  /* 0x3f80000054067423 */ /* 0x000fe20000010154 */
[C---:B------:R-:W-:Y:S01]  /*6000*/  FADD.FTZ R8, -R81.reuse, R8 ;  /* 0x0000000851087221 */ /* 0x040fe20000010100 */
[----:B------:R-:W-:Y:S01]  /*6010*/  FADD.FTZ R9, -R81, R9 ;  /* 0x0000000951097221 */ /* 0x000fe20000010100 */
[----:B------:R-:W-:Y:S01]  /*6020*/  FMUL.FTZ R71, R71, R5 ;  /* 0x0000000547477220 */ /* 0x000fe20000410000 */
[----:B------:R-:W-:Y:S01]  /*6030*/  FMUL.FTZ R4, R4, UR7 ;  /* 0x0000000704047c20 */ /* 0x000fe20008410000 */
[----:B------:R-:W-:Y:S01]  /*6040*/  FADD.FTZ R10, -R80, R10 ;  /* 0x0000000a500a7221 */ /* 0x000fe20000010100 */
[----:B------:R-:W-:Y:S01]  /*6050*/  FFMA.FTZ R5, -R87, R87, 1 ;  /* 0x3f80000057057423 */ /* 0x000fe20000010157 */
[----:B------:R-:W-:Y:S01]  /*6060*/  FMUL.FTZ R7, R7, UR7 ;  /* 0x0000000707077c20 */ /* 0x000fe20008410000 */
[----:B------:R-:W-:Y:S01]  /*6070*/  FMUL.FTZ R6, R6, UR7 ;  /* 0x0000000706067c20 */ /* 0x000fe20008410000 */
[----:B------:R-:W-:Y:S01]  /*6080*/  FMUL.FTZ R77, R249, R8 ;  /* 0x00000008f94d7220 */ /* 0x000fe20000410000 */
[----:B------:R-:W-:Y:S01]  /*6090*/  FMUL.FTZ R76, R248, R9 ;  /* 0x00000009f84c7220 */ /* 0x000fe20000410000 */
[----:B------:R-:W-:Y:S01]  /*60a0*/  FMUL.FTZ R70, R70, R4 ;  /* 0x0000000446467220 */ /* 0x000fe20000410000 */
[----:B------:R-:W-:Y:S01]  /*60b0*/  FADD.FTZ R11, -R80, R11 ;  /* 0x0000000b500b7221 */ /* 0x000fe20000010100 */
[----:B------:R-:W-:Y:S01]  /*60c0*/  FMUL.FTZ R75, R247, R10 ;  /* 0x0000000af74b7220 */ /* 0x000fe20000410000 */
[----:B------:R-:W-:Y:S01]  /*60d0*/  FFMA.FTZ R4, -R86, R86, 1 ;  /* 0x3f80000056047423 */ /* 0x000fe20000010156 */
[----:B------:R-:W-:Y:S01]  /*60e0*/  FMUL.FTZ R9, R69, R7 ;  /* 0x0000000745097220 */ /* 0x000fe20000410000 */
[----:B------:R-:W-:Y:S01]  /*60f0*/  FMUL.FTZ R8, R68, R6 ;  /* 0x0000000644087220 */ /* 0x000fe20000410000 */
[----:B------:R-:W-:Y:S01]  /*6100*/  FMUL.FTZ R5, R5, UR7 ;  /* 0x0000000705057c20 */ /* 0x000fe20008410000 */
[----:B------:R-:W-:Y:S01]  /*6110*/  FMUL.FTZ R74, R245, R11 ;  /* 0x0000000bf54a7220 */ /* 0x000fe20000410000 */
[----:B------:R-:W-:Y:S01]  /*6120*/  FMUL.FTZ R4, R4, UR7 ;  /* 0x0000000704047c20 */ /* 0x000fe20008410000 */
[----:B------:R-:W-:Y:S01]  /*6130*/  FFMA.FTZ R7, -R89, R89, 1 ;  /* 0x3f80000059077423 */ /* 0x000fe20000010159 */
[----:B------:R-:W-:Y:S01]  /*6140*/  FMUL.FTZ R69, R75, R5 ;  /* 0x000000054b457220 */ /* 0x000fe20000410000 */
[----:B------:R-:W-:Y:S01]  /*6150*/  F2FP.F16.F32.PACK_AB R5, R8, R9 ;  /* 0x000000090805723e */ /* 0x000fe200000000ff */
[----:B------:R-:W-:Y:S01]  /*6160*/  FMUL.FTZ R68, R74, R4 ;  /* 0x000000044a447220 */ /* 0x000fe20000410000 */
[----:B------:R-:W-:Y:S01]  /*6170*/  F2FP.F16.F32.PACK_AB R4, R70, R71 ;  /* 0x000000474604723e */ /* 0x000fe200000000ff */
[----:B------:R-:W-:Y:S01]  /*6180*/  FFMA.FTZ R6, -R88, R88, 1 ;  /* 0x3f80000058067423 */ /* 0x000fe20000010158 */
[----:B------:R-:W-:Y:S01]  /*6190*/  FMUL.FTZ R7, R7, UR7 ;  /* 0x0000000707077c20 */ /* 0x000fe20008410000 */
[----:B------:R-:W-:Y:S01]  /*61a0*/  STS [R103+0x12000], R5 ;  /* 0x0120000567007388 */ /* 0x000fe20000000800 */
[----:B------:R-:W-:Y:S01]  /*61b0*/  FADD.FTZ R12, -R81, R12 ;  /* 0x0000000c510c7221 */ /* 0x000fe20000010100 */
[----:B------:R-:W-:Y:S01]  /*61c0*/  FMUL.FTZ R6, R6, UR7 ;  /* 0x0000000706067c20 */ /* 0x000fe20008410000 */
[----:B------:R-:W-:Y:S01]  /*61d0*/  FMUL.FTZ R11, R77, R7 ;  /* 0x000000074d0b7220 */ /* 0x000fe20000410000 */
[----:B------:R2:W-:Y:S01]  /*61e0*/  STS [R103+0x12400], R4 ;  /* 0x0124000467007388 */ /* 0x0005e20000000800 */
[----:B------:R-:W-:Y:S01]  /*61f0*/  FADD.FTZ R14, -R80, R14 ;  /* 0x0000000e500e7221 */ /* 0x000fe20000010100 */
[----:B------:R-:W-:Y:S01]  /*6200*/  FFMA.FTZ R7, -R91, R91, 1 ;  /* 0x3f8000005b077423 */ /* 0x000fe2000001015b */
[----:B------:R-:W-:Y:S01]  /*6210*/  FADD.FTZ R13, -R81, R13 ;  /* 0x0000000d510d7221 */ /* 0x000fe20000010100 */
[----:B------:R-:W-:Y:S01]  /*6220*/  FFMA.FTZ R8, -R92, R92, 1 ;  /* 0x3f8000005c087423 */ /* 0x000fe2000001015c */
[----:B------:R-:W-:Y:S01]  /*6230*/  FADD.FTZ R15, -R80, R15 ;  /* 0x0000000f500f7221 */ /* 0x000fe20000010100 */
[----:B------:R-:W-:Y:S01]  /*6240*/  FMUL.FTZ R10, R76, R6 ;  /* 0x000000064c0a7220 */ /* 0x000fe20000410000 */
[----:B------:R-:W-:Y:S01]  /*6250*/  FMUL.FTZ R73, R109, R12 ;  /* 0x0000000c6d497220 */ /* 0x000fe20000410000 */
[----:B------:R-:W-:Y:S01]  /*6260*/  FMUL.FTZ R72, R251, R14 ;  /* 0x0000000efb487220 */ /* 0x000fe20000410000 */
[----:B------:R-:W-:Y:S01]  /*6270*/  FFMA.FTZ R6, -R90, R90, 1 ;  /* 0x3f8000005a067423 */ /* 0x000fe2000001015a */
[----:B------:R-:W-:Y:S01]  /*6280*/  FMUL.FTZ R7, R7, UR7 ;  /* 0x0000000707077c20 */ /* 0x000fe20008410000 */
[----:B------:R-:W-:Y:S01]  /*6290*/  FMUL.FTZ R12, R108, R13 ;  /* 0x0000000d6c0c7220 */ /* 0x000fe20000410000 */
[----:B------:R-:W-:Y:S01]  /*62a0*/  FFMA.FTZ R9, -R93, R93, 1 ;  /* 0x3f8000005d097423 */ /* 0x000fe2000001015d */
[----:B------:R-:W-:Y:S01]  /*62b0*/  FMUL.FTZ R8, R8, UR7 ;  /* 0x0000000708087c20 */ /* 0x000fe20008410000 */
[----:B------:R-:W-:Y:S01]  /*62c0*/  FMUL.FTZ R14, R250, R15 ;  /* 0x0000000ffa0e7220 */ /* 0x000fe20000410000 */
[----:B------:R-:W-:Y:S01]  /*62d0*/  FMUL.FTZ R15, R72, R7 ;  /* 0x00000007480f7220 */ /* 0x000fe20000410000 */
[----:B------:R-:W-:Y:S01]  /*62e0*/  FMUL.FTZ R6, R6, UR7 ;  /* 0x0000000706067c20 */ /* 0x000fe20008410000 */
[----:B------:R-:W-:Y:S01]  /*62f0*/  FADD.FTZ R16, -R81, R16 ;  /* 0x0000001051107221 */ /* 0x000fe20000010100 */
[----:B------:R-:W-:Y:S01]  /*6300*/  FMUL.FTZ R12, R12, R8 ;  /* 0x000000080c0c7220 */ /* 0x000fe20000410000 */
[----:B------:R-:W-:Y:S01]  /*6310*/  FMUL.FTZ R9, R9, UR7 ;  /* 0x0000000709097c20 */ /* 0x000fe20008410000 */
[----:B------:R-:W-:Y:S01]  /*6320*/  FFMA.FTZ R7, -R97, R97, 1 ;  /* 0x3f80000061077423 */ /* 0x000fe20000010161 */
[----:B------:R-:W-:Y:S01]  /*6330*/  F2FP.F16.F32.PACK_AB R8, R10, R11 ;  /* 0x0000000b0a08723e */ /* 0x000fe200000000ff */
[----:B------:R-:W-:Y:S01]  /*6340*/  FMUL.FTZ R14, R14, R6 ;  /* 0x000000060e0e7220 */ /* 0x000fe20000410000 */
[----:B------:R-:W-:Y:S01]  /*6350*/  FADD.FTZ R17, -R81, R17 ;  /* 0x0000001151117221 */ /* 0x000fe20000010100 */
[----:B------:R-:W-:Y:S01]  /*6360*/  FMUL.FTZ R16, R107, R16 ;  /* 0x000000106b107220 */ /* 0x000fe20000410000 */
[----:B--2---:R-:W-:Y:S01]  /*6370*/  FFMA.FTZ R4, -R94, R94, 1 ;  /* 0x3f8000005e047423 */ /* 0x004fe2000001015e */
[----:B------:R-:W-:Y:S01]  /*6380*/  FMUL.FTZ R13, R73, R9 ;  /* 0x00000009490d7220 */ /* 0x000fe20000410000 */
[----:B------:R-:W-:Y:S01]  /*6390*/  FMUL.FTZ R7, R7, UR7 ;  /* 0x0000000707077c20 */ /* 0x000fe20008410000 */
[----:B------:R-:W-:Y:S01]  /*63a0*/  FFMA.FTZ R6, -R96, R96, 1 ;  /* 0x3f80000060067423 */ /* 0x000fe20000010160 */
[----:B------:R-:W-:Y:S01]  /*63b0*/  F2FP.F16.F32.PACK_AB R9, R68, R69 ;  /* 0x000000454409723e */ /* 0x000fe200000000ff */
[----:B------:R-:W-:Y:S01]  /*63c0*/  STS [R102+0x12000], R8 ;  /* 0x0120000866007388 */ /* 0x000fe20000000800 */
[----:B------:R-:W-:Y:S01]  /*63d0*/  FFMA.FTZ R5, -R95, R95, 1 ;  /* 0x3f8000005f057423 */ /* 0x000fe2000001015f */
[----:B------:R-:W-:Y:S01]  /*63e0*/  FMUL.FTZ R10, R4, UR7 ;  /* 0x00000007040a7c20 */ /* 0x000fe20008410000 */
[C---:B------:R-:W-:Y:S01]  /*63f0*/  FADD.FTZ R18, -R80.reuse, R18 ;  /* 0x0000001250127221 */ /* 0x040fe20000010100 */
[----:B------:R-:W-:Y:S01]  /*6400*/  FADD.FTZ R19, -R80, R19 ;  /* 0x0000001350137221 */ /* 0x000fe20000010100 */
[----:B------:R-:W-:Y:S01]  /*6410*/  FMUL.FTZ R17, R106, R17 ;  /* 0x000000116a117220 */ /* 0x000fe20000410000 */
[----:B------:R-:W-:Y:S01]  /*6420*/  FMUL.FTZ R4, R16, R7 ;  /* 0x0000000710047220 */ /* 0x000fe20000410000 */
[----:B------:R-:W-:Y:S01]  /*6430*/  FMUL.FTZ R6, R6, UR7 ;  /* 0x0000000706067c20 */ /* 0x000fe20008410000 */
[----:B------:R-:W-:Y:S01]  /*6440*/  F2FP.F16.F32.PACK_AB R7, R12, R13 ;  /* 0x0000000d0c07723e */ /* 0x000fe200000000ff */
[----:B------:R-:W-:Y:S01]  /*6450*/  STS [R102+0x12400], R9 ;  /* 0x0124000966007388 */ /* 0x000fe20000000800 */
[----:B------:R-:W-:Y:S01]  /*6460*/  FMUL.FTZ R11, R5, UR7 ;  /* 0x00000007050b7c20 */ /* 0x000fe20008410000 */
[----:B------:R-:W-:Y:S01]  /*6470*/  FMUL.FTZ R18, R105, R18 ;  /* 0x0000001269127220 */ /* 0x000fe20000410000 */
[----:B------:R-:W-:Y:S01]  /*6480*/  FMUL.FTZ R19, R104, R19 ;  /* 0x0000001368137220 */ /* 0x000fe20000410000 */
[----:B------:R-:W-:Y:S01]  /*6490*/  FMUL.FTZ R5, R17, R6 ;  /* 0x0000000611057220 */ /* 0x000fe20000410000 */
[----:B------:R-:W-:Y:S01]  /*64a0*/  F2FP.F16.F32.PACK_AB R6, R14, R15 ;  /* 0x0000000f0e06723e */ /* 0x000fe200000000ff */
[----:B------:R-:W-:Y:S01]  /*64b0*/  STS [R101+0x12000], R7 ;  /* 0x0120000765007388 */ /* 0x000fe20000000800 */
[----:B------:R-:W-:Y:S01]  /*64c0*/  FMUL.FTZ R11, R18, R11 ;  /* 0x0000000b120b7220 */ /* 0x000fe20000410000 */
[----:B------:R-:W-:Y:S01]  /*64d0*/  FMUL.FTZ R10, R19, R10 ;  /* 0x0000000a130a7220 */ /* 0x000fe20000410000 */
[----:B------:R-:W-:Y:S01]  /*64e0*/  F2FP.F16.F32.PACK_AB R5, R5, R4 ;  /* 0x000000040505723e */ /* 0x000fe200000000ff */
[----:B------:R-:W-:Y:S03]  /*64f0*/  STS [R101+0x12400], R6 ;  /* 0x0124000665007388 */ /* 0x000fe60000000800 */
[----:B------:R-:W-:Y:S01]  /*6500*/  F2FP.F16.F32.PACK_AB R4, R10, R11 ;  /* 0x0000000b0a04723e */ /* 0x000fe200000000ff */
[----:B------:R-:W-:Y:S04]  /*6510*/  STS [R100+0x12000], R5 ;  /* 0x0120000564007388 */ /* 0x000fe80000000800 */
[----:B------:R-:W-:Y:S01]  /*6520*/  STS [R100+0x12400], R4 ;  /* 0x0124000464007388 */ /* 0x000fe20000000800 */
[----:B------:R-:W-:Y:S06]  /*6530*/  BAR.SYNC.DEFER_BLOCKING 0x0 ;  /* 0x0000000000007b1d */ /* 0x000fec0000010000 */
[----:B------:R-:W-:Y:S04]  /*6540*/  LDSM.16.MT88.4 R4, [R3+0x14000] ;  /* 0x014000000304783b */ /* 0x000fe80000004200 */
[----:B------:R-:W2:Y:S04]  /*6550*/  LDSM.16.MT88.4 R8, [R0+0x6000] ;  /* 0x006000000008783b */ /* 0x000ea80000004200 */
[----:B------:R1:W5:Y:S04]  /*6560*/  LDL.LU R109, [R1+0xb0] ;  /* 0x0000b000016d7983 */ /* 0x0003680000300800 */
[----:B------:R-:W3:Y:S04]  /*6570*/  LDSM.16.MT88.4 R12, [R2+0x14000] ;  /* 0x01400000020c783b */ /* 0x000ee80000004200 */
[----:B------:R1:W5:Y:S04]  /*6580*/  LDL.LU R108, [R1+0xac] ;  /* 0x0000ac00016c7983 */ /* 0x0003680000300800 */
[----:B------:R1:W5:Y:S04]  /*6590*/  LDL.LU R107, [R1+0xa8] ;  /* 0x0000a800016b7983 */ /* 0x0003680000300800 */
[----:B------:R1:W5:Y:S04]  /*65a0*/  LDL.LU R106, [R1+0xa4] ;  /* 0x0000a400016a7983 */ /* 0x0003680000300800 */
[----:B------:R1:W5:Y:S04]  /*65b0*/  LDL.LU R105, [R1+0xa0] ;  /* 0x0000a00001697983 */ /* 0x0003680000300800 */
[----:B------:R-:W4:Y:S04]  /*65c0*/  LDSM.16.MT88.4 R16, [R0+0x8000] ;  /* 0x008000000010783b */ /* 0x000f280000004200 */
[----:B------:R1:W5:Y:S04]  /*65d0*/  LDL.LU R104, [R1+0x9c] ;  /* 0x00009c0001687983 */ /* 0x0003680000300800 */
[----:B------:R1:W5:Y:S01]  /*65e0*/  LDL.LU R103, [R1+0x98] ;  /* 0x0000980001677983 */ /* 0x0003620000300800 */
[-C--:B--2---:R-:W-:Y:S03]  /*65f0*/  HMMA.16816.F32 R20, R4, R8.reuse, R20 ;  /* 0x000000080414723c */ /* 0x084fe60000001814 */
        /* <DEDUP_REMOVED lines=124> */
.L_x_688:
        /* <DEDUP_REMOVED lines=430> */
.L_x_689:
        /* <DEDUP_REMOVED lines=176> */
.L_x_691:
        /* <DEDUP_REMOVED lines=20> */
.L_x_692:
        /* <DEDUP_REMOVED lines=53> */
.L_x_694:
[----:B------:R-:W-:Y:S05]  /*9830*/  BSYNC B0 ;  /* 0x0000000000007941 */ /* 0x000fea0003800000 */
.L_x_693:
        /* <DEDUP_REMOVED lines=20> */
.L_x_696:
[----:B------:R-:W-:Y:S05]  /*9980*/  BSYNC B0 ;  /* 0x0000000000007941 */ /* 0x000fea0003800000 */
.L_x_695:
        /* <DEDUP_REMOVED lines=35> */
.L_x_698:
[----:B------:R-:W-:Y:S05]  /*9bc0*/  BSYNC B0 ;  /* 0x0000000000007941 */ /* 0x000fea0003800000 */
.L_x_697:
        /* <DEDUP_REMOVED lines=19> */
.L_x_669:
[----:B------:R-:W-:Y:S05]  /*9d00*/  BSYNC B1 ;  /* 0x0000000000017941 */ /* 0x000fea0003800000 */
.L_x_655:
        /* <DEDUP_REMOVED lines=8> */
.L_x_699:
[----:B------:R-:W-:Y:S05]  /*9d90*/  EXIT ;  /* 0x000000000000794d */ /* 0x000fea0003800000 */
.L_x_701:
        /* <DEDUP_REMOVED lines=14> */
.L_x_1598:


//--------------------- .text._ZN5flash44flash_bwd_dq_dk_dv_loop_seqk_parallel_kernelI23Flash_bwd_kernel_traitsILi192ELi64ELi64ELi8ELi4ELi2ELi2ELb1ELb1EN7cutlass6half_tE19Flash_kernel_traitsILi192ELi64ELi64ELi8ES3_EELb1ELb0ELb0ELb0ELb0ELb1ELb0EEEvNS_16Flash_bwd_paramsE --------------------------
	.section	.text._ZN5flash44flash_bwd_dq_dk_dv_loop_seqk_parallel_kernelI23Flash_bwd_kernel_traitsILi192ELi64ELi64ELi8ELi4ELi2ELi2ELb1ELb1EN7cutlass6half_tE19Flash_kernel_traitsILi192ELi64ELi64ELi8ES3_EELb1ELb0ELb0ELb0ELb0ELb1ELb0EEEvNS_16Flash_bwd_paramsE,"ax",@progbits
	.align	128
        .global         _ZN5flash44flash_bwd_dq_dk_dv_loop_seqk_parallel_kernelI23Flash_bwd_kernel_traitsILi192ELi64ELi64ELi8ELi4ELi2ELi2ELb1ELb1EN7cutlass6half_tE19Flash_kernel_traitsILi192ELi64ELi64ELi8ES3_EELb1ELb0ELb0ELb0ELb0ELb1ELb0EEEvNS_16Flash_bwd_paramsE
        .type           _ZN5flash44flash_bwd_dq_dk_dv_loop_seqk_parallel_kernelI23Flash_bwd_kernel_traitsILi192ELi64ELi64ELi8ELi4ELi2ELi2ELb1ELb1EN7cutlass6half_tE19Flash_kernel_traitsILi192ELi64ELi64ELi8ES3_EELb1ELb0ELb0ELb0ELb0ELb1ELb0EEEvNS_16Flash_bwd_paramsE,@function
        .size           _ZN5flash44flash_bwd_dq_dk_dv_loop_seqk_parallel_kernelI23Flash_bwd_kernel_traitsILi192ELi64ELi64ELi8ELi4ELi2ELi2ELb1ELb1EN7cutlass6half_tE19Flash_kernel_traitsILi192ELi64ELi64ELi8ES3_EELb1ELb0ELb0ELb0ELb0ELb1ELb0EEEvNS_16Flash_bwd_paramsE,(.L_x_1599 - _ZN5flash44flash_bwd_dq_dk_dv_loop_seqk_parallel_kernelI23Flash_bwd_kernel_traitsILi192ELi64ELi64ELi8ELi4ELi2ELi2ELb1ELb1EN7cutlass6half_tE19Flash_kernel_traitsILi192ELi64ELi64ELi8ES3_EELb1ELb0ELb0ELb0ELb0ELb1ELb0EEEvNS_16Flash_bwd_paramsE)
        .other          _ZN5flash44flash_bwd_dq_dk_dv_loop_seqk_parallel_kernelI23Flash_bwd_kernel_traitsILi192ELi64ELi64ELi8ELi4ELi2ELi2ELb1ELb1EN7cutlass6half_tE19Flash_kernel_traitsILi192ELi64ELi64ELi8ES3_EELb1ELb0ELb0ELb0ELb0ELb1ELb0EEEvNS_16Flash_bwd_paramsE,@"STO_CUDA_ENTRY STV_DEFAULT"
_ZN5flash44flash_bwd_dq_dk_dv_loop_seqk_parallel_kernelI23Flash_bwd_kernel_traitsILi192ELi64ELi64ELi8ELi4ELi2ELi2ELb1ELb1EN7cutlass6half_tE19Flash_kernel_traitsILi192ELi64ELi64ELi8ES3_EELb1ELb0ELb0ELb0ELb0ELb1ELb0EEEvNS_16Flash_bwd_paramsE:
.text._ZN5flash44flash_bwd_dq_dk_dv_loop_seqk_parallel_kernelI23Flash_bwd_kernel_traitsILi192ELi64ELi64ELi8ELi4ELi2ELi2ELb1ELb1EN7cutlass6half_tE19Flash_kernel_traitsILi192ELi64ELi64ELi8ES3_EELb1ELb0ELb0ELb0ELb0ELb1ELb0EEEvNS_16Flash_bwd_paramsE:
        /* <DEDUP_REMOVED lines=20> */
[CC--:B------:R-:W-:Y:S01]  /*0140*/  LEA.HI R12, R2.reuse, R8.reuse, RZ, 0x3 ;  /* 0x00000008020c7211 */ /* 0x0c0fe200078f18ff */
[----:B------:R-:W-:Y:S01]  /*0150*/  USHF.R.S32.HI UR61, URZ, 0x1f, UR53 ;  /* 0x0000001f3f3d7899 */ /* 0x000fe20008011435 */
        /* <DEDUP_REMOVED lines=9> */
[----:B------:R-:W-:Y:S01]  /*01f0*/  SHF.R.S32.HI R4, RZ, 0x5, R0 ;  /* 0x00000005ff047819 */ /* 0x000fe20000011400 */
[C---:B------:R-:W-:Y:S01]  /*0200*/  IMAD.IADD R11, R8.reuse, 0x1, -R6 ;  /* 0x00000001080b7824 */ /* 0x040fe200078e0a06 */
[----:B------:R-:W-:Y:S01]  /*0210*/  SHF.R.S32.HI R6, RZ, 0x1f, R0 ;  /* 0x0000001fff067819 */ /* 0x000fe20000011400 */
[----:B------:R-:W-:Y:S01]  /*0220*/  IMAD.IADD R17, R8, 0x1, -R7 ;  /* 0x0000000108117824 */ /* 0x000fe200078e0a07 */
[----:B------:R-:W-:-:S02]  /*0230*/  LOP3.LUT R5, R12, 0xfffffff8, RZ, 0xc0, !PT ;  /* 0xfffffff80c057812 */ /* 0x000fc400078ec0ff */
[----:B------:R-:W-:Y:S02]  /*0240*/  SHF.R.S32.HI R7, RZ, 0x4, R3 ;  /* 0x00000004ff077819 */ /* 0x000fe40000011403 */
[--C-:B------:R-:W-:Y:S01]  /*0250*/  SHF.R.S32.HI R9, RZ, 0x2, R2.reuse ;  /* 0x00000002ff097819 */ /* 0x100fe20000011402 */
[----:B------:R-:W-:Y:S01]  /*0260*/  IMAD.IADD R5, R8, 0x1, -R5 ;  /* 0x0000000108057824 */ /* 0x000fe200078e0a05 */
[----:B------:R-:W-:Y:S02]  /*0270*/  SHF.R.S32.HI R2, RZ, 0x1f, R2 ;  /* 0x0000001fff027819 */ /* 0x000fe40000011402 */
[----:B------:R-:W-:Y:S02]  /*0280*/  LEA.HI R6, R6, R4, RZ, 0x2 ;  /* 0x0000000406067211 */ /* 0x000fe400078f10ff */
[----:B------:R-:W-:Y:S02]  /*0290*/  LEA.HI R3, R3, R7, RZ, 0x1 ;  /* 0x0000000703037211 */ /* 0x000fe400078f08ff */
[----:B------:R-:W-:-:S02]  /*02a0*/  SHF.R.S32.HI R13, RZ, 0x3, R12 ;  /* 0x00000003ff0d7819 */ /* 0x000fc4000001140c */
[----:B------:R-:W-:Y:S02]  /*02b0*/  LEA.HI R0, R0, R4, RZ, 0x1 ;  /* 0x0000000400007211 */ /* 0x000fe400078f08ff */
[----:B------:R-:W-:Y:S02]  /*02c0*/  LEA.HI R8, R2, R9, RZ, 0x3 ;  /* 0x0000000902087211 */ /* 0x000fe400078f18ff */
[----:B------:R-:W-:Y:S01]  /*02d0*/  LOP3.LUT R2, R6, 0xfffffffc, RZ, 0xc0, !PT ;  /* 0xfffffffc06027812 */ /* 0x000fe200078ec0ff */
[----:B------:R-:W-:Y:S01]  /*02e0*/  IMAD.SHL.U32 R6, R13, 0x40, RZ ;  /* 0x000000400d067824 */ /* 0x000fe200078e00ff */
[----:B------:R-:W-:Y:S02]  /*02f0*/  LOP3.LUT R3, R3, 0xfffffffe, RZ, 0xc0, !PT ;  /* 0xfffffffe03037812 */ /* 0x000fe400078ec0ff */
[----:B------:R-:W-:Y:S01]  /*0300*/  LOP3.LUT R0, R0, 0xfffffffe, RZ, 0xc0, !PT ;  /* 0xfffffffe00007812 */ /* 0x000fe200078ec0ff */
[----:B------:R-:W-:Y:S01]  /*0310*/  IMAD.IADD R19, R4, 0x1, -R2 ;  /* 0x0000000104137824 */ /* 0x000fe200078e0a02 */
[----:B------:R-:W-:Y:S01]  /*0320*/  LOP3.LUT R2, R8, 0xfffffff8, RZ, 0xc0, !PT ;  /* 0xfffffff808027812 */ /* 0x000fe200078ec0ff */
[----:B------:R-:W-:Y:S01]  /*0330*/  IMAD.IADD R13, R7, 0x1, -R3 ;  /* 0x00000001070d7824 */ /* 0x000fe200078e0a03 */
[C---:B------:R-:W-:Y:S01]  /*0340*/  LOP3.LUT P4, RZ, R5.reuse, 0x2, RZ, 0xc0, !PT ;  /* 0x0000000205ff7812 */ /* 0x040fe2000788c0ff */
[----:B------:R-:W-:Y:S01]  /*0350*/  IMAD.IADD R15, R4, 0x1, -R0 ;  /* 0x00000001040f7824 */ /* 0x000fe200078e0a00 */
[----:B------:R-:W-:Y:S01]  /*0360*/  LOP3.LUT R0, R6, 0x1c0, RZ, 0xc0, !PT ;  /* 0x000001c006007812 */ /* 0x000fe200078ec0ff */
[----:B------:R-:W-:Y:S01]  /*0370*/  IMAD.SHL.U32 R3, R5, 0x8, RZ ;  /* 0x0000000805037824 */ /* 0x000fe200078e00ff */
[----:B------:R-:W-:Y:S01]  /*0380*/  SHF.R.S32.HI R4, RZ, 0x1f, R10 ;  /* 0x0000001fff047819 */ /* 0x000fe2000001140a */
[----:B------:R-:W-:Y:S01]  /*0390*/  IMAD.IADD R6, R9, 0x1, -R2 ;  /* 0x0000000109067824 */ /* 0x000fe200078e0a02 */
[----:B------:R-:W-:Y:S01]  /*03a0*/  SHF.R.U32.HI R2, RZ, 0x3, R0 ;  /* 0x00000003ff027819 */ /* 0x000fe20000011600 */
[----:B------:R-:W-:Y:S01]  /*03b0*/  STL [R1+0x7c], R19 ;  /* 0x00007c1301007387 */ /* 0x000fe20000100800 */
[----:B------:R-:W-:Y:S01]  /*03c0*/  LOP3.LUT R3, R0, 0x38, R3, 0xf8, !PT ;  /* 0x0000003800037812 */ /* 0x000fe200078ef803 */
[C---:B------:R-:W-:Y:S01]  /*03d0*/  IMAD.SHL.U32 R0, R5.reuse, 0x40, RZ ;  /* 0x0000004005007824 */ /* 0x040fe200078e00ff */
[----:B------:R-:W-:-:S02]  /*03e0*/  LOP3.LUT P3, RZ, R5, 0x4, RZ, 0xc0, !PT ;  /* 0x0000000405ff7812 */ /* 0x000fc4000786c0ff */
[----:B------:R-:W-:Y:S01]  /*03f0*/  LOP3.LUT R9, R3, R2, RZ, 0x3c, !PT ;  /* 0x0000000203097212 */ /* 0x000fe200078e3cff */
[----:B------:R-:W-:Y:S01]  /*0400*/  IMAD.SHL.U32 R2, R15, 0x10, RZ ;  /* 0x000000100f027824 */ /* 0x000fe200078e00ff */
[----:B------:R-:W-:Y:S02]  /*0410*/  LOP3.LUT R0, R0, 0x1c0, RZ, 0xc0, !PT ;  /* 0x000001c000007812 */ /* 0x000fe400078ec0ff */
[----:B------:R-:W-:Y:S02]  /*0420*/  SHF.R.S32.HI R3, RZ, 0x1f, R11 ;  /* 0x0000001fff037819 */ /* 0x000fe4000001140b */
[----:B------:R-:W-:Y:S02]  /*0430*/  LOP3.LUT R5, R0, 0x10, R2, 0xf8, !PT ;  /* 0x0000001000057812 */ /* 0x000fe400078ef802 */
[----:B------:R-:W-:Y:S02]  /*0440*/  SHF.R.S32.HI R20, RZ, 0x7, R14 ;  /* 0x00000007ff147819 */ /* 0x000fe4000001140e */
[----:B------:R-:W-:-:S02]  /*0450*/  LEA.HI R18, R4, R10, RZ, 0x2 ;  /* 0x0000000a04127211 */ /* 0x000fc400078f10ff */
[----:B------:R-:W-:Y:S01]  /*0460*/  LEA.HI R14, R3, R11, RZ, 0x3 ;  /* 0x0000000b030e7211 */ /* 0x000fe200078f18ff */
[----:B------:R-:W-:Y:S01]  /*0470*/  IMAD.SHL.U32 R3, R13, 0x200, RZ ;  /* 0x000002000d037824 */ /* 0x000fe200078e00ff */
[----:B------:R-:W-:Y:S01]  /*0480*/  LOP3.LUT R4, R0, 0x8, R12, 0xf8, !PT ;  /* 0x0000000800047812 */ /* 0x000fe200078ef80c */
[----:B------:R-:W-:Y:S01]  /*0490*/  IMAD.SHL.U32 R10, R20, 0x20, RZ ;  /* 0x00000020140a7824 */ /* 0x000fe200078e00ff */
[----:B------:R-:W-:Y:S02]  /*04a0*/  SHF.R.U32.HI R2, RZ, 0x3, R0 ;  /* 0x00000003ff027819 */ /* 0x000fe40000011600 */
        /* <DEDUP_REMOVED lines=13> */
[C---:B------:R-:W-:Y:S02]  /*0580*/  IMAD.SHL.U32 R3, R6.reuse, 0x40, RZ ;  /* 0x0000004006037824 */ /* 0x040fe400078e00ff */
[----:B------:R-:W-:Y:S01]  /*0590*/  IMAD.IADD R7, R11, 0x1, -R7 ;  /* 0x000000010b077824 */ /* 0x000fe200078e0a07 */
[----:B------:R-:W-:Y:S01]  /*05a0*/  R2P PR, R6, 0x6 ;  /* 0x0000000606007804 */ /* 0x000fe20000000000 */
[----:B------:R-:W-:Y:S01]  /*05b0*/  IMAD.SHL.U32 R6, R17, 0x2, RZ ;  /* 0x0000000211067824 */ /* 0x000fe200078e00ff */
[----:B------:R-:W-:Y:S01]  /*05c0*/  LOP3.LUT R3, R3, 0x1c0, RZ, 0xc0, !PT ;  /* 0x000001c003037812 */ /* 0x000fe200078ec0ff */
[----:B------:R-:W-:Y:S01]  /*05d0*/  IMAD.SHL.U32 R8, R13, 0x20, RZ ;  /* 0x000000200d087824 */ /* 0x000fe200078e00ff */
[----:B------:R-:W-:Y:S01]  /*05e0*/  LOP3.LUT R4, R4, 0x18, RZ, 0xc0, !PT ;  /* 0x0000001804047812 */ /* 0x000fe200078ec0ff */
[----:B------:R-:W-:Y:S01]  /*05f0*/  IMAD R11, R19, 0x400, R6 ;  /* 0x00000400130b7824 */ /* 0x000fe200078e0206 */
[----:B------:R-:W-:-:S02]  /*0600*/  LOP3.LUT R9, R3, 0x20, R10, 0xf8, !PT ;  /* 0x0000002003097812 */ /* 0x000fc400078ef80a */
[----:B------:R-:W-:Y:S02]  /*0610*/  SHF.R.U32.HI R5, RZ, 0x3, R3 ;  /* 0x00000003ff057819 */ /* 0x000fe40000011603 */
[C---:B------:R-:W-:Y:S01]  /*0620*/  LOP3.LUT P6, RZ, R7.reuse, 0x2, RZ, 0xc0, !PT ;  /* 0x0000000207ff7812 */ /* 0x040fe200078cc0ff */
[C---:B-1----:R-:W-:Y:S01]  /*0630*/  IMAD.SHL.U32 R10, R7.reuse, 0x40, RZ ;  /* 0x00000040070a7824 */ /* 0x042fe200078e00ff */
[----:B------:R-:W-:Y:S02]  /*0640*/  LOP3.LUT P5, RZ, R7, 0x4, RZ, 0xc0, !PT ;  /* 0x0000000407ff7812 */ /* 0x000fe400078ac0ff */
[----:B------:R-:W-:Y:S02]  /*0650*/  LOP3.LUT R9, R9, R5, RZ, 0x3c, !PT ;  /* 0x0000000509097212 */ /* 0x000fe400078e3cff */
[----:B------:R-:W-:Y:S01]  /*0660*/  LOP3.LUT R7, R5, R3, R4, 0x1e, !PT ;  /* 0x0000000305077212 */ /* 0x000fe200078e1e04 */
[----:B------:R-:W-:Y:S01]  /*0670*/  IMAD R5, R15, 0x400, R6 ;  /* 0x000004000f057824 */ /* 0x000fe200078e0206 */
[----:B------:R-:W-:Y:S01]  /*0680*/  LOP3.LUT R3, R10, 0x1c0, RZ, 0xc0, !PT ;  /* 0x000001c00a037812 */ /* 0x000fe200078ec0ff */
[----:B------:R-:W-:Y:S01]  /*0690*/  IMAD.SHL.U32 R6, R13, 0x8, RZ ;  /* 0x000000080d067824 */ /* 0x000fe200078e00ff */
[----:B------:R-:W-:Y:S01]  /*06a0*/  LOP3.LUT R8, R4, 0x20, R8, 0xf8, !PT ;  /* 0x0000002004087812 */ /* 0x000fe200078ef808 */
[----:B------:R-:W-:Y:S01]  /*06b0*/  IMAD.IADD R12, R11, 0x1, R9 ;  /* 0x000000010b0c7824 */ /* 0x000fe200078e0209 */
[----:B------:R-:W-:Y:S01]  /*06c0*/  SHF.R.U32.HI R4, RZ, 0x3, R3 ;  /* 0x00000003ff047819 */ /* 0x000fe20000011603 */
[----:B------:R-:W-:Y:S01]  /*06d0*/  IMAD.IADD R11, R5, 0x1, R7 ;  /* 0x00000001050b7824 */ /* 0x000fe200078e0207 */
[----:B------:R-:W-:Y:S01]  /*06e0*/  LOP3.LUT R5, R3, 0x8, R6, 0xf8, !PT ;  /* 0x0000000803057812 */ /* 0x000fe200078ef806 */
[----:B------:R-:W-:Y:S01]  /*06f0*/  IMAD.SHL.U32 R9, R14, 0x40, RZ ;  /* 0x000000400e097824 */ /* 0x000fe200078e00ff */
[----:B------:R-:W-:Y:S01]  /*0700*/  LOP3.LUT R3, R4, R8, R3, 0x1e, !PT ;  /* 0x0000000804037212 */ /* 0x000fe200078e1e03 */
[----:B------:R-:W-:Y:S01]  /*0710*/  IMAD.MOV.U32 R6, RZ, RZ, 0x20 ;  /* 0x00000020ff067424 */ /* 0x000fe200078e00ff */
[----:B------:R-:W-:Y:S01]  /*0720*/  LOP3.LUT R4, R5, R4, RZ, 0x3c, !PT ;  /* 0x0000000405047212 */ /* 0x000fe200078e3cff */
[----:B------:R-:W-:Y:S01]  /*0730*/  IMAD.U32 R5, RZ, RZ, UR5 ;  /* 0x00000005ff057e24 */ /* 0x000fe2000f8e00ff */
[----:B------:R-:W-:Y:S01]  /*0740*/  LOP3.LUT R9, R9, 0xfffffe00, RZ, 0xc0, !PT ;  /* 0xfffffe0009097812 */ /* 0x000fe200078ec0ff */
[----:B----4-:R-:W-:Y:S01]  /*0750*/  USHF.L.U32 UR5, UR42, 0x7, URZ ;  /* 0x000000072a057899 */ /* 0x010fe2000800063f */
[----:B------:R-:W-:Y:S01]  /*0760*/  SHF.R.S32.HI R5, RZ, 0x2, R18 ;  /* 0x00000002ff057819 */ /* 0x000fe20000011412 */
[----:B------:R-:W-:-:S02]  /*0770*/  IMAD.MOV.U32 R13, RZ, RZ, 0x40 ;  /* 0x00000040ff0d7424 */ /* 0x000fc400078e00ff */
[--C-:B------:R-:W-:Y:S02]  /*0780*/  IMAD R7, R19, 0x400, R9.reuse ;  /* 0x0000040013077824 */ /* 0x100fe400078e0209 */
[----:B------:R-:W-:Y:S01]  /*0790*/  IMAD R8, R15, 0x400, R9 ;  /* 0x000004000f087824 */ /* 0x000fe200078e0209 */
[----:B------:R-:W-:Y:S01]  /*07a0*/  LOP3.LUT R9, R3, R9, RZ, 0xfc, !PT ;  /* 0x0000000903097212 */ /* 0x000fe200078efcff */
[----:B------:R-:W-:Y:S01]  /*07b0*/  IMAD.U32 R3, RZ, RZ, UR5 ;  /* 0x00000005ff037e24 */ /* 0x000fe2000f8e00ff */
[----:B------:R-:W-:Y:S01]  /*07c0*/  USHF.R.S32.HI UR5, URZ, 0x1f, UR42 ;  /* 0x0000001f3f057899 */ /* 0x000fe2000801142a */
[----:B------:R-:W-:Y:S01]  /*07d0*/  IMAD R14, R19, 0x10, R5 ;  /* 0x00000010130e7824 */ /* 0x000fe200078e0205 */
[----:B------:R-:W-:Y:S01]  /*07e0*/  LEA R5, R16, UR4, 0x1 ;  /* 0x0000000410057c11 */ /* 0x000fe2000f8e08ff */
[----:B------:R-:W-:Y:S02]  /*07f0*/  IMAD.IADD R7, R7, 0x1, R4 ;  /* 0x0000000107077824 */ /* 0x000fe400078e0204 */
[----:B------:R-:W-:Y:S01]  /*0800*/  IMAD.IADD R8, R4, 0x1, R8 ;  /* 0x0000000104087824 */ /* 0x000fe200078e0208 */
[----:B------:R1:W-:Y:S01]  /*0810*/  STL [R1+0x60], R14 ;  /* 0x0000600e01007387 */ /* 0x0003e20000100800 */
[----:B------:R-:W-:Y:S01]  /*0820*/  IMAD.U32 R4, RZ, RZ, UR5 ;  /* 0x00000005ff047e24 */ /* 0x000fe2000f8e00ff */
[----:B------:R-:W-:Y:S01]  /*0830*/  SEL R4, R6, 0xffffffe0, !P4 ;  /* 0xffffffe006047807 */ /* 0x000fe20006000000 */
[----:B------:R-:W-:Y:S01]  /*0840*/  IMAD.U32 R3, RZ, RZ, UR6 ;  /* 0x00000006ff037e24 */ /* 0x000fe2000f8e00ff */
[----:B------:R2:W-:Y:S01]  /*0850*/  STL [R1+0x2c], R5 ;  /* 0x00002c0501007387 */ /* 0x0005e20000100800 */
[----:B------:R-:W-:Y:S01]  /*0860*/  IMAD.MOV.U32 R10, RZ, RZ, -0x10 ;  /* 0xfffffff0ff0a7424 */ /* 0x000fe200078e00ff */
[----:B------:R-:W-:Y:S01]  /*0870*/  UIADD3 UR6, UR4, 0xc000, URZ ;  /* 0x0000c00004067890 */ /* 0x000fe2000fffe03f */
[----:B------:R-:W-:Y:S01]  /*0880*/  IMAD.U32 R3, RZ, RZ, UR5 ;  /* 0x00000005ff037e24 */ /* 0x000fe2000f8e00ff */
[----:B------:R-:W-:Y:S01]  /*0890*/  SEL R3, R13, 0xffffffc0, !P3 ;  /* 0xffffffc00d037807 */ /* 0x000fe20005800000 */
[----:B------:R-:W-:Y:S01]  /*08a0*/  UIADD3 UR5, UR4, 0x12000, URZ ;  /* 0x0001200004057890 */ /* 0x000fe2000fffe03f */
[----:B------:R-:W-:-:S02]  /*08b0*/  SEL R10, R10, 0x10, !P0 ;  /* 0x000000100a0a7807 */ /* 0x000fc40004000000 */
[----:B------:R-:W-:-:S03]  /*08c0*/  SEL R6, R6, 0xffffffe0, !P6 ;  /* 0xffffffe006067807 */ /* 0x000fc60007000000 */
        /* <DEDUP_REMOVED lines=20> */
[----:B---3--:R-:W-:Y:S02]  /*0a10*/  LEA R0, R9, UR4, 0x1 ;  /* 0x0000000409007c11 */ /* 0x008fe4000f8e08ff */
[----:B-1----:R-:W-:Y:S01]  /*0a20*/  LEA R11, R7, UR4, 0x1 ;  /* 0x00000004070b7c11 */ /* 0x002fe2000f8e08ff */
[----:B------:R-:W-:-:S04]  /*0a30*/  ULDC.64 UR4, c[0x0][0x208] ;  /* 0x0000820000047ab9 */ /* 0x000fc80000000a00 */
[----:B------:R-:W-:Y:S01]  /*0a40*/  STL [R1+0x8], R11 ;  /* 0x0000080b01007387 */ /* 0x000fe20000100800 */
[C---:B------:R-:W-:Y:S02]  /*0a50*/  IMAD.IADD R7, R11.reuse, 0x1, R6 ;  /* 0x000000010b077824 */ /* 0x040fe400078e0206 */
[----:B------:R-:W-:Y:S01]  /*0a60*/  IMAD.IADD R9, R11, 0x1, R5 ;  /* 0x000000010b097824 */ /* 0x000fe200078e0205 */
[----:B------:R1:W-:Y:S04]  /*0a70*/  STL [R1+0x4c], R4 ;  /* 0x00004c0401007387 */ /* 0x0003e80000100800 */
[----:B------:R-:W-:Y:S04]  /*0a80*/  STL [R1+0x1c], R8 ;  /* 0x00001c0801007387 */ /* 0x000fe80000100800 */
[----:B------:R-:W-:Y:S01]  /*0a90*/  STL [R1+0x74], R12 ;  /* 0x0000740c01007387 */ /* 0x000fe20000100800 */
[----:B-1----:R-:W-:-:S05]  /*0aa0*/  IMAD.IADD R4, R10, 0x1, R4 ;  /* 0x000000010a047824 */ /* 0x002fca00078e0204 */
        /* <DEDUP_REMOVED lines=11> */
.L_x_730:
        /* <DEDUP_REMOVED lines=67> */
.L_x_702:
        /* <DEDUP_REMOVED lines=27> */
[----:B------:R-:W-:Y:S01]  /*1140*/  UISETP.NE.AND UP0, UPT, UR33, -0x1, UPT ;  /* 0xffffffff2100788c */ /* 0x000fe2000bf05270 */
[----:B------:R-:W1:Y:S01]  /*1150*/  I2F.RP R4, R8 ;  /* 0x0000000800047306 */ /* 0x000e620000209400 */
[----:B------:R-:W-:Y:S01]  /*1160*/  USHF.L.U64.HI UR17, UR42, 0x7, UR55 ;  /* 0x000000072a117899 */ /* 0x000fe20008010237 */
[----:B------:R-:W-:Y:S01]  /*1170*/  ULDC.U8 UR19, c[0x0][0x3d8] ;  /* 0x0000f60000137ab9 */ /* 0x000fe20000000000 */
[----:B--2---:R-:W-:-:S02]  /*1180*/  UIMAD.WIDE.U32 UR26, UR7, UR10, URZ ;  /* 0x0000000a071a72a5 */ /* 0x004fc4000f8e003f */
[----:B------:R-:W-:Y:S02]  /*1190*/  USEL UR17, UR17, URZ, UP2 ;  /* 0x0000003f11117287 */ /* 0x000fe40009000000 */
[----:B------:R-:W-:Y:S02]  /*11a0*/  UIMAD UR45, UR7, UR11, UR27 ;  /* 0x0000000b072d72a4 */ /* 0x000fe4000f8e021b */
[----:B------:R-:W-:Y:S01]  /*11b0*/  @!UP1 UIMAD UR7, UR55, UR8, URZ ;  /* 0x00000008370792a4 */ /* 0x000fe2000f8e023f */
[----:B------:R-:W-:Y:S01]  /*11c0*/  @UP1 ULDC.64 UR10, c[0x0][0x420] ;  /* 0x00010800000a1ab9 */ /* 0x000fe20000000a00 */
[----:B------:R-:W-:Y:S01]  /*11d0*/  USEL UR27, UR12, URZ, UP2 ;  /* 0x0000003f0c1b7287 */ /* 0x000fe20009000000 */
[----:B-1----:R-:W1:Y:S01]  /*11e0*/  MUFU.RCP R4, R4 ;  /* 0x0000000400047308 */ /* 0x002e620000001000 */
[----:B------:R-:W-:Y:S02]  /*11f0*/  @!UP1 UIMAD UR32, UR42, UR9, UR7 ;  /* 0x000000092a2092a4 */ /* 0x000fe4000f8e0207 */
[----:B------:R-:W-:-:S02]  /*1200*/  UIADD3 UR7, UR29, 0x3f, URZ ;  /* 0x0000003f1d077890 */ /* 0x000fc4000fffe03f */
[----:B------:R-:W-:Y:S02]  /*1210*/  @UP1 UIMAD.WIDE.U32 UR38, UR16, UR10, URZ ;  /* 0x0000000a102612a5 */ /* 0x000fe4000f8e003f */
[----:B------:R-:W-:Y:S02]  /*1220*/  USHF.R.S32.HI UR18, URZ, 0x1f, UR7 ;  /* 0x0000001f3f127899 */ /* 0x000fe40008011407 */
[----:B------:R-:W-:Y:S02]  /*1230*/  @UP1 UIMAD UR46, UR16, UR11, UR39 ;  /* 0x0000000b102e12a4 */ /* 0x000fe4000f8e0227 */
[----:B------:R-:W-:Y:S02]  /*1240*/  ULEA.HI UR41, UR18, UR7, URZ, 0x6 ;  /* 0x0000000712297291 */ /* 0x000fe4000f8f303f */
[----:B------:R-:W-:Y:S02]  /*1250*/  UIMAD UR7, UR40, UR42, URZ ;  /* 0x0000002a280772a4 */ /* 0x000fe4000f8e023f */
[----:B------:R-:W-:Y:S01]  /*1260*/  UIMAD.WIDE.U32 UR12, UR16, UR34, URZ ;  /* 0x00000022100c72a5 */ /* 0x000fe2000f8e003f */
[----:B-1----:R-:W-:Y:S01]  /*1270*/  VIADD R4, R4, 0xffffffe ;  /* 0x0ffffffe04047836 */ /* 0x002fe20000000000 */
[----:B------:R-:W-:-:S02]  /*1280*/  UIMAD.WIDE UR8, UR58, UR57, URZ ;  /* 0x000000393a0872a5 */ /* 0x000fc4000f8e023f */
[----:B------:R-:W-:Y:S01]  /*1290*/  UIMAD.WIDE.U32 UR10, UR42, UR56, URZ ;  /* 0x000000382a0a72a5 */ /* 0x000fe2000f8e003f */
[----:B------:R-:W1:Y:S01]  /*12a0*/  F2I.FTZ.U32.TRUNC.NTZ R5, R4 ;  /* 0x0000000400057305 */ /* 0x000e62000021f000 */
[----:B------:R-:W-:Y:S02]  /*12b0*/  UIMAD UR7, UR55, UR56, UR7 ;  /* 0x00000038370772a4 */ /* 0x000fe4000f8e0207 */
[----:B------:R-:W-:Y:S02]  /*12c0*/  USEL UR54, UR14, UR12, !UP1 ;  /* 0x0000000c0e367287 */ /* 0x000fe4000c800000 */
[----:B------:R-:W-:Y:S02]  /*12d0*/  @UP1 UIADD3 UR44, UR13, UR23, URZ ;  /* 0x000000170d2c1290 */ /* 0x000fe4000fffe03f */
[----:B------:R-:W-:Y:S02]  /*12e0*/  UIMAD.WIDE.U32 UR14, UR8, UR10, URZ ;  /* 0x0000000a080e72a5 */ /* 0x000fe4000f8e003f */
[----:B------:R-:W-:-:S02]  /*12f0*/  UIMAD UR13, UR9, UR10, URZ ;  /* 0x0000000a090d72a4 */ /* 0x000fc4000f8e023f */
        /* <DEDUP_REMOVED lines=9> */
[----:B------:R-:W-:Y:S01]  /*1390*/  UIADD3 UR43, UR15, UR7, URZ ;  /* 0x000000070f2b7290 */ /* 0x000fe2000fffe03f */
[----:B------:R-:W-:Y:S01]  /*13a0*/  IMAD.HI.U32 R5, R5, R6, R4 ;  /* 0x0000000605057227 */ /* 0x000fe200078e0004 */
[----:B------:R-:W-:Y:S01]  /*13b0*/  MOV R4, R7 ;  /* 0x0000000700047202 */ /* 0x000fe20000000f00 */
[----:B------:R-:W-:Y:S02]  /*13c0*/  UISETP.NE.AND UP3, UPT, UR19, URZ, UPT ;  /* 0x0000003f1300728c */ /* 0x000fe4000bf65270 */
[----:B------:R-:W-:Y:S02]  /*13d0*/  USHF.R.S32.HI UR23, URZ, 0x1f, UR14 ;  /* 0x0000001f3f177899 */ /* 0x000fe4000801140e */
[----:B------:R-:W-:Y:S01]  /*13e0*/  IMAD.HI.U32 R6, R5, R4, RZ ;  /* 0x0000000405067227 */ /* 0x000fe200078e00ff */
[----:B------:R-:W-:Y:S02]  /*13f0*/  UIADD3 UR7, UP2, UR14, UR27, URZ ;  /* 0x0000001b0e077290 */ /* 0x000fe4000ff5e03f */
[----:B------:R-:W-:Y:S01]  /*1400*/  UIMAD UR13, UR9, UR16, URZ ;  /* 0x00000010090d72a4 */ /* 0x000fe2000f8e023f */
[----:B------:R-:W-:Y:S01]  /*1410*/  IMAD.MOV R5, RZ, RZ, -R6 ;  /* 0x000000ffff057224 */ /* 0x000fe200078e0a06 */
[----:B------:R-:W-:-:S02]  /*1420*/  UIADD3.X UR10, UR23, UR17, URZ, UP2, !UPT ;  /* 0x00000011170a7290 */ /* 0x000fc400097fe43f */
[----:B------:R-:W-:Y:S01]  /*1430*/  UIMAD UR9, UR9, UR7, URZ ;  /* 0x00000007090972a4 */ /* 0x000fe2000f8e023f */
[C---:B------:R-:W-:Y:S01]  /*1440*/  IMAD R4, R8.reuse, R5, R4 ;  /* 0x0000000508047224 */ /* 0x040fe200078e0204 */
[----:B------:R-:W-:Y:S01]  /*1450*/  @UP0 UIADD3 UR24, UR31, UR33, URZ ;  /* 0x000000211f180290 */ /* 0x000fe2000fffe03f */
[----:B------:R-:W-:Y:S01]  /*1460*/  @UP0 ULDC.64 UR18, c[0x0][0x250] ;  /* 0x0000940000120ab9 */ /* 0x000fe20000000a00 */
[----:B------:R-:W-:Y:S02]  /*1470*/  @UP1 UIADD3 UR43, UR11, UR13, URZ ;  /* 0x0000000d0b2b1290 */ /* 0x000fe4000fffe03f */
[----:B------:R-:W-:Y:S01]  /*1480*/  ISETP.GT.U32.AND P1, PT, R8, R4, PT ;  /* 0x000000040800720c */ /* 0x000fe20003f24070 */
[----:B------:R-:W-:Y:S01]  /*1490*/  UIMAD UR9, UR8, UR10, UR9 ;  /* 0x0000000a080972a4 */ /* 0x000fe2000f8e0209 */
[----:B------:R-:W-:Y:S01]  /*14a0*/  ULDC UR59, c[0x0][0x2c4] ;  /* 0x0000b100003b7ab9 */ /* 0x000fe20000000800 */
[----:B------:R-:W-:Y:S02]  /*14b0*/  @UP0 UIMAD.WIDE.U32 UR10, UR24, UR18, URZ ;  /* 0x00000012180a02a5 */ /* 0x000fe4000f8e003f */
[----:B------:R-:W-:-:S02]  /*14c0*/  @UP0 UIMAD UR15, UR24, UR19, URZ ;  /* 0x00000013180f02a4 */ /* 0x000fc4000f8e023f */
[----:B------:R-:W-:Y:S02]  /*14d0*/  UIMAD.WIDE.U32 UR24, UR8, UR7, URZ ;  /* 0x00000007081872a5 */ /* 0x000fe4000f8e003f */
[----:B------:R-:W-:Y:S01]  /*14e0*/  @UP3 UIMAD UR7, UR42, UR59, URZ ;  /* 0x0000003b2a0732a4 */ /* 0x000fe2000f8e023f */
[----:B------:R-:W-:-:S03]  /*14f0*/  ULDC.U8 UR20, c[0x0][0x480] ;  /* 0x0001200000147ab9 */ /* 0x000fc60000000000 */
[----:B------:R-:W-:Y:S01]  /*1500*/  @!P1 IMAD.IADD R4, R4, 0x1, -R8 ;  /* 0x0000000104049824 */ /* 0x000fe200078e0a08 */
[----:B------:R-:W-:Y:S01]  /*1510*/  @!P1 IADD3 R6, R6, 0x1, RZ ;  /* 0x0000000106069810 */ /* 0x000fe20007ffe0ff */
[----:B------:R-:W-:Y:S01]  /*1520*/  @UP0 UIADD3 UR22, UR31, UR33, URZ ;  /* 0x000000211f160290 */ /* 0x000fe2000fffe03f */
[----:B------:R-:W-:Y:S01]  /*1530*/  PLOP3.LUT P1, PT, PT, PT, UP0, 0x80, 0x0 ;  /* 0x000000000000781c */ /* 0x000fe20003f2f008 */
[----:B------:R-:W-:Y:S01]  /*1540*/  UISETP.NE.AND UP4, UPT, UR20, URZ, UPT ;  /* 0x0000003f1400728c */ /* 0x000fe2000bf85270 */
[----:B------:R-:W-:Y:S01]  /*1550*/  ISETP.GE.U32.AND P0, PT, R4, R8, PT ;  /* 0x000000080400720c */ /* 0x000fe20003f06070 */
[----:B------:R-:W-:Y:S01]  /*1560*/  @UP3 USEL UR8, UR7, UR16, !UP1 ;  /* 0x0000001007083287 */ /* 0x000fe2000c800000 */
[----:B------:R-:W-:Y:S01]  /*1570*/  LOP3.LUT R4, R9, UR53, RZ, 0x3c, !PT ;  /* 0x0000003509047c12 */ /* 0x000fe2000f8e3cff */
[----:B------:R-:W-:Y:S01]  /*1580*/  @UP0 ULDC.64 UR20, c[0x0][0x248] ;  /* 0x0000920000140ab9 */ /* 0x000fe20000000a00 */
[----:B------:R-:W-:Y:S01]  /*1590*/  @UP3 ULDC UR7, c[0x0][0x2e4] ;  /* 0x0000b90000073ab9 */ /* 0x000fe20000000800 */
[----:B------:R-:W-:Y:S01]  /*15a0*/  @UP0 UIMAD.WIDE.U32 UR12, UR22, UR20, URZ ;  /* 0x00000014160c02a5 */ /* 0x000fe2000f8e003f */
[----:B------:R-:W-:Y:S01]  /*15b0*/  ISETP.GE.AND P2, PT, R4, RZ, PT ;  /* 0x000000ff0400720c */ /* 0x000fe20003f46270 */
[----:B------:R-:W-:-:S02]  /*15c0*/  @UP3 UIMAD UR17, UR53, UR7, UR8 ;  /* 0x00000007351132a4 */ /* 0x000fc4000f8e0208 */
[----:B------:R-:W-:Y:S02]  /*15d0*/  UIMAD UR47, UR53, UR58, URZ ;  /* 0x0000003a352f72a4 */ /* 0x000fe4000f8e023f */
[----:B------:R-:W-:Y:S02]  /*15e0*/  @UP0 UIMAD UR22, UR22, UR21, URZ ;  /* 0x00000015161602a4 */ /* 0x000fe4000f8e023f */
[----:B------:R-:W-:Y:S01]  /*15f0*/  @!UP3 UIMAD UR7, UR42, UR57, UR53 ;  /* 0x000000392a07b2a4 */ /* 0x000fe2000f8e0235 */
[----:B------:R-:W-:Y:S01]  /*1600*/  @P0 VIADD R6, R6, 0x1 ;  /* 0x0000000106060836 */ /* 0x000fe20000000000 */
[----:B------:R-:W-:Y:S01]  /*1610*/  @!UP1 UIADD3 UR46, UR37, UR32, URZ ;  /* 0x00000020252e9290 */ /* 0x000fe2000fffe03f */
[----:B------:R-:W-:Y:S01]  /*1620*/  PLOP3.LUT P0, PT, PT, PT, UP3, 0x80, 0x0 ;  /* 0x000000000000781c */ /* 0x000fe20003f0f038 */
[----:B------:R-:W-:Y:S02]  /*1630*/  USEL UR49, UR26, URZ, UP4 ;  /* 0x0000003f1a317287 */ /* 0x000fe4000a000000 */
[----:B------:R-:W-:Y:S01]  /*1640*/  USEL UR48, UR45, URZ, UP4 ;  /* 0x0000003f2d307287 */ /* 0x000fe2000a000000 */
[----:B------:R-:W-:Y:S01]  /*1650*/  @!P2 IADD3 R6, -R6, RZ, RZ ;  /* 0x000000ff0606a210 */ /* 0x000fe20007ffe1ff */
[----:B------:R-:W-:Y:S01]  /*1660*/  USHF.R.S32.HI UR50, URZ, 0x1f, UR28 ;  /* 0x0000001f3f327899 */ /* 0x000fe2000801141c */
[----:B------:R-:W-:Y:S01]  /*1670*/  @!P3 LOP3.LUT R6, RZ, R9, RZ, 0x33, !PT ;  /* 0x00000009ff06b212 */ /* 0x000fe200078e33ff */
[----:B------:R-:W-:-:S02]  /*1680*/  USHF.R.S32.HI UR51, URZ, 0x1f, UR47 ;  /* 0x0000001f3f337899 */ /* 0x000fc4000801142f */
[----:B------:R-:W-:Y:S02]  /*1690*/  @UP0 UIADD3 UR40, UR11, UR15, URZ ;  /* 0x0000000f0b280290 */ /* 0x000fe4000fffe03f */
[----:B------:R-:W-:Y:S02]  /*16a0*/  @!UP3 UIMAD UR17, UR7, UR59, URZ ;  /* 0x0000003b0711b2a4 */ /* 0x000fe4000f8e023f */
        /* <DEDUP_REMOVED lines=17> */
.L_x_704:
        /* <DEDUP_REMOVED lines=13> */
.L_x_705:
        /* <DEDUP_REMOVED lines=11> */
.L_x_706:
[----:B------:R-:W-:-:S04]  /*1940*/  UIMAD UR7, UR42, UR57, UR53 ;  /* 0x000000392a0772a4 */ /* 0x000fc8000f8e0235 */
[----:B------:R-:W-:-:S12]  /*1950*/  UIMAD UR7, UR7, UR56, URZ ;  /* 0x00000038070772a4 */ /* 0x000fd8000f8e023f */
.L_x_707:
        /* <DEDUP_REMOVED lines=9> */
[----:B------:R-:W-:-:S02]  /*19f0*/  UIMAD UR7, UR15, UR8, URZ ;  /* 0x000000080f0772a4 */ /* 0x000fc4000f8e023f */
[----:B------:R-:W-:Y:S01]  /*1a00*/  UIADD3 UR16, UR14, UR17, URZ ;  /* 0x000000110e107290 */ /* 0x000fe2000fffe03f */
[----:B------:R-:W-:Y:S01]  /*1a10*/  ULDC.64 UR12, c[0x0][0x258] ;  /* 0x00009600000c7ab9 */ /* 0x000fe20000000a00 */
[----:B------:R-:W-:Y:S01]  /*1a20*/  ULDC.64 UR36, c[0x0][0x2b0] ;  /* 0x0000ac0000247ab9 */ /* 0x000fe20000000a00 */
[----:B------:R-:W-:Y:S01]  /*1a30*/  ULDC.64 UR38, c[0x0][0x478] ;  /* 0x00011e0000267ab9 */ /* 0x000fe20000000a00 */
[----:B------:R-:W-:Y:S02]  /*1a40*/  ULEA.HI.SX32 UR25, UR41, 0xffffffff, 0x1a ;  /* 0xffffffff29197891 */ /* 0x000fe4000f8fd23f */
[----:B------:R-:W-:Y:S01]  /*1a50*/  UIMAD.WIDE UR16, UR16, 0x4, UR36 ;  /* 0x00000004101078a5 */ /* 0x000fe2000f8e0224 */
[----:B--2---:R-:W-:-:S04]  /*1a60*/  IMAD R7, R14, UR23, RZ ;  /* 0x000000170e077c24 */ /* 0x004fc8000f8e02ff */
[----:B------:R-:W-:Y:S01]  /*1a70*/  IMAD R7, R15, UR14, R7 ;  /* 0x0000000e0f077c24 */ /* 0x000fe2000f8e0207 */
[----:B-1----:R-:W-:-:S04]  /*1a80*/  SHF.R.S32.HI R12, RZ, 0x1f, R16 ;  /* 0x0000001fff0c7819 */ /* 0x002fc80000011410 */
[-C--:B------:R-:W-:Y:S02]  /*1a90*/  LEA.HI R4, R12, R16.reuse, RZ, 0x3 ;  /* 0x000000100c047211 */ /* 0x080fe400078f18ff */
[----:B---3--:R-:W-:Y:S02]  /*1aa0*/  SHF.R.S32.HI R38, RZ, 0x1f, R38 ;  /* 0x0000001fff267819 */ /* 0x008fe40000011426 */
[----:B------:R-:W-:Y:S02]  /*1ab0*/  LOP3.LUT R4, R4, 0xfffffff8, RZ, 0xc0, !PT ;  /* 0xfffffff804047812 */ /* 0x000fe400078ec0ff */
[----:B----4-:R-:W-:Y:S02]  /*1ac0*/  LEA.HI R38, R38, R39, RZ, 0x3 ;  /* 0x0000002726267211 */ /* 0x010fe400078f18ff */
[----:B------:R-:W-:Y:S01]  /*1ad0*/  LEA.HI R12, R12, R16, RZ, 0x5 ;  /* 0x000000100c0c7211 */ /* 0x000fe200078f28ff */
[----:B------:R-:W-:Y:S01]  /*1ae0*/  IMAD.IADD R31, R16, 0x1, -R4 ;  /* 0x00000001101f7824 */ /* 0x000fe200078e0a04 */
[----:B------:R-:W-:-:S02]  /*1af0*/  SHF.R.S32.HI R38, RZ, 0x3, R38 ;  /* 0x00000003ff267819 */ /* 0x000fc40000011426 */
[----:B------:R-:W-:Y:S01]  /*1b00*/  LOP3.LUT R30, R12, 0xffffffe0, RZ, 0xc0, !PT ;  /* 0xffffffe00c1e7812 */ /* 0x000fe200078ec0ff */
[----:B------:R-:W-:Y:S01]  /*1b10*/  IMAD.SHL.U32 R4, R31, 0x8, RZ ;  /* 0x000000081f047824 */ /* 0x000fe200078e00ff */
[----:B------:R-:W-:Y:S02]  /*1b20*/  SHF.R.S32.HI R34, RZ, 0x1f, R38 ;  /* 0x0000001fff227819 */ /* 0x000fe40000011426 */
[----:B------:R-:W-:Y:S01]  /*1b30*/  IADD3 R10, P0, R38, UR14, RZ ;  /* 0x0000000e260a7c10 */ /* 0x000fe2000ff1e0ff */
[----:B------:R-:W-:Y:S01]  /*1b40*/  IMAD.IADD R30, R16, 0x1, -R30 ;  /* 0x00000001101e7824 */ /* 0x000fe200078e0a1e */
[----:B------:R-:W-:Y:S02]  /*1b50*/  SHF.R.S32.HI R5, RZ, 0x1f, R4 ;  /* 0x0000001fff057819 */ /* 0x000fe40000011404 */
[----:B------:R-:W-:Y:S02]  /*1b60*/  IADD3.X R9, R34, UR23, RZ, P0, !PT ;  /* 0x0000001722097c10 */ /* 0x000fe400087fe4ff */
[----:B------:R-:W-:Y:S01]  /*1b70*/  IADD3 R8, P0, R4, UR10, RZ ;  /* 0x0000000a04087c10 */ /* 0x000fe2000ff1e0ff */
[----:B------:R-:W-:Y:S01]  /*1b80*/  USHF.L.U32 UR10, UR11, 0x6, URZ ;  /* 0x000000060b0a7899 */ /* 0x000fe2000800063f */
[----:B------:R-:W-:Y:S01]  /*1b90*/  SHF.R.S32.HI R12, RZ, 0x5, R12 ;  /* 0x00000005ff0c7819 */ /* 0x000fe2000001140c */
[----:B------:R-:W-:Y:S01]  /*1ba0*/  IMAD R11, R9, UR34, RZ ;  /* 0x00000022090b7c24 */ /* 0x000fe2000f8e02ff */
[----:B------:R-:W-:-:S03]  /*1bb0*/  IADD3.X R9, R5, UR46, RZ, P0, !PT ;  /* 0x0000002e05097c10 */ /* 0x000fc600087fe4ff */
[----:B------:R-:W-:Y:S02]  /*1bc0*/  IMAD R13, R10, UR35, R11 ;  /* 0x000000230a0d7c24 */ /* 0x000fe4000f8e020b */
[----:B------:R-:W-:Y:S01]  /*1bd0*/  IMAD.WIDE.U32 R8, R14, UR14, R8 ;  /* 0x0000000e0e087c25 */ /* 0x000fe2000f8e0008 */
[----:B------:R-:W-:Y:S02]  /*1be0*/  UIMAD UR14, UR53, UR9, UR7 ;  /* 0x00000009350e72a4 */ /* 0x000fe4000f8e0207 */
[----:B------:R-:W-:Y:S01]  /*1bf0*/  UIMAD UR7, UR15, UR12, URZ ;  /* 0x0000000c0f0772a4 */ /* 0x000fe2000f8e023f */
[----:B------:R-:W-:Y:S01]  /*1c00*/  IMAD.WIDE.U32 R10, R10, UR34, R4 ;  /* 0x000000220a0a7c25 */ /* 0x000fe2000f8e0004 */
[----:B------:R-:W-:Y:S02]  /*1c10*/  USHF.R.S32.HI UR9, URZ, 0x1f, UR10 ;  /* 0x0000001f3f097899 */ /* 0x000fe4000801140a */
[----:B------:R-:W-:Y:S01]  /*1c20*/  UIMAD UR15, UR53, UR13, UR7 ;  /* 0x0000000d350f72a4 */ /* 0x000fe2000f8e0207 */
[----:B------:R-:W-:Y:S01]  /*1c30*/  IMAD.IADD R9, R9, 0x1, R7 ;  /* 0x0000000109097824 */ /* 0x000fe200078e0207 */
[----:B------:R-:W-:Y:S01]  /*1c40*/  IADD3 R10, P0, R10, UR54, RZ ;  /* 0x000000360a0a7c10 */ /* 0x000fe2000ff1e0ff */
[----:B------:R-:W-:Y:S01]  /*1c50*/  IMAD.U32 R7, RZ, RZ, UR8 ;  /* 0x00000008ff077e24 */ /* 0x000fe2000f8e00ff */
[----:B------:R-:W-:Y:S01]  /*1c60*/  UIADD3 UR8, UP1, UP0, UR24, UR10, UR47 ;  /* 0x0000000a18087290 */ /* 0x000fe2000f83e02f */
[----:B------:R-:W-:Y:S01]  /*1c70*/  IMAD R12, R12, UR11, R30 ;  /* 0x0000000b0c0c7c24 */ /* 0x000fe2000f8e021e */
[----:B------:R-:W-:Y:S01]  /*1c80*/  IADD3.X R11, R11, UR44, R13, P0, !PT ;  /* 0x0000002c0b0b7c10 */ /* 0x000fe200087fe40d */
[----:B------:R-:W-:Y:S01]  /*1c90*/  IMAD.WIDE.U32 R8, R7, UR53, R8 ;  /* 0x0000003507087c25 */ /* 0x000fe2000f8e0008 */
[----:B------:R-:W-:-:S02]  /*1ca0*/  UIADD3.X UR7, UR45, UR9, UR51, UP1, UP0 ;  /* 0x000000092d077290 */ /* 0x000fc40008fe0433 */
[----:B------:R-:W-:Y:S01]  /*1cb0*/  UIADD3 UR8, UP1, UP0, UR49, UR8, UR52 ;  /* 0x0000000831087290 */ /* 0x000fe2000f83e034 */
[----:B------:R-:W-:Y:S01]  /*1cc0*/  IMAD.U32 R7, RZ, RZ, UR12 ;  /* 0x0000000cff077e24 */ /* 0x000fe2000f8e00ff */
[----:B------:R-:W-:Y:S01]  /*1cd0*/  ULDC.64 UR12, c[0x0][0x210] ;  /* 0x00008400000c7ab9 */ /* 0x000fe20000000a00 */
[----:B------:R-:W-:Y:S01]  /*1ce0*/  VIADD R9, R9, UR14 ;  /* 0x0000000e09097c36 */ /* 0x000fe20008000000 */
[----:B------:R-:W-:Y:S01]  /*1cf0*/  UIADD3.X UR7, UR48, UR7, UR43, UP1, UP0 ;  /* 0x0000000730077290 */ /* 0x000fe20008fe042b */
[----:B------:R-:W-:Y:S01]  /*1d00*/  IMAD.WIDE.U32 R10, R7, UR53, R10 ;  /* 0x00000035070a7c25 */ /* 0x000fe2000f8e000a */
[----:B------:R-:W-:Y:S01]  /*1d10*/  IADD3 R7, P0, R12, UR8, RZ ;  /* 0x000000080c077c10 */ /* 0x000fe2000ff1e0ff */
[----:B------:R-:W-:Y:S01]  /*1d20*/  ULDC.64 UR8, c[0x0][0x400] ;  /* 0x0001000000087ab9 */ /* 0x000fe20000000a00 */
[----:B------:R-:W-:Y:S01]  /*1d30*/  UISETP.GE.AND UP0, UPT, UR29, 0x1, UPT ;  /* 0x000000011d00788c */ /* 0x000fe2000bf06270 */
[-C--:B------:R-:W-:Y:S01]  /*1d40*/  IMAD R13, R34, R14.reuse, RZ ;  /* 0x0000000e220d7224 */ /* 0x080fe200078e02ff */
[----:B------:R-:W-:Y:S01]  /*1d50*/  LEA.HI.X.SX32 R12, R12, UR7, 0x1, P0 ;  /* 0x000000070c0c7c11 */ /* 0x000fe200080f0eff */
[----:B------:R-:W-:Y:S01]  /*1d60*/  IMAD.WIDE.U32 R8, R38, R14, R8 ;  /* 0x0000000e26087225 */ /* 0x000fe200078e0008 */
[C---:B------:R-:W-:Y:S01]  /*1d70*/  LEA R28, P0, R7.reuse, UR8, 0x2 ;  /* 0x00000008071c7c11 */ /* 0x040fe2000f8010ff */
[----:B------:R-:W-:Y:S01]  /*1d80*/  ULDC.64 UR10, c[0x0][0x3e0] ;  /* 0x0000f800000a7ab9 */ /* 0x000fe20000000a00 */
[----:B------:R-:W-:Y:S01]  /*1d90*/  LEA R22, P2, R10, UR12, 0x1 ;  /* 0x0000000c0a167c11 */ /* 0x000fe2000f8408ff */
[----:B------:R-:W-:Y:S01]  /*1da0*/  IMAD R13, R38, R15, R13 ;  /* 0x0000000f260d7224 */ /* 0x000fe200078e020d */
        /* <DEDUP_REMOVED lines=10> */
[----:B------:R-:W-:Y:S01]  /*1e50*/  UIMAD UR8, UR50, UR18, URZ ;  /* 0x00000012320872a4 */ /* 0x000fe2000f8e023f */
[----:B------:R-:W-:Y:S01]  /*1e60*/  IMAD.U32 R8, RZ, RZ, UR18 ;  /* 0x00000012ff087e24 */ /* 0x000fe2000f8e00ff */
[----:B------:R-:W-:Y:S01]  /*1e70*/  UMOV UR7, UR25 ;  /* 0x0000001900077c82 */ /* 0x000fe20008000000 */
[----:B------:R-:W-:Y:S01]  /*1e80*/  UIMAD UR10, UR50, UR20, URZ ;  /* 0x00000014320a72a4 */ /* 0x000fe2000f8e023f */
[----:B------:R-:W-:Y:S01]  /*1e90*/  IMAD.U32 R7, RZ, RZ, UR20 ;  /* 0x00000014ff077e24 */ /* 0x000fe2000f8e00ff */
[----:B------:R-:W-:Y:S01]  /*1ea0*/  UIMAD UR11, UR28, UR19, UR8 ;  /* 0x000000131c0b72a4 */ /* 0x000fe2000f8e0208 */
[----:B------:R-:W-:Y:S01]  /*1eb0*/  VIADD R11, R38, 0x20 ;  /* 0x00000020260b7836 */ /* 0x000fe20000000000 */
[----:B------:R-:W-:Y:S01]  /*1ec0*/  UIMAD UR8, UR7, -0x40, UR29 ;  /* 0xffffffc0070878a4 */ /* 0x000fe2000f8e021d */
[----:B------:R-:W-:Y:S01]  /*1ed0*/  IMAD.WIDE.U32 R8, R8, UR28, R4 ;  /* 0x0000001c08087c25 */ /* 0x000fe2000f8e0004 */
[----:B------:R-:W-:-:S02]  /*1ee0*/  UIMAD UR10, UR28, UR21, UR10 ;  /* 0x000000151c0a72a4 */ /* 0x000fc4000f8e020a */
[----:B------:R-:W-:Y:S01]  /*1ef0*/  UIMAD UR9, UR30, -0x40, UR6 ;  /* 0xffffffc01e0978a4 */ /* 0x000fe2000f8e0206 */
[----:B------:R-:W-:Y:S01]  /*1f00*/  IMAD.WIDE.U32 R4, R7, UR28, R4 ;  /* 0x0000001c07047c25 */ /* 0x000fe2000f8e0004 */
[----:B------:R-:W-:-:S03]  /*1f10*/  ISETP.GE.AND P0, PT, R11, UR8, PT ;  /* 0x000000080b007c0c */ /* 0x000fc6000bf06270 */
[----:B------:R-:W-:Y:S01]  /*1f20*/  IMAD.MOV.U32 R36, RZ, RZ, R12 ;  /* 0x000000ffff247224 */ /* 0x000fe200078e000c */
[----:B------:R-:W-:Y:S01]  /*1f30*/  IADD3 R8, P3, R8, UR26, RZ ;  /* 0x0000001a08087c10 */ /* 0x000fe2000ff7e0ff */
[----:B------:R-:W-:Y:S01]  /*1f40*/  IMAD.U32 R10, RZ, RZ, UR11 ;  /* 0x0000000bff0a7e24 */ /* 0x000fe2000f8e00ff */
[----:B------:R-:W-:Y:S01]  /*1f50*/  IADD3 R4, P1, R4, UR27, RZ ;  /* 0x0000001b04047c10 */ /* 0x000fe2000ff3e0ff */
[----:B------:R-:W-:Y:S01]  /*1f60*/  IMAD.U32 R7, RZ, RZ, UR10 ;  /* 0x0000000aff077e24 */ /* 0x000fe2000f8e00ff */
[----:B------:R-:W-:Y:S01]  /*1f70*/  ISETP.GE.AND P2, PT, R11, UR9, PT ;  /* 0x000000090b007c0c */ /* 0x000fe2000bf46270 */
[----:B------:R-:W-:Y:S01]  /*1f80*/  ULDC.64 UR10, c[0x0][0x268] ;  /* 0x00009a00000a7ab9 */ /* 0x000fe20000000a00 */
[----:B------:R-:W-:Y:S01]  /*1f90*/  IMAD.SHL.U32 R11, R15, 0x40, RZ ;  /* 0x000000400f0b7824 */ /* 0x000fe200078e00ff */
[----:B------:R-:W-:Y:S01]  /*1fa0*/  IADD3.X R9, R9, UR40, R10, P3, !PT ;  /* 0x0000002809097c10 */ /* 0x000fe20009ffe40a */
[----:B------:R-:W-:Y:S01]  /*1fb0*/  IMAD.WIDE.U32 R14, R14, 0x40, RZ ;  /* 0x000000400e0e7825 */ /* 0x000fe200078e00ff */
[----:B------:R-:W-:-:S03]  /*1fc0*/  IADD3.X R5, R5, UR32, R7, P1, !PT ;  /* 0x0000002005057c10 */ /* 0x000fc60008ffe407 */
[----:B------:R-:W-:Y:S01]  /*1fd0*/  IMAD.MOV.U32 R37, RZ, RZ, R13 ;  /* 0x000000ffff257224 */ /* 0x000fe200078e000d */
[----:B------:R-:W-:Y:S01]  /*1fe0*/  ISETP.GE.AND P3, PT, R38, UR9, PT ;  /* 0x0000000926007c0c */ /* 0x000fe2000bf66270 */
[C---:B------:R-:W-:Y:S01]  /*1ff0*/  IMAD R7, R17.reuse, UR10, RZ ;  /* 0x0000000a11077c24 */ /* 0x040fe2000f8e02ff */
[----:B------:R-:W-:Y:S01]  /*2000*/  @!P0 IADD3 R16, P1, R36, R14, RZ ;  /* 0x0000000e24108210 */ /* 0x000fe20007f3e0ff */
[----:B------:R-:W-:Y:S01]  /*2010*/  IMAD.WIDE.U32 R8, R6, UR10, R8 ;  /* 0x0000000a06087c25 */ /* 0x000fe2000f8e0008 */
[C---:B------:R-:W-:Y:S01]  /*2020*/  @!P2 IADD3 R14, P5, R38.reuse, 0x20, RZ ;  /* 0x00000020260ea810 */ /* 0x040fe20007fbe0ff */
[----:B------:R-:W1:Y:S01]  /*2030*/  @!P2 LDC.64 R32, c[0x0][0x220] ;  /* 0x00008800ff20ab82 */ /* 0x000e620000000a00 */
[----:B------:R-:W-:Y:S01]  /*2040*/  @!P2 IADD3 R18, P4, R38, 0x20, RZ ;  /* 0x000000202612a810 */ /* 0x000fe20007f9e0ff */
[C---:B------:R-:W-:Y:S01]  /*2050*/  IMAD R7, R6.reuse, UR11, R7 ;  /* 0x0000000b06077c24 */ /* 0x040fe2000f8e0207 */
[----:B------:R-:W-:Y:S01]  /*2060*/  ULDC.64 UR10, c[0x0][0x260] ;  /* 0x00009800000a7ab9 */ /* 0x000fe20000000a00 */
[----:B------:R-:W-:Y:S01]  /*2070*/  @!P2 IMAD.MOV.U32 R12, RZ, RZ, R8 ;  /* 0x000000ffff0ca224 */ /* 0x000fe200078e0008 */
[----:B------:R-:W-:Y:S01]  /*2080*/  STL.64 [R1+0x40], R36 ;  /* 0x0000402401007387 */ /* 0x000fe20000100a00 */
[----:B------:R-:W-:Y:S01]  /*2090*/  IMAD R10, R17, UR10, RZ ;  /* 0x0000000a110a7c24 */ /* 0x000fe2000f8e02ff */
[----:B------:R-:W-:Y:S01]  /*20a0*/  @!P0 IADD3.X R17, R37, R15, R11, P1, !PT ;  /* 0x0000000f25118210 */ /* 0x000fe20000ffe40b */
[----:B------:R-:W3:Y:S01]  /*20b0*/  @!P3 LDC.64 R24, c[0x0][0x220] ;  /* 0x00008800ff18bb82 */ /* 0x000ee20000000a00 */
[----:B------:R-:W-:Y:S01]  /*20c0*/  PLOP3.LUT P1, PT, PT, PT, UP4, 0x80, 0x0 ;  /* 0x000000000000781c */ /* 0x000fe20003f2f048 */
[C---:B------:R-:W-:Y:S01]  /*20d0*/  IMAD R10, R6.reuse, UR11, R10 ;  /* 0x0000000b060a7c24 */ /* 0x040fe2000f8e020a */
[----:B------:R-:W-:Y:S01]  /*20e0*/  STL.64 [R1+0x38], R22 ;  /* 0x0000381601007387 */ /* 0x000fe20000100a00 */
[----:B------:R-:W-:Y:S01]  /*20f0*/  IMAD.WIDE.U32 R4, R6, UR10, R4 ;  /* 0x0000000a06047c25 */ /* 0x000fe2000f8e0004 */
[----:B------:R-:W-:-:S02]  /*2100*/  USHF.L.U32 UR9, UR35, 0x6, URZ ;  /* 0x0000000623097899 */ /* 0x000fc4000800063f */
[----:B------:R-:W-:Y:S01]  /*2110*/  UIMAD.WIDE.U32 UR10, UR34, 0x40, URZ ;  /* 0x00000040220a78a5 */ /* 0x000fe2000f8e003f */
[----:B------:R-:W-:Y:S01]  /*2120*/  IMAD.IADD R7, R9, 0x1, R7 ;  /* 0x0000000109077824 */ /* 0x000fe200078e0207 */
[----:B------:R-:W4:Y:S01]  /*2130*/  @!P2 LDC.64 R26, c[0x0][0x218] ;  /* 0x00008600ff1aab82 */ /* 0x000f220000000a00 */
[----:B------:R-:W-:Y:S02]  /*2140*/  @!P3 IMAD.MOV.U32 R6, RZ, RZ, R8 ;  /* 0x000000ffff06b224 */ /* 0x000fe400078e0008 */
[----:B------:R-:W-:Y:S01]  /*2150*/  IMAD.MOV.U32 R240, RZ, RZ, 0x20 ;  /* 0x00000020fff07424 */ /* 0x000fe200078e00ff */
[----:B------:R-:W-:-:S04]  /*2160*/  USHF.L.U32 UR12, UR30, 0x6, URZ ;  /* 0x000000061e0c7899 */ /* 0x000fc8000800063f */
[----:B------:R-:W-:Y:S01]  /*2170*/  @P1 BAR.SYNC.DEFER_BLOCKING 0x0 ;  /* 0x0000000000001b1d */ /* 0x000fe20000010000 */
[----:B------:R-:W-:Y:S02]  /*2180*/  @!P3 IMAD R8, R34, UR18, RZ ;  /* 0x000000122208bc24 */ /* 0x000fe4000f8e02ff */
[----:B------:R-:W-:Y:S02]  /*2190*/  @!P2 IMAD.X R9, RZ, RZ, R34, P5 ;  /* 0x000000ffff09a224 */ /* 0x000fe400028e0622 */
[C---:B------:R-:W-:Y:S01]  /*21a0*/  @!P3 IMAD R20, R38.reuse, UR19, R8 ;  /* 0x000000132614bc24 */ /* 0x040fe2000f8e0208 */
[----:B------:R-:W-:Y:S01]  /*21b0*/  CS2R R142, SRZ ;  /* 0x00000000008e7805 */ /* 0x000fe2000001ff00 */
[----:B------:R-:W-:Y:S01]  /*21c0*/  @!P2 IMAD R19, R9, UR18, RZ ;  /* 0x000000120913ac24 */ /* 0x000fe2000f8e02ff */
[----:B------:R-:W-:Y:S01]  /*21d0*/  CS2R R140, SRZ ;  /* 0x00000000008c7805 */ /* 0x000fe2000001ff00 */
[----:B------:R-:W-:Y:S01]  /*21e0*/  @!P2 IMAD.X R15, RZ, RZ, R34, P4 ;  /* 0x000000ffff0fa224 */ /* 0x000fe200020e0622 */
[----:B------:R-:W-:Y:S01]  /*21f0*/  CS2R R146, SRZ ;  /* 0x0000000000927805 */ /* 0x000fe2000001ff00 */
[----:B------:R-:W-:Y:S01]  /*2200*/  @!P3 IMAD.WIDE.U32 R8, R38, UR18, R6 ;  /* 0x000000122608bc25 */ /* 0x000fe2000f8e0006 */
[----:B------:R-:W-:-:S02]  /*2210*/  CS2R R144, SRZ ;  /* 0x0000000000907805 */ /* 0x000fc4000001ff00 */
[----:B------:R-:W-:Y:S02]  /*2220*/  CS2R R138, SRZ ;  /* 0x00000000008a7805 */ /* 0x000fe4000001ff00 */
[----:B------:R-:W-:Y:S01]  /*2230*/  CS2R R136, SRZ ;  /* 0x0000000000887805 */ /* 0x000fe2000001ff00 */
[----:B------:R-:W-:Y:S01]  /*2240*/  @!P2 IMAD.MOV.U32 R13, RZ, RZ, R7 ;  /* 0x000000ffff0da224 */ /* 0x000fe200078e0007 */
[----:B---3--:R-:W-:Y:S01]  /*2250*/  @!P3 LEA R6, P4, R8, R24, 0x1 ;  /* 0x000000180806b211 */ /* 0x008fe200078808ff */
[----:B------:R-:W-:Y:S01]  /*2260*/  @!P2 IMAD R7, R15, UR20, RZ ;  /* 0x000000140f07ac24 */ /* 0x000fe2000f8e02ff */
[----:B------:R-:W-:Y:S01]  /*2270*/  CS2R R134, SRZ ;  /* 0x0000000000867805 */ /* 0x000fe2000001ff00 */
[----:B------:R-:W-:Y:S01]  /*2280*/  @!P3 IMAD.IADD R9, R9, 0x1, R20 ;  /* 0x000000010909b824 */ /* 0x000fe200078e0214 */
[----:B------:R-:W-:Y:S01]  /*2290*/  CS2R R132, SRZ ;  /* 0x0000000000847805 */ /* 0x000fe2000001ff00 */
[----:B------:R-:W-:Y:S01]  /*22a0*/  @!P2 IMAD R20, R18, UR21, R7 ;  /* 0x000000151214ac24 */ /* 0x000fe2000f8e0207 */
[----:B------:R-:W-:Y:S01]  /*22b0*/  CS2R R126, SRZ ;  /* 0x00000000007e7805 */ /* 0x000fe2000001ff00 */
[----:B------:R-:W-:Y:S01]  /*22c0*/  IMAD.IADD R5, R5, 0x1, R10 ;  /* 0x0000000105057824 */ /* 0x000fe200078e020a */
[----:B------:R-:W-:Y:S01]  /*22d0*/  @!P3 LEA.HI.X R7, R8, R25, R9, 0x1, P4 ;  /* 0x000000190807b211 */ /* 0x000fe200020f0c09 */
[----:B------:R-:W-:Y:S01]  /*22e0*/  @!P2 IMAD R21, R14, UR19, R19 ;  /* 0x000000130e15ac24 */ /* 0x000fe2000f8e0213 */
[----:B------:R-:W3:Y:S01]  /*22f0*/  @!P3 LDC.64 R24, c[0x0][0x218] ;  /* 0x00008600ff18bb82 */ /* 0x000ee20000000a00 */
[----:B------:R-:W-:Y:S01]  /*2300*/  @!P2 IMAD.MOV.U32 R10, RZ, RZ, R4 ;  /* 0x000000ffff0aa224 */ /* 0x000fe200078e0004 */
[----:B------:R-:W-:Y:S01]  /*2310*/  @!P0 IADD3 R8, P6, R22, UR10, RZ ;  /* 0x0000000a16088c10 */ /* 0x000fe2000ffde0ff */
[----:B------:R-:W-:Y:S01]  /*2320*/  @!P2 IMAD.MOV.U32 R11, RZ, RZ, R5 ;  /* 0x000000ffff0ba224 */ /* 0x000fe200078e0005 */
[----:B------:R-:W-:Y:S01]  /*2330*/  CS2R R124, SRZ ;  /* 0x00000000007c7805 */ /* 0x000fe2000001ff00 */
[----:B------:R-:W-:Y:S01]  /*2340*/  @!P2 IMAD.WIDE.U32 R14, R14, UR18, R12 ;  /* 0x000000120e0eac25 */ /* 0x000fe2000f8e000c */
[----:B------:R-:W-:-:S02]  /*2350*/  CS2R R130, SRZ ;  /* 0x0000000000827805 */ /* 0x000fc4000001ff00 */
[----:B------:R-:W-:Y:S02]  /*2360*/  CS2R R128, SRZ ;  /* 0x0000000000807805 */ /* 0x000fe4000001ff00 */
[----:B------:R-:W-:Y:S01]  /*2370*/  CS2R R122, SRZ ;  /* 0x00000000007a7805 */ /* 0x000fe2000001ff00 */
[----:B------:R-:W-:Y:S01]  /*2380*/  @!P2 IMAD.WIDE.U32 R18, R18, UR20, R10 ;  /* 0x000000141212ac25 */ /* 0x000fe2000f8e000a */
[----:B-1----:R-:W-:Y:S02]  /*2390*/  @!P2 LEA R10, P1, R14, R32, 0x1 ;  /* 0x000000200e0aa211 */ /* 0x002fe400078208ff */
[----:B------:R-:W-:Y:S02]  /*23a0*/  CS2R R120, SRZ ;  /* 0x0000000000787805 */ /* 0x000fe4000001ff00 */
[----:B------:R-:W-:Y:S01]  /*23b0*/  CS2R R118, SRZ ;  /* 0x0000000000767805 */ /* 0x000fe2000001ff00 */
[----:B------:R-:W-:Y:S01]  /*23c0*/  @!P3 IMAD.WIDE.U32 R12, R38, UR20, R4 ;  /* 0x00000014260cbc25 */ /* 0x000fe2000f8e0004 */
[----:B----4-:R-:W-:-:S02]  /*23d0*/  @!P2 LEA R4, P4, R18, R26, 0x1 ;  /* 0x0000001a1204a211 */ /* 0x010fc400078808ff */
[----:B------:R-:W-:Y:S02]  /*23e0*/  CS2R R116, SRZ ;  /* 0x0000000000747805 */ /* 0x000fe4000001ff00 */
[----:B------:R-:W-:Y:S01]  /*23f0*/  CS2R R110, SRZ ;  /* 0x00000000006e7805 */ /* 0x000fe2000001ff00 */
[----:B------:R-:W-:Y:S01]  /*2400*/  @!P2 IMAD.IADD R9, R19, 0x1, R20 ;  /* 0x000000011309a824 */ /* 0x000fe200078e0214 */
        /* <DEDUP_REMOVED lines=22> */
[----:B------:R-:W-:Y:S01]  /*2570*/  ULDC.U8 UR13, c[0x0][0x388] ;  /* 0x0000e200000d7ab9 */ /* 0x000fe20000000000 */
        /* <DEDUP_REMOVED lines=11> */
[----:B------:R-:W-:Y:S01]  /*2630*/  @P2 STS.128 [R35+0x17000], RZ ;  /* 0x017000ff23002388 */ /* 0x000fe20000000c00 */
[----:B-1----:R-:W-:-:S02]  /*2640*/  @!P2 IMAD.IADD R7, R15, 0x1, R21 ;  /* 0x000000010f07a824 */ /* 0x002fc400078e0215 */
[----:B------:R-:W-:-:S03]  /*2650*/  @!P3 IMAD R6, R34, UR20, RZ ;  /* 0x000000142206bc24 */ /* 0x000fc6000f8e02ff */
[----:B------:R-:W-:Y:S01]  /*2660*/  @!P2 LEA.HI.X R11, R14, R33, R7, 0x1, P1 ;  /* 0x000000210e0ba211 */ /* 0x000fe200008f0c07 */
[C---:B------:R-:W-:Y:S01]  /*2670*/  @!P3 IMAD R6, R38.reuse, UR21, R6 ;  /* 0x000000152606bc24 */ /* 0x040fe2000f8e0206 */
[----:B------:R-:W-:Y:S01]  /*2680*/  ISETP.GE.AND P1, PT, R38, UR8, PT ;  /* 0x0000000826007c0c */ /* 0x000fe2000bf26270 */
[----:B------:R-:W-:Y:S02]  /*2690*/  IMAD.U32 R14, RZ, RZ, UR9 ;  /* 0x00000009ff0e7e24 */ /* 0x000fe4000f8e00ff */
[----:B------:R-:W-:Y:S01]  /*26a0*/  @!PT LDS RZ, [RZ] ;  /* 0x00000000fffff984 */ /* 0x000fe20000000800 */
[----:B------:R-:W-:Y:S01]  /*26b0*/  @!PT LDS RZ, [RZ] ;  /* 0x00000000fffff984 */ /* 0x000fe20000000800 */
[----:B------:R-:W-:Y:S01]  /*26c0*/  @!PT LDS RZ, [RZ] ;  /* 0x00000000fffff984 */ /* 0x000fe20000000800 */
[----:B------:R-:W-:Y:S01]  /*26d0*/  @!P2 LDGSTS.E.BYPASS.LTC128B.128 [R35+0x13000], desc[UR4][R10.64] ;  /* 0x130000000a23afae */ /* 0x000fe2000b901d44 */
[----:B------:R-:W-:Y:S01]  /*26e0*/  @!P3 IMAD.IADD R5, R13, 0x1, R6 ;  /* 0x000000010d05b824 */ /* 0x000fe200078e0206 */
[C---:B---3--:R-:W-:Y:S02]  /*26f0*/  @!P3 LEA R6, P5, R12.reuse, R24, 0x1 ;  /* 0x000000180c06b211 */ /* 0x048fe400078a08ff */
[----:B------:R-:W-:Y:S02]  /*2700*/  @!P2 LDGSTS.E.BYPASS.LTC128B.128 [R35+0x15000], desc[UR4][R10.64+0x80] ;  /* 0x150000800a23afae */ /* 0x000fe4000b901d44 */
[----:B------:R-:W-:-:S02]  /*2710*/  @!P3 LEA.HI.X R7, R12, R25, R5, 0x1, P5 ;  /* 0x000000190c07b211 */ /* 0x000fc400028f0c05 */
[----:B------:R-:W-:Y:S01]  /*2720*/  @!P2 LDGSTS.E.BYPASS.LTC128B.128 [R35+0x17000], desc[UR4][R10.64+0x100] ;  /* 0x170001000a23afae */ /* 0x000fe2000b901d44 */
[----:B------:R-:W-:Y:S02]  /*2730*/  @!P2 LEA.HI.X R5, R18, R27, R9, 0x1, P4 ;  /* 0x0000001b1205a211 */ /* 0x000fe400020f0c09 */
[----:B------:R-:W-:Y:S01]  /*2740*/  @!P0 IADD3.X R9, R23, UR11, R14, P6, !PT ;  /* 0x0000000b17098c10 */ /* 0x000fe2000b7fe40e */
        /* <DEDUP_REMOVED lines=9> */
[----:B------:R-:W2:Y:S04]  /*27e0*/  LDL R10, [R1+0x60] ;  /* 0x00006000010a7983 */ /* 0x000ea80000100800 */
[----:B------:R-:W-:Y:S04]  /*27f0*/  @!P1 LDGSTS.E.BYPASS.LTC128B.128 [R35+0xa000], desc[UR4][R36.64+0x100] ;  /* 0x0a00010024239fae */ /* 0x000fe8000b901d44 */
        /* <DEDUP_REMOVED lines=45> */
[----:B------:R-:W0:Y:S01]  /*2ad0*/  LDGDEPBAR ;  /* 0x00000000000079af */ /* 0x000e220000000000 */
[----:B------:R-:W-:Y:S01]  /*2ae0*/  UMOV UR9, UR17 ;  /* 0x0000001100097c82 */ /* 0x000fe20008000000 */
[----:B-1----:R-:W-:-:S02]  /*2af0*/  IMAD.MOV.U32 R9, RZ, RZ, 0x7f800000 ;  /* 0x7f800000ff097424 */ /* 0x002fc400078e00ff */
[----:B------:R-:W-:Y:S01]  /*2b00*/  IMAD.MOV.U32 R8, RZ, RZ, 0x7f800000 ;  /* 0x7f800000ff087424 */ /* 0x000fe200078e00ff */
[----:B---3--:R-:W1:Y:S01]  /*2b10*/  LDC.64 R6, c[0x0][0x3b8] ;  /* 0x0000ee00ff067b82 */ /* 0x008e620000000a00 */
[----:B------:R-:W-:-:S04]  /*2b20*/  DEPBAR.LE SB0, 0x1 ;  /* 0x000080400000791a */ /* 0x000fc80000000000 */
[C---:B--2---:R-:W-:Y:S01]  /*2b30*/  VIADD R4, R10.reuse, 0x8 ;  /* 0x000000080a047836 */ /* 0x044fe20000000000 */
[----:B------:R-:W-:-:S04]  /*2b40*/  ISETP.GE.AND P1, PT, R10, UR8, PT ;  /* 0x000000080a007c0c */ /* 0x000fc8000bf26270 */
[----:B------:R-:W-:Y:S01]  /*2b50*/  ISETP.GE.AND P0, PT, R4, UR8, PT ;  /* 0x0000000804007c0c */ /* 0x000fe2000bf06270 */
[----:B------:R-:W-:Y:S01]  /*2b60*/  IMAD.MOV.U32 R4, RZ, RZ, 0x4 ;  /* 0x00000004ff047424 */ /* 0x000fe200078e00ff */
[----:B------:R-:W-:-:S03]  /*2b70*/  UMOV UR8, UR16 ;  /* 0x0000001000087c82 */ /* 0x000fc60008000000 */
[----:B------:R-:W-:-:S05]  /*2b80*/  IMAD.WIDE R4, R10, R4, UR8 ;  /* 0x000000080a047e25 */ /* 0x000fca000f8e0204 */
[----:B------:R2:W3:Y:S04]  /*2b90*/  @!P1 LDG.E R9, desc[UR4][R4.64] ;  /* 0x0000000404099981 */ /* 0x0004e8000c1e1900 */
[----:B------:R-:W4:Y:S01]  /*2ba0*/  @!P0 LDG.E R8, desc[UR4][R4.64+0x20] ;  /* 0x0000200404088981 */ /* 0x000f22000c1e1900 */
[----:B------:R-:W-:Y:S06]  /*2bb0*/  BAR.SYNC.DEFER_BLOCKING 0x0 ;  /* 0x0000000000007b1d */ /* 0x000fec0000010000 */
[----:B-1----:R-:W2:Y:S01]  /*2bc0*/  LDG.E.64 R4, desc[UR4][R6.64+0x8] ;  /* 0x0000080406047981 */ /* 0x002ea2000c1e1b00 */
[----:B------:R-:W-:Y:S01]  /*2bd0*/  UIMAD UR10, UR42, UR57, UR53 ;  /* 0x000000392a0a72a4 */ /* 0x000fe2000f8e0235 */
[----:B------:R-:W-:-:S02]  /*2be0*/  LOP3.LUT P0, RZ, R31, 0x2, RZ, 0xc0, !PT ;  /* 0x000000021fff7812 */ /* 0x000fc4000780c0ff */
[----:B------:R-:W1:Y:S04]  /*2bf0*/  LDSM.16.M88.4 R164, [R252+0x12000] ;  /* 0x01200000fca4783b */ /* 0x000e680000000200 */
[----:B------:R-:W1:Y:S04]  /*2c00*/  LDSM.16.M88.4 R168, [R252+0x12800] ;  /* 0x01280000fca8783b */ /* 0x000e680000000200 */
[----:B------:R-:W1:Y:S04]  /*2c10*/  LDSM.16.M88.4 R196, [R252+0x14000] ;  /* 0x01400000fcc4783b */ /* 0x000e680000000200 */
[----:B------:R-:W1:Y:S04]  /*2c20*/  LDSM.16.M88.4 R200, [R252+0x14800] ;  /* 0x01480000fcc8783b */ /* 0x000e680000000200 */
[----:B------:R-:W1:Y:S04]  /*2c30*/  LDSM.16.M88.4 R228, [R252+0x16000] ;  /* 0x01600000fce4783b */ /* 0x000e680000000200 */
[----:B------:R-:W1:Y:S04]  /*2c40*/  LDSM.16.M88.4 R232, [R252+0x16800] ;  /* 0x01680000fce8783b */ /* 0x000e680000000200 */
[----:B------:R-:W5:Y:S01]  /*2c50*/  LDG.E.64 R6, desc[UR4][R6.64] ;  /* 0x0000000406067981 */ /* 0x000f62000c1e1b00 */
[----:B------:R-:W-:-:S04]  /*2c60*/  USHF.L.U32 UR10, UR10, 0x5, URZ ;  /* 0x000000050a0a7899 */ /* 0x000fc8000800063f */
[----:B------:R-:W-:Y:S01]  /*2c70*/  USHF.R.S32.HI UR11, URZ, 0x1f, UR10 ;  /* 0x0000001f3f0b7899 */ /* 0x000fe2000801140a */
[----:B----4-:R4:W-:Y:S02]  /*2c80*/  STL [R1+0x5c], R8 ;  /* 0x00005c0801007387 */ /* 0x0109e40000100800 */
[--C-:B----4-:R-:W-:Y:S02]  /*2c90*/  SHF.R.S32.HI R8, RZ, 0x1f, R30.reuse ;  /* 0x0000001fff087819 */ /* 0x110fe4000001141e */
[----:B--2---:R-:W-:-:S04]  /*2ca0*/  IADD3 R4, P2, P1, R4, UR10, R30 ;  /* 0x0000000a04047c10 */ /* 0x004fc8000f95e01e */
[----:B------:R-:W-:-:S05]  /*2cb0*/  IADD3.X R5, R5, UR11, R8, P2, P1 ;  /* 0x0000000b05057c10 */ /* 0x000fca00097e2408 */
[----:B------:R2:W-:Y:S04]  /*2cc0*/  STL [R1+0x78], R5 ;  /* 0x0000780501007387 */ /* 0x0005e80000100800 */
[----:B------:R4:W-:Y:S01]  /*2cd0*/  STL.64 [R1+0x30], R28 ;  /* 0x0000301c01007387 */ /* 0x0009e20000100a00 */
[----:B-----5:R-:W-:-:S03]  /*2ce0*/  R2UR UR17, R6 ;  /* 0x00000000061172ca */ /* 0x020fc600000e0000 */
[----:B------:R-:W5:Y:S04]  /*2cf0*/  LDL R6, [R1] ;  /* 0x0000000001067983 */ /* 0x000f680000100800 */
[----:B--2---:R-:W2:Y:S01]  /*2d00*/  LDL R5, [R1+0x4] ;  /* 0x0000040001057983 */ /* 0x004ea20000100800 */
[----:B------:R-:W-:-:S05]  /*2d10*/  SEL R240, R240, 0xffffffe0, !P0 ;  /* 0xffffffe0f0f07807 */ /* 0x000fca0004000000 */
[----:B------:R-:W-:-:S05]  /*2d20*/  IMAD.IADD R240, R240, 0x1, R252 ;  /* 0x00000001f0f07824 */ /* 0x000fca00078e02fc */
[----:B------:R-:W1:Y:S04]  /*2d30*/  LDSM.16.M88.4 R172, [R240+0x12000] ;  /* 0x01200000f0ac783b */ /* 0x000e680000000200 */
[----:B------:R-:W1:Y:S04]  /*2d40*/  LDSM.16.M88.4 R176, [R240+0x12800] ;  /* 0x01280000f0b0783b */ /* 0x000e680000000200 */
[----:B------:R-:W1:Y:S04]  /*2d50*/  LDSM.16.M88.4 R204, [R240+0x14000] ;  /* 0x01400000f0cc783b */ /* 0x000e680000000200 */
[----:B------:R-:W1:Y:S04]  /*2d60*/  LDSM.16.M88.4 R208, [R240+0x14800] ;  /* 0x01480000f0d0783b */ /* 0x000e680000000200 */
[----:B------:R-:W1:Y:S04]  /*2d70*/  LDSM.16.M88.4 R236, [R240+0x16000] ;  /* 0x01600000f0ec783b */ /* 0x000e680000000200 */
[----:B------:R-:W1:Y:S04]  /*2d80*/  LDSM.16.M88.4 R240, [R240+0x16800] ;  /* 0x01680000f0f0783b */ /* 0x000e680000000200 */
[----:B---3--:R-:W-:Y:S01]  /*2d90*/  STL [R1+0x58], R9 ;  /* 0x0000580901007387 */ /* 0x008fe20000100800 */
[----:B------:R-:W-:Y:S01]  /*2da0*/  R2UR UR16, R7 ;  /* 0x00000000071072ca */ /* 0x000fe200000e0000 */
[----:B------:R-:W-:Y:S01]  /*2db0*/  UIADD3 UR12, UR12, 0x40, URZ ;  /* 0x000000400c0c7890 */ /* 0x000fe2000fffe03f */
[----:B------:R-:W-:-:S02]  /*2dc0*/  CS2R R38, SRZ ;  /* 0x0000000000267805 */ /* 0x000fc4000001ff00 */
[----:B------:R-:W-:Y:S02]  /*2dd0*/  CS2R R36, SRZ ;  /* 0x0000000000247805 */ /* 0x000fe4000001ff00 */
[----:B------:R-:W-:Y:S02]  /*2de0*/  CS2R R30, SRZ ;  /* 0x00000000001e7805 */ /* 0x000fe4000001ff00 */
[----:B----4-:R-:W-:Y:S02]  /*2df0*/  CS2R R28, SRZ ;  /* 0x00000000001c7805 */ /* 0x010fe4000001ff00 */
[----:B------:R-:W-:Y:S02]  /*2e00*/  CS2R R34, SRZ ;  /* 0x0000000000227805 */ /* 0x000fe4000001ff00 */
[----:B------:R-:W-:Y:S02]  /*2e10*/  CS2R R32, SRZ ;  /* 0x0000000000207805 */ /* 0x000fe4000001ff00 */
[----:B------:R-:W-:-:S02]  /*2e20*/  CS2R R26, SRZ ;  /* 0x00000000001a7805 */ /* 0x000fc4000001ff00 */
[----:B------:R-:W-:Y:S02]  /*2e30*/  CS2R R24, SRZ ;  /* 0x0000000000187805 */ /* 0x000fe4000001ff00 */
[----:B------:R-:W-:Y:S02]  /*2e40*/  CS2R R22, SRZ ;  /* 0x0000000000167805 */ /* 0x000fe4000001ff00 */
[----:B------:R-:W-:Y:S01]  /*2e50*/  CS2R R20, SRZ ;  /* 0x0000000000147805 */ /* 0x000fe2000001ff00 */
[----:B------:R-:W-:Y:S01]  /*2e60*/  UISETP.GE.AND UP0, UPT, UR12, UR6, UPT ;  /* 0x000000060c00728c */ /* 0x000fe2000bf06270 */
[----:B------:R-:W-:Y:S01]  /*2e70*/  UMOV UR11, UR14 ;  /* 0x0000000e000b7c82 */ /* 0x000fe20008000000 */
[----:B------:R-:W-:Y:S01]  /*2e80*/  UMOV UR10, UR15 ;  /* 0x0000000f000a7c82 */ /* 0x000fe20008000000 */
        /* <DEDUP_REMOVED lines=12> */
[----:B------:R-:W-:Y:S01]  /*2f50*/  ULDC UR12, c[0x0][0x2ec] ;  /* 0x0000bb00000c7ab9 */ /* 0x000fe20000000800 */
[----:B-----5:R-:W3:Y:S04]  /*2f60*/  LDSM.16.M88.4 R148, [R6+0x12000] ;  /* 0x012000000694783b */ /* 0x020ee80000000200 */
        /* <DEDUP_REMOVED lines=13> */
.L_x_711:
[----:B------:R-:W2:Y:S01]  /*3040*/  LDL R98, [R1] ;  /* 0x0000000001627983 */ /* 0x000ea20000100800 */
[----:B------:R-:W-:Y:S01]  /*3050*/  PLOP3.LUT P0, PT, PT, PT, UP0, 0x80, 0x0 ;  /* 0x000000000000781c */ /* 0x000fe20003f0f008 */
[----:B------:R-:W-:Y:S01]  /*3060*/  UISETP.GE.AND UP2, UPT, UR7, 0x1, UPT ;  /* 0x000000010700788c */ /* 0x000fe2000bf46270 */
[----:B------:R-:W-:Y:S02]  /*3070*/  PLOP3.LUT P3, PT, PT, PT, UP0, 0x80, 0x0 ;  /* 0x000000000000781c */ /* 0x000fe40003f6f008 */
[----:B------:R-:W3:Y:S01]  /*3080*/  LDL R249, [R1+0x8] ;  /* 0x0000080001f97983 */ /* 0x000ee20000100800 */
[----:B------:R-:W-:Y:S02]  /*3090*/  PLOP3.LUT P1, PT, PT, PT, UP0, 0x80, 0x0 ;  /* 0x000000000000781c */ /* 0x000fe40003f2f008 */
[----:B------:R-:W-:Y:S02]  /*30a0*/  PLOP3.LUT P2, PT, PT, PT, UP0, 0x80, 0x0 ;  /* 0x000000000000781c */ /* 0x000fe40003f4f008 */
[----:B------:R-:W4:Y:S01]  /*30b0*/  LDL R97, [R1+0x4] ;  /* 0x0000040001617983 */ /* 0x000f220000100800 */
[----:B------:R-:W-:Y:S02]  /*30c0*/  PLOP3.LUT P5, PT, PT, PT, UP0, 0x80, 0x0 ;  /* 0x000000000000781c */ /* 0x000fe40003faf008 */
[----:B------:R-:W-:Y:S02]  /*30d0*/  PLOP3.LUT P4, PT, PT, PT, UP0, 0x80, 0x0 ;  /* 0x000000000000781c */ /* 0x000fe40003f8f008 */
[----:B------:R-:W4:Y:S01]  /*30e0*/  LDL R248, [R1+0xc] ;  /* 0x00000c0001f87983 */ /* 0x000f220000100800 */
[----:B------:R-:W-:Y:S04]  /*30f0*/  PLOP3.LUT P6, PT, PT, PT, UP0, 0x80, 0x0 ;  /* 0x000000000000781c */ /* 0x000fe80003fcf008 */
[----:B-1----:R-:W4:Y:S05]  /*3100*/  LDL R247, [R1+0x18] ;  /* 0x0000180001f77983 */ /* 0x002f2a0000100800 */
        /* <DEDUP_REMOVED lines=403> */
[-C--:B------:R-:W-:Y:S02]  /*4a40*/  FSEL R9, R9, R81.reuse, P1 ;  /* 0x0000005109097208 */ /* 0x080fe40000800000 */
[----:B------:R-:W-:Y:S01]  /*4a50*/  FSETP.GE.FTZ.AND P1, PT, R85, RZ, PT ;  /* 0x000000ff5500720b */ /* 0x000fe20003f36000 */
[----:B------:R1:W-:Y:S01]  /*4a60*/  STS [R245+0x12000], R4 ;  /* 0x01200004f5007388 */ /* 0x0003e20000000800 */
[----:B------:R-:W-:Y:S01]  /*4a70*/  FSEL R13, R13, R81, P2 ;  /* 0x000000510d0d7208 */ /* 0x000fe20001000000 */
[----:B------:R-:W-:Y:S01]  /*4a80*/  FMUL.FTZ R9, R91, R9 ;  /* 0x000000095b097220 */ /* 0x000fe20000410000 */
[-C--:B------:R-:W-:Y:S02]  /*4a90*/  FSEL R12, R12, R81.reuse, P3 ;  /* 0x000000510c0c7208 */ /* 0x080fe40001800000 */
        /* <DEDUP_REMOVED lines=17> */
[----:B-1----:R-:W-:Y:S01]  /*4bb0*/  FADD.FTZ R4, -R80, R7 ;  /* 0x0000000750047221 */ /* 0x002fe20000010100 */
        /* <DEDUP_REMOVED lines=14> */
[----:B------:R-:W-:Y:S01]  /*4ca0*/  FMUL.FTZ R10, R89, R10 ;  /* 0x0000000a590a7220 */ /* 0x000fe20000410000 */
[----:B------:R-:W-:Y:S01]  /*4cb0*/  PLOP3.LUT P3, PT, PT, PT, UP2, 0x80, 0x0 ;  /* 0x000000000000781c */ /* 0x000fe20003f6f028 */
[----:B------:R-:W-:Y:S01]  /*4cc0*/  FMUL.FTZ R90, R90, R4 ;  /* 0x000000045a5a7220 */ /* 0x000fe20000410000 */
[----:B------:R-:W-:Y:S02]  /*4cd0*/  F2FP.F16.F32.PACK_AB R4, R94, R95 ;  /* 0x0000005f5e04723e */ /* 0x000fe400000000ff */
[----:B------:R-:W-:Y:S01]  /*4ce0*/  FSEL R5, R5, R80, P1 ;  /* 0x0000005005057208 */ /* 0x000fe20000800000 */
[----:B------:R-:W-:Y:S01]  /*4cf0*/  @P0 FADD.FTZ R80, -R80, R19 ;  /* 0x0000001350500221 */ /* 0x000fe20000010100 */
[----:B------:R-:W-:Y:S01]  /*4d00*/  F2FP.F16.F32.PACK_AB R6, R90, R92 ;  /* 0x0000005c5a06723e */ /* 0x000fe200000000ff */
[----:B------:R1:W-:Y:S02]  /*4d10*/  STS [R245+0x12400], R4 ;  /* 0x01240004f5007388 */ /* 0x0003e40000000800 */
        /* <DEDUP_REMOVED lines=20> */
[-C--:B-1---5:R-:W-:Y:S04]  /*4e60*/  HMMA.16816.F32 R20, R4, R8.reuse, R20 ;  /* 0x000000080414723c */ /* 0x0a2fe80000001814 */
        /* <DEDUP_REMOVED lines=84> */
.L_x_709:
        /* <DEDUP_REMOVED lines=27> */
[----:B------:R-:W-:Y:S01]  /*5560*/  LDSM.16.MT88.4 R36, [R0+0xe800] ;  /* 0x00e800000024783b */ /* 0x000fe20000004200 */
[----:B----4-:R-:W1:Y:S03]  /*5570*/  LDC R22, c[0x0][0x270] ;  /* 0x00009c00ff167b82 */ /* 0x010e660000000800 */
[----:B------:R-:W4:Y:S01]  /*5580*/  LDL R20, [R1+0x20] ;  /* 0x0000200001147983 */ /* 0x000f220000100800 */
[----:B-1----:R-:W-:Y:S04]  /*5590*/  IMAD R23, R22, UR32, RZ ;  /* 0x0000002016177c24 */ /* 0x002fe8000f8e02ff */
[----:B------:R-:W-:Y:S01]  /*55a0*/  IMAD R22, R23, 0x28, RZ ;  /* 0x0000002817167824 */ /* 0x000fe200078e02ff */
        /* <DEDUP_REMOVED lines=70> */
[----:B---3--:R-:W2:Y:S01]  /*5a10*/  @P3 LDG.E R33, desc[UR4][R28.64+0x20] ;  /* 0x000020041c213981 */ /* 0x008ea2000c1e1900 */
[C---:B------:R-:W-:Y:S01]  /*5a20*/  IMAD.SHL.U32 R249, R23.reuse, 0x10, RZ ;  /* 0x0000001017f97824 */ /* 0x040fe200078e00ff */
[-C--:B------:R-:W-:Y:S02]  /*5a30*/  HMMA.16816.F32 R84, R244, R24.reuse, R84 ;  /* 0x00000018f454723c */ /* 0x080fe40000001854 */
[----:B------:R1:W3:Y:S03]  /*5a40*/  @P3 LDG.E R32, desc[UR4][R28.64] ;  /* 0x000000041c203981 */ /* 0x0002e6000c1e1900 */
[C---:B------:R-:W-:Y:S01]  /*5a50*/  IMAD.U32 R248, R23.reuse, -0x40, RZ ;  /* 0xffffffc017f87824 */ /* 0x040fe200078e00ff */
[C---:B------:R-:W-:Y:S01]  /*5a60*/  HMMA.16816.F32 R88, R36.reuse, R24, R88 ;  /* 0x000000182458723c */ /* 0x040fe20000001858 */
[----:B------:R-:W1:Y:S05]  /*5a70*/  LDC R24, c[0x0][0x270] ;  /* 0x00009c00ff187b82 */ /* 0x000e6a0000000800 */
[-C--:B------:R-:W-:Y:S05]  /*5a80*/  HMMA.16816.F32 R92, R36, R26.reuse, R92 ;  /* 0x0000001a245c723c */ /* 0x080fea000000185c */
[----:B------:R-:W-:Y:S01]  /*5a90*/  IMAD.MOV.U32 R25, RZ, RZ, R30 ;  /* 0x000000ffff197224 */ /* 0x000fe200078e001e */
[----:B------:R-:W-:Y:S05]  /*5aa0*/  HMMA.16816.F32 R96, R244, R26, R96 ;  /* 0x0000001af460723c */ /* 0x000fea0000001860 */
[C---:B------:R-:W-:Y:S02]  /*5ab0*/  IMAD R30, R23.reuse, 0x18, RZ ;  /* 0x00000018171e7824 */ /* 0x040fe400078e02ff */
[C---:B-1----:R-:W-:Y:S04]  /*5ac0*/  IMAD.SHL.U32 R28, R23.reuse, 0x20, RZ ;  /* 0x00000020171c7824 */ /* 0x042fe800078e00ff */
[----:B------:R-:W-:Y:S02]  /*5ad0*/  IMAD R29, R24, UR32, RZ ;  /* 0x00000020181d7c24 */ /* 0x000fe4000f8e02ff */
[----:B------:R-:W-:Y:S02]  /*5ae0*/  IMAD R24, R23, 0x38, RZ ;  /* 0x0000003817187824 */ /* 0x000fe400078e02ff */
[----:B------:R-:W-:Y:S01]  /*5af0*/  IMAD.SHL.U32 R29, R29, 0x20, RZ ;  /* 0x000000201d1d7824 */ /* 0x000fe200078e00ff */
[C---:B----4-:R-:W-:Y:S04]  /*5b00*/  LEA R251, P0, R248.reuse, R20, 0x2 ;  /* 0x00000014f8fb7211 */ /* 0x050fe800078010ff */
[----:B------:R-:W-:Y:S01]  /*5b10*/  LEA.HI.X.SX32 R250, R248, R21, 0x2, P0 ;  /* 0x00000015f8fa7211 */ /* 0x000fe200000f16ff */
[----:B------:R-:W-:Y:S02]  /*5b20*/  IMAD.MOV.U32 R20, RZ, RZ, R251 ;  /* 0x000000ffff147224 */ /* 0x000fe400078e00fb */
[----:B------:R-:W-:Y:S02]  /*5b30*/  IMAD.SHL.U32 R248, R23, 0x8, RZ ;  /* 0x0000000817f87824 */ /* 0x000fe400078e00ff */
[----:B------:R-:W-:Y:S01]  /*5b40*/  IMAD.MOV.U32 R21, RZ, RZ, R250 ;  /* 0x000000ffff157224 */ /* 0x000fe200078e00fa */
[-C--:B------:R-:W-:Y:S02]  /*5b50*/  LEA R22, P2, R22, R20.reuse, 0x2 ;  /* 0x0000001416167211 */ /* 0x080fe400078410ff */
[CC--:B------:R-:W-:Y:S02]  /*5b60*/  LEA R250, P1, R248.reuse, R20.reuse, 0x2 ;  /* 0x00000014f8fa7211 */ /* 0x0c0fe400078210ff */
[----:B------:R-:W-:Y:S02]  /*5b70*/  STL.64 [R1+0x30], R20 ;  /* 0x0000301401007387 */ /* 0x000fe40000100a00 */
[-C--:B------:R-:W-:Y:S02]  /*5b80*/  LEA.HI.X.SX32 R251, R248, R21.reuse, 0x2, P1 ;  /* 0x00000015f8fb7211 */ /* 0x080fe400008f16ff */
[----:B------:R1:W-:Y:S04]  /*5b90*/  REDG.E.ADD.F32.FTZ.RN.STRONG.GPU desc[UR4][R20.64], R4 ;  /* 0x00000004140079a6 */ /* 0x0003e8000c10f384 */
[----:B------:R4:W-:Y:S01]  /*5ba0*/  REDG.E.ADD.F32.FTZ.RN.STRONG.GPU desc[UR4][R250.64], R5 ;  /* 0x00000005fa0079a6 */ /* 0x0009e2000c10f384 */
[CC--:B-1----:R-:W-:Y:S04]  /*5bb0*/  LEA R4, P1, R30.reuse, R20.reuse, 0x2 ;  /* 0x000000141e047211 */ /* 0x0c2fe800078210ff */
[-C--:B----4-:R-:W-:Y:S01]  /*5bc0*/  LEA.HI.X.SX32 R5, R30, R21.reuse, 0x2, P1 ;  /* 0x000000151e057211 */ /* 0x090fe200008f16ff */
[----:B--2---:R-:W-:Y:S04]  /*5bd0*/  @P3 STL [R1+0x5c], R33 ;  /* 0x00005c2101003387 */ /* 0x004fe80000100800 */
        /* <DEDUP_REMOVED lines=257> */
.L_x_710:
[----:B------:R-:W-:Y:S01]  /*6bf0*/  ISETP.LT.AND P0, PT, RZ, UR7, PT ;  /* 0x00000007ff007c0c */ /* 0x000fe2000bf01270 */
[----:B------:R-:W-:Y:S11]  /*6c00*/  UIADD3 UR7, UR7, -0x1, URZ ;  /* 0xffffffff07077890 */ /* 0x000ff6000fffe03f */
[----:B------:R-:W-:Y:S01]  /*6c10*/  @!UPT UIADD3 URZ, URZ, URZ, URZ ;  /* 0x0000003f3f3ff290 */ /* 0x000fe2000fffe03f */
[----:B------:R-:W-:Y:S05]  /*6c20*/  @P0 BRA `(.L_x_711) ;  /* 0xffffffc400040947 */ /* 0x000fea000383ffff */
[----:B------:R-:W2:Y:S01]  /*6c30*/  LDL R85, [R1+0x70] ;  /* 0x0000700001557983 */ /* 0x000ea20000100800 */
[----:B------:R-:W-:Y:S01]  /*6c40*/  ULDC UR8, c[0x0][0x38c] ;  /* 0x0000e30000087ab9 */ /* 0x000fe20000000800 */
[----:B------:R-:W-:Y:S02]  /*6c50*/  ULDC UR7, c[0x0][0x390] ;  /* 0x0000e40000077ab9 */ /* 0x000fe40000000800 */
[----:B------:R-:W3:Y:S01]  /*6c60*/  LDL R84, [R1+0x74] ;  /* 0x0000740001547983 */ /* 0x000ee20000100800 */
[----:B------:R-:W-:Y:S01]  /*6c70*/  FMUL.FTZ R15, R49, UR8 ;  /* 0x00000008310f7c20 */ /* 0x000fe20008410000 */
[----:B------:R-:W-:Y:S01]  /*6c80*/  FMUL.FTZ R69, R48, UR8 ;  /* 0x0000000830457c20 */ /* 0x000fe20008410000 */
[----:B------:R-:W-:Y:S01]  /*6c90*/  FMUL.FTZ R100, R100, UR7 ;  /* 0x0000000764647c20 */ /* 0x000fe20008410000 */
[----:B------:R-:W-:Y:S01]  /*6ca0*/  FMUL.FTZ R49, R101, UR7 ;  /* 0x0000000765317c20 */ /* 0x000fe20008410000 */
[----:B------:R-:W-:Y:S01]  /*6cb0*/  FMUL.FTZ R14, R51, UR8 ;  /* 0x00000008330e7c20 */ /* 0x000fe20008410000 */
[----:B-----5:R-:W-:Y:S01]  /*6cc0*/  FMUL.FTZ R13, R45, UR8 ;  /* 0x000000082d0d7c20 */ /* 0x020fe20008410000 */
        /* <DEDUP_REMOVED lines=116> */
[----:B-1----:R-:W-:Y:S01]  /*7410*/  FMUL.FTZ R9, R57, UR8 ;  /* 0x0000000839097c20 */ /* 0x002fe20008410000 */
        /* <DEDUP_REMOVED lines=68> */
[----:B------:R-:W-:Y:S04]  /*7860*/  STS [R85+0x9400], R16 ;  /* 0x0094001055007388 */ /* 0x000fe80000000800 */
[----:B------:R-:W-:Y:S01]  /*7870*/  STS [R84+0x9000], R13 ;  /* 0x0090000d54007388 */ /* 0x000fe20000000800 */
[----:B-1----:R-:W1:Y:S03]  /*7880*/  S2R R19, SR_TID.X ;  /* 0x0000000000137919 */ /* 0x002e660000002100 */
        /* <DEDUP_REMOVED lines=8> */
[----:B------:R2:W-:Y:S01]  /*7910*/  STS [R84+0xb400], R4 ;  /* 0x00b4000454007388 */ /* 0x0005e20000000800 */
[----:B-1----:R-:W-:Y:S01]  /*7920*/  SHF.R.S32.HI R6, RZ, 0x1f, R19 ;  /* 0x0000001fff067819 */ /* 0x002fe20000011413 */
[----:B------:R-:W-:Y:S06]  /*7930*/  @P0 BRA `(.L_x_712) ;  /* 0x0000000000340947 */ /* 0x000fec0003800000 */
        /* <DEDUP_REMOVED lines=13> */
.L_x_712:
        /* <DEDUP_REMOVED lines=23> */
.L_x_713:
[----:B------:R-:W-:Y:S01]  /*7b80*/  BAR.SYNC.DEFER_BLOCKING 0x0 ;  /* 0x0000000000007b1d */ /* 0x000fe20000010000 */
[----:B------:R-:W-:Y:S01]  /*7b90*/  IMAD.SHL.U32 R6, R6, 0x8, RZ ;  /* 0x0000000806067824 */ /* 0x000fe200078e00ff */
[----:B------:R-:W-:Y:S01]  /*7ba0*/  USHF.R.S32.HI UR7, URZ, 0x1f, UR17 ;  /* 0x0000001f3f077899 */ /* 0x000fe20008011411 */
[----:B--2---:R-:W-:Y:S01]  /*7bb0*/  IMAD.U32 R4, RZ, RZ, UR12 ;  /* 0x0000000cff047e24 */ /* 0x004fe2000f8e00ff */
[----:B------:R-:W-:Y:S02]  /*7bc0*/  UIMAD UR6, UR30, -0x40, UR6 ;  /* 0xffffffc01e0678a4 */ /* 0x000fe4000f8e0206 */
[----:B------:R-:W-:Y:S01]  /*7bd0*/  UIMAD UR10, UR7, UR12, URZ ;  /* 0x0000000c070a72a4 */ /* 0x000fe2000f8e023f */
[--C-:B------:R-:W-:Y:S01]  /*7be0*/  SHF.R.S32.HI R7, RZ, 0x1f, R6.reuse ;  /* 0x0000001fff077819 */ /* 0x100fe20000011406 */
[----:B------:R-:W1:Y:S01]  /*7bf0*/  S2R R53, SR_TID.X ;  /* 0x0000000000357919 */ /* 0x000e620000002100 */
[----:B------:R-:W-:Y:S01]  /*7c00*/  USHF.R.S32.HI UR15, URZ, 0x1f, UR53 ;  /* 0x0000001f3f0f7899 */ /* 0x000fe20008011435 */
[----:B------:R-:W-:Y:S01]  /*7c10*/  BSSY B0, `(.L_x_714) ;  /* 0x000002a000007945 */ /* 0x000fe20003800000 */
[----:B------:R-:W-:Y:S01]  /*7c20*/  UIMAD UR10, UR17, UR13, UR10 ;  /* 0x0000000d110a72a4 */ /* 0x000fe2000f8e020a */
[----:B------:R-:W2:Y:S01]  /*7c30*/  S2R R54, SR_TID.X ;  /* 0x0000000000367919 */ /* 0x000ea20000002100 */
[----:B------:R-:W-:-:S04]  /*7c40*/  IMAD.WIDE.U32 R4, R4, UR17, R6 ;  /* 0x0000001104047c25 */ /* 0x000fc8000f8e0006 */
[----:B------:R-:W-:Y:S01]  /*7c50*/  IMAD.U32 R8, RZ, RZ, UR10 ;  /* 0x0000000aff087e24 */ /* 0x000fe2000f8e00ff */
[----:B------:R-:W-:Y:S01]  /*7c60*/  IADD3 R4, P0, R4, UR18, RZ ;  /* 0x0000001204047c10 */ /* 0x000fe2000ff1e0ff */
[----:B------:R-:W-:Y:S02]  /*7c70*/  ULDC.64 UR10, c[0x0][0x468] ;  /* 0x00011a00000a7ab9 */ /* 0x000fe40000000a00 */
[----:B------:R-:W-:Y:S01]  /*7c80*/  UIMAD UR15, UR15, UR10, URZ ;  /* 0x0000000a0f0f72a4 */ /* 0x000fe2000f8e023f */
        /* <DEDUP_REMOVED lines=34> */
.L_x_715:
[----:B------:R-:W-:Y:S05]  /*7eb0*/  BSYNC B0 ;  /* 0x0000000000007941 */ /* 0x000fea0003800000 */
.L_x_714:
        /* <DEDUP_REMOVED lines=15> */
.L_x_717:
[----:B------:R-:W-:Y:S05]  /*7fb0*/  BSYNC B0 ;  /* 0x0000000000007941 */ /* 0x000fea0003800000 */
.L_x_716:
[----:B--2---:R2:W1:Y:S01]  /*7fc0*/  LDS.128 R20, [R247+0x12000] ;  /* 0x01200000f7147984 */ /* 0x0044620000000c00 */
[----:B------:R-:W-:Y:S01]  /*7fd0*/  UIMAD UR6, UR7, UR8, URZ ;  /* 0x00000008070672a4 */ /* 0x000fe2000f8e023f */
[----:B----4-:R-:W-:Y:S01]  /*7fe0*/  IMAD.U32 R4, RZ, RZ, UR8 ;  /* 0x00000008ff047e24 */ /* 0x010fe2000f8e00ff */
[----:B------:R-:W-:Y:S01]  /*7ff0*/  USHF.R.S32.HI UR10, URZ, 0x1f, UR53 ;  /* 0x0000001f3f0a7899 */ /* 0x000fe20008011435 */
[----:B------:R2:W4:Y:S01]  /*8000*/  LDS.128 R16, [R247+0x14000] ;  /* 0x01400000f7107984 */ /* 0x0005220000000c00 */
        /* <DEDUP_REMOVED lines=26> */
.L_x_719:
[----:B------:R-:W-:Y:S05]  /*81b0*/  BSYNC B0 ;  /* 0x0000000000007941 */ /* 0x000fea0003800000 */
.L_x_718:
        /* <DEDUP_REMOVED lines=15> */
.L_x_708:
        /* <DEDUP_REMOVED lines=23> */
.L_x_721:
        /* <DEDUP_REMOVED lines=21> */
.L_x_722:
[----:B------:R-:W1:Y:S01]  /*8570*/  S2R R15, SR_TID.X ;  /* 0x00000000000f7919 */ /* 0x000e620000002100 */
[----:B------:R-:W-:Y:S01]  /*8580*/  UIMAD UR7, UR17, UR12, URZ ;  /* 0x0000000c110772a4 */ /* 0x000fe2000f8e023f */
[----:B------:R-:W-:Y:S01]  /*8590*/  IMAD.U32 R6, RZ, RZ, UR12 ;  /* 0x0000000cff067e24 */ /* 0x000fe2000f8e00ff */
[----:B------:R-:W-:Y:S01]  /*85a0*/  UIMAD UR6, UR30, -0x40, UR6 ;  /* 0xffffffc01e0678a4 */ /* 0x000fe2000f8e0206 */
[----:B------:R-:W2:Y:S01]  /*85b0*/  S2R R16, SR_TID.X ;  /* 0x0000000000107919 */ /* 0x000ea20000002100 */
[----:B------:R-:W-:Y:S01]  /*85c0*/  UIMAD UR7, UR16, UR13, UR7 ;  /* 0x0000000d100772a4 */ /* 0x000fe2000f8e0207 */
[----:B------:R-:W-:Y:S01]  /*85d0*/  IMAD.WIDE.U32 R6, R6, UR16, R4 ;  /* 0x0000001006067c25 */ /* 0x000fe2000f8e0004 */
[----:B------:R-:W-:Y:S01]  /*85e0*/  ULDC.64 UR10, c[0x0][0x468] ;  /* 0x00011a00000a7ab9 */ /* 0x000fe20000000a00 */
[----:B------:R-:W-:Y:S03]  /*85f0*/  BSSY B0, `(.L_x_723) ;  /* 0x000001d000007945 */ /* 0x000fe60003800000 */
[----:B------:R-:W-:Y:S01]  /*8600*/  IMAD.U32 R9, RZ, RZ, UR7 ;  /* 0x00000007ff097e24 */ /* 0x000fe2000f8e00ff */
[----:B------:R-:W-:Y:S01]  /*8610*/  IADD3 R8, P0, R6, UR18, RZ ;  /* 0x0000001206087c10 */ /* 0x000fe2000ff1e0ff */
[----:B------:R-:W-:Y:S01]  /*8620*/  UIMAD UR7, UR61, UR10, URZ ;  /* 0x0000000a3d0772a4 */ /* 0x000fe2000f8e023f */
[----:B------:R-:W-:-:S02]  /*8630*/  IMAD.U32 R6, RZ, RZ, UR10 ;  /* 0x0000000aff067e24 */ /* 0x000fc4000f8e00ff */
[----:B------:R-:W-:Y:S01]  /*8640*/  IADD3.X R9, R7, UR19, R9, P0, !PT ;  /* 0x0000001307097c10 */ /* 0x000fe200087fe409 */
        /* <DEDUP_REMOVED lines=23> */
.L_x_724:
[----:B------:R-:W-:Y:S05]  /*87c0*/  BSYNC B0 ;  /* 0x0000000000007941 */ /* 0x000fea0003800000 */
.L_x_723:
        /* <DEDUP_REMOVED lines=15> */
.L_x_726:
[----:B------:R-:W-:Y:S05]  /*88c0*/  BSYNC B0 ;  /* 0x0000000000007941 */ /* 0x000fea0003800000 */
.L_x_725:
[----:B-12---:R-:W-:Y:S01]  /*88d0*/  IMAD.U32 R6, RZ, RZ, UR8 ;  /* 0x00000008ff067e24 */ /* 0x006fe2000f8e00ff */
[----:B------:R-:W-:Y:S01]  /*88e0*/  UIMAD UR6, UR17, UR8, URZ ;  /* 0x00000008110672a4 */ /* 0x000fe2000f8e023f */
[----:B------:R-:W-:Y:S02]  /*88f0*/  BSSY B0, `(.L_x_727) ;  /* 0x0000019000007945 */ /* 0x000fe40003800000 */
[----:B------:R-:W-:Y:S01]  /*8900*/  IMAD.WIDE.U32 R4, R6, UR16, R4 ;  /* 0x0000001006047c25 */ /* 0x000fe2000f8e0004 */
[----:B------:R-:W-:Y:S02]  /*8910*/  UIMAD UR6, UR16, UR9, UR6 ;  /* 0x00000009100672a4 */ /* 0x000fe4000f8e0206 */
[----:B------:R-:W-:-:S04]  /*8920*/  IADD3 R6, P0, R4, UR14, RZ ;  /* 0x0000000e04067c10 */ /* 0x000fc8000ff1e0ff */
[----:B------:R-:W-:Y:S01]  /*8930*/  IMAD.U32 R4, RZ, RZ, UR6 ;  /* 0x00000006ff047e24 */ /* 0x000fe2000f8e00ff */
[----:B------:R-:W-:Y:S02]  /*8940*/  ULDC.64 UR6, c[0x0][0x470] ;  /* 0x00011c0000067ab9 */ /* 0x000fe40000000a00 */
[----:B------:R-:W-:Y:S02]  /*8950*/  UIMAD UR10, UR61, UR6, URZ ;  /* 0x000000063d0a72a4 */ /* 0x000fe4000f8e023f */
        /* <DEDUP_REMOVED lines=18> */
.L_x_728:
[----:B------:R-:W-:Y:S05]  /*8a80*/  BSYNC B0 ;  /* 0x0000000000007941 */ /* 0x000fea0003800000 */
.L_x_727:
        /* <DEDUP_REMOVED lines=14> */
.L_x_720:
[----:B------:R-:W-:Y:S05]  /*8b70*/  BSYNC B1 ;  /* 0x0000000000017941 */ /* 0x000fea0003800000 */
.L_x_703:
[----:B------:R-:W-:Y:S02]  /*8b80*/  ULDC UR6, c[0x0][0xc] ;  /* 0x0000030000067ab9 */ /* 0x000fe40000000800 */
[----:B------:R-:W-:-:S04]  /*8b90*/  UIADD3 UR30, UR6, UR30, URZ ;  /* 0x0000001e061e7290 */ /* 0x000fc8000fffe03f */
[----:B------:R-:W-:-:S06]  /*8ba0*/  UISETP.GE.AND UP0, UPT, UR30, UR60, UPT ;  /* 0x0000003c1e00728c */ /* 0x000fcc000bf06270 */
[----:B------:R-:W-:-:S13]  /*8bb0*/  PLOP3.LUT P0, PT, PT, PT, UP0, 0x80, 0x0 ;  /* 0x000000000000781c */ /* 0x000fda0003f0f008 */
[----:B------:R-:W-:Y:S05]  /*8bc0*/  @P0 BRA `(.L_x_729) ;  /* 0x0000000000040947 */ /* 0x000fea0003800000 */
[----:B------:R-:W-:Y:S05]  /*8bd0*/  BRA `(.L_x_730) ;  /* 0xffffff7c00e07947 */ /* 0x000fea000383ffff */
.L_x_729:
[----:B------:R-:W-:Y:S05]  /*8be0*/  EXIT ;  /* 0x000000000000794d */ /* 0x000fea0003800000 */
.L_x_731:
        /* <DEDUP_REMOVED lines=9> */
.L_x_1599:


//--------------------- .text._ZN5flash44flash_bwd_dq_dk_dv_loop_seqk_parallel_kernelI23Flash_bwd_kernel_traitsILi192ELi64ELi64ELi8ELi4ELi2ELi2ELb1ELb1EN7cutlass6half_tE19Flash_kernel_traitsILi192ELi64ELi64ELi8ES3_EELb0ELb0ELb0ELb0ELb0ELb1ELb1EEEvNS_16Flash_bwd_paramsE --------------------------
	.section	.text._ZN5flash44flash_bwd_dq_dk_dv_loop_seqk_parallel_kernelI23Flash_bwd_kernel_traitsILi192ELi64ELi64ELi8ELi4ELi2ELi2ELb1ELb1EN7cutlass6half_tE19Flash_kernel_traitsILi192ELi64ELi64ELi8ES3_EELb0ELb0ELb0ELb0ELb0ELb1ELb1EEEvNS_16Flash_bwd_paramsE,"ax",@progbits
	.align	128
        .global         _ZN5flash44flash_bwd_dq_dk_dv_loop_seqk_parallel_kernelI23Flash_bwd_kernel_traitsILi192ELi64ELi64ELi8ELi4ELi2ELi2ELb1ELb1EN7cutlass6half_tE19Flash_kernel_traitsILi192ELi64ELi64ELi8ES3_EELb0ELb0ELb0ELb0ELb0ELb1ELb1EEEvNS_16Flash_bwd_paramsE
        .type           _ZN5flash44flash_bwd_dq_dk_dv_loop_seqk_parallel_kernelI23Flash_bwd_kernel_traitsILi192ELi64ELi64ELi8ELi4ELi2ELi2ELb1ELb1EN7cutlass6half_tE19Flash_kernel_traitsILi192ELi64ELi64ELi8ES3_EELb0ELb0ELb0ELb0ELb0ELb1ELb1EEEvNS_16Flash_bwd_paramsE,@function
        .size           _ZN5flash44flash_bwd_dq_dk_dv_loop_seqk_parallel_kernelI23Flash_bwd_kernel_traitsILi192ELi64ELi64ELi8ELi4ELi2ELi2ELb1ELb1EN7cutlass6half_tE19Flash_kernel_traitsILi192ELi64ELi64ELi8ES3_EELb0ELb0ELb0ELb0ELb0ELb1ELb1EEEvNS_16Flash_bwd_paramsE,(.L_x_1600 - _ZN5flash44flash_bwd_dq_dk_dv_loop_seqk_parallel_kernelI23Flash_bwd_kernel_traitsILi192ELi64ELi64ELi8ELi4ELi2ELi2ELb1ELb1EN7cutlass6half_tE19Flash_kernel_traitsILi192ELi64ELi64ELi8ES3_EELb0ELb0ELb0ELb0ELb0ELb1ELb1EEEvNS_16Flash_bwd_paramsE)
        .other          _ZN5flash44flash_bwd_dq_dk_dv_loop_seqk_parallel_kernelI23Flash_bwd_kernel_traitsILi192ELi64ELi64ELi8ELi4ELi2ELi2ELb1ELb1EN7cutlass6half_tE19Flash_kernel_traitsILi192ELi64ELi64ELi8ES3_EELb0ELb0ELb0ELb0ELb0ELb1ELb1EEEvNS_16Flash_bwd_paramsE,@"STO_CUDA_ENTRY STV_DEFAULT"
_ZN5flash44flash_bwd_dq_dk_dv_loop_seqk_parallel_kernelI23Flash_bwd_kernel_traitsILi192ELi64ELi64ELi8ELi4ELi2ELi2ELb1ELb1EN7cutlass6half_tE19Flash_kernel_traitsILi192ELi64ELi64ELi8ES3_EELb0ELb0ELb0ELb0ELb0ELb1ELb1EEEvNS_16Flash_bwd_paramsE:
.text._ZN5flash44flash_bwd_dq_dk_dv_loop_seqk_parallel_kernelI23Flash_bwd_kernel_traitsILi192ELi64ELi64ELi8ELi4ELi2ELi2ELb1ELb1EN7cutlass6half_tE19Flash_kernel_traitsILi192ELi64ELi64ELi8ES3_EELb0ELb0ELb0ELb0ELb0ELb1ELb1EEEvNS_16Flash_bwd_paramsE:
        /* <DEDUP_REMOVED lines=178> */
.L_x_760:
        /* <DEDUP_REMOVED lines=67> */
.L_x_732:
        /* <DEDUP_REMOVED lines=131> */
.L_x_734:
        /* <DEDUP_REMOVED lines=13> */
.L_x_735:
        /* <DEDUP_REMOVED lines=11> */
.L_x_736:
[----:B------:R-:W-:-:S04]  /*1900*/  UIMAD UR8, UR43, UR58, UR54 ;  /* 0x0000003a2b0872a4 */ /* 0x000fc8000f8e0236 */
[----:B------:R-:W-:-:S12]  /*1910*/  UIMAD UR8, UR8, UR57, URZ ;  /* 0x00000039080872a4 */ /* 0x000fd8000f8e023f */
.L_x_737:
        /* <DEDUP_REMOVED lines=100> */
[----:B------:R-:W-:-:S02]  /*1f60*/  IADD3 R8, P5, R8, UR28, RZ ;  /* 0x0000001c08087c10 */ /* 0x000fc4000ffbe0ff */
[----:B------:R-:W-:Y:S01]  /*1f70*/  ISETP.GE.AND P3, PT, R35, UR10, PT ;  /* 0x0000000a23007c0c */ /* 0x000fe2000bf66270 */
[----:B------:R-:W-:Y:S01]  /*1f80*/  IMAD.WIDE.U32 R14, R14, 0x40, RZ ;  /* 0x000000400e0e7825 */ /* 0x000fe200078e00ff */
[----:B------:R-:W-:Y:S01]  /*1f90*/  IADD3 R10, P1, R4, UR29, RZ ;  /* 0x0000001d040a7c10 */ /* 0x000fe2000ff3e0ff */
[----:B------:R-:W1:Y:S02]  /*1fa0*/  @!P2 LDC.64 R26, c[0x0][0x220] ;  /* 0x00008800ff1aab82 */ /* 0x000e640000000a00 */
[----:B------:R-:W-:Y:S02]  /*1fb0*/  IMAD.MOV.U32 R38, RZ, RZ, R12 ;  /* 0x000000ffff267224 */ /* 0x000fe400078e000c */
[----:B------:R-:W-:Y:S02]  /*1fc0*/  IMAD.MOV.U32 R39, RZ, RZ, R13 ;  /* 0x000000ffff277224 */ /* 0x000fe400078e000d */
[----:B------:R-:W-:Y:S01]  /*1fd0*/  IMAD.U32 R13, RZ, RZ, UR12 ;  /* 0x0000000cff0d7e24 */ /* 0x000fe2000f8e00ff */
[----:B------:R-:W-:Y:S01]  /*1fe0*/  ULDC.64 UR12, c[0x0][0x268] ;  /* 0x00009a00000c7ab9 */ /* 0x000fe20000000a00 */
[----:B------:R-:W-:Y:S01]  /*1ff0*/  IMAD.U32 R11, RZ, RZ, UR11 ;  /* 0x0000000bff0b7e24 */ /* 0x000fe2000f8e00ff */
[----:B------:R-:W-:Y:S01]  /*2000*/  @!P0 IADD3 R12, P4, R38, R14, RZ ;  /* 0x0000000e260c8210 */ /* 0x000fe20007f9e0ff */
        /* <DEDUP_REMOVED lines=8> */
[C---:B------:R-:W-:Y:S01]  /*2090*/  IMAD.WIDE.U32 R4, R6.reuse, UR12, R8 ;  /* 0x0000000c06047c25 */ /* 0x040fe2000f8e0008 */
[----:B------:R-:W3:Y:S01]  /*20a0*/  @!P3 LDC.64 R24, c[0x0][0x220] ;  /* 0x00008800ff18bb82 */ /* 0x000ee20000000a00 */
[----:B------:R-:W-:Y:S01]  /*20b0*/  ULDC.64 UR10, c[0x0][0x260] ;  /* 0x00009800000a7ab9 */ /* 0x000fe20000000a00 */
[----:B------:R-:W-:Y:S01]  /*20c0*/  USHF.L.U32 UR12, UR37, 0x6, URZ ;  /* 0x00000006250c7899 */ /* 0x000fe2000800063f */
[----:B------:R-:W-:Y:S01]  /*20d0*/  IMAD.IADD R5, R5, 0x1, R15 ;  /* 0x0000000105057824 */ /* 0x000fe200078e020f */
[----:B------:R4:W-:Y:S01]  /*20e0*/  STL.64 [R1+0x40], R38 ;  /* 0x0000402601007387 */ /* 0x0009e20000100a00 */
[----:B------:R-:W-:Y:S01]  /*20f0*/  @!P2 IMAD.X R15, RZ, RZ, R30, P1 ;  /* 0x000000ffff0fa224 */ /* 0x000fe200008e061e */
[----:B------:R-:W-:Y:S01]  /*2100*/  PLOP3.LUT P1, PT, PT, PT, UP4, 0x80, 0x0 ;  /* 0x000000000000781c */ /* 0x000fe20003f2f048 */
[----:B------:R-:W-:Y:S01]  /*2110*/  IMAD R14, R17, UR10, RZ ;  /* 0x0000000a110e7c24 */ /* 0x000fe2000f8e02ff */
[----:B------:R-:W-:Y:S01]  /*2120*/  @!P2 IADD3 R17, P4, R35, 0x20, RZ ;  /* 0x000000202311a810 */ /* 0x000fe20007f9e0ff */
[----:B------:R-:W-:-:S04]  /*2130*/  IMAD.WIDE.U32 R8, R6, UR10, R10 ;  /* 0x0000000a06087c25 */ /* 0x000fc8000f8e000a */
[----:B------:R-:W-:Y:S01]  /*2140*/  IMAD R22, R6, UR11, R14 ;  /* 0x0000000b06167c24 */ /* 0x000fe2000f8e020e */
[----:B------:R-:W-:Y:S01]  /*2150*/  UIMAD.WIDE.U32 UR10, UR36, 0x40, URZ ;  /* 0x00000040240a78a5 */ /* 0x000fe2000f8e003f */
[----:B------:R-:W-:Y:S02]  /*2160*/  @!P3 IMAD R6, R30, UR24, RZ ;  /* 0x000000181e06bc24 */ /* 0x000fe4000f8e02ff */
[----:B------:R-:W-:Y:S02]  /*2170*/  @!P2 IMAD.MOV.U32 R10, RZ, RZ, R4 ;  /* 0x000000ffff0aa224 */ /* 0x000fe400078e0004 */
[----:B------:R-:W-:Y:S01]  /*2180*/  @P1 BAR.SYNC.DEFER_BLOCKING 0x0 ;  /* 0x0000000000001b1d */ /* 0x000fe20000010000 */
[----:B------:R-:W-:Y:S01]  /*2190*/  @!P2 IMAD.MOV.U32 R11, RZ, RZ, R5 ;  /* 0x000000ffff0ba224 */ /* 0x000fe200078e0005 */
[C---:B------:R-:W-:Y:S01]  /*21a0*/  ISETP.GE.AND P1, PT, R35.reuse, UR8, PT ;  /* 0x0000000823007c0c */ /* 0x040fe2000bf26270 */
[----:B------:R-:W-:Y:S02]  /*21b0*/  @!P3 IMAD R14, R35, UR25, R6 ;  /* 0x00000019230ebc24 */ /* 0x000fe4000f8e0206 */
[----:B------:R-:W-:-:S02]  /*21c0*/  @!P2 IMAD R6, R15, UR24, RZ ;  /* 0x000000180f06ac24 */ /* 0x000fc4000f8e02ff */
[----:B------:R-:W-:-:S04]  /*21d0*/  @!P3 IMAD.WIDE.U32 R4, R35, UR24, R4 ;  /* 0x000000182304bc25 */ /* 0x000fc8000f8e0004 */
[----:B------:R-:W-:Y:S02]  /*21e0*/  @!P2 IMAD.X R18, RZ, RZ, R30, P4 ;  /* 0x000000ffff12a224 */ /* 0x000fe400020e061e */
[----:B------:R-:W-:Y:S01]  /*21f0*/  @!P2 IMAD R19, R7, UR25, R6 ;  /* 0x000000190713ac24 */ /* 0x000fe2000f8e0206 */
[----:B---3--:R-:W-:Y:S01]  /*2200*/  @!P3 LEA R6, P4, R4, R24, 0x1 ;  /* 0x000000180406b211 */ /* 0x008fe200078808ff */
[----:B------:R-:W-:Y:S02]  /*2210*/  @!P3 IMAD.IADD R14, R5, 0x1, R14 ;  /* 0x00000001050eb824 */ /* 0x000fe400078e020e */
[----:B------:R-:W-:-:S03]  /*2220*/  @!P2 IMAD.WIDE.U32 R10, R7, UR24, R10 ;  /* 0x00000018070aac25 */ /* 0x000fc6000f8e000a */
[----:B------:R-:W-:Y:S01]  /*2230*/  @!P3 LEA.HI.X R7, R4, R25, R14, 0x1, P4 ;  /* 0x000000190407b211 */ /* 0x000fe200020f0c0e */
[----:B------:R-:W-:Y:S01]  /*2240*/  @!P2 IMAD R5, R18, UR26, RZ ;  /* 0x0000001a1205ac24 */ /* 0x000fe2000f8e02ff */
[C---:B-1----:R-:W-:Y:S01]  /*2250*/  @!P2 LEA R4, P4, R10.reuse, R26, 0x1 ;  /* 0x0000001a0a04a211 */ /* 0x042fe200078808ff */
[----:B------:R-:W-:Y:S02]  /*2260*/  @!P2 IMAD.IADD R11, R11, 0x1, R19 ;  /* 0x000000010b0ba824 */ /* 0x000fe400078e0213 */
[----:B------:R-:W-:Y:S01]  /*2270*/  IMAD.IADD R9, R9, 0x1, R22 ;  /* 0x0000000109097824 */ /* 0x000fe200078e0216 */
[----:B------:R-:W1:Y:S01]  /*2280*/  @!P2 LDC.64 R18, c[0x0][0x218] ;  /* 0x00008600ff12ab82 */ /* 0x000e620000000a00 */
[----:B------:R-:W-:Y:S01]  /*2290*/  @!P2 IMAD R22, R17, UR27, R5 ;  /* 0x0000001b1116ac24 */ /* 0x000fe2000f8e0205 */
[----:B------:R-:W-:Y:S01]  /*22a0*/  @!P2 LEA.HI.X R5, R10, R27, R11, 0x1, P4 ;  /* 0x0000001b0a05a211 */ /* 0x000fe200020f0c0b */
[----:B------:R-:W-:Y:S01]  /*22b0*/  IMAD.MOV.U32 R36, RZ, RZ, R20 ;  /* 0x000000ffff247224 */ /* 0x000fe200078e0014 */
[----:B------:R-:W-:Y:S01]  /*22c0*/  SHF.R.S32.HI R10, RZ, 0x1f, R16 ;  /* 0x0000001fff0a7819 */ /* 0x000fe20000011410 */
[----:B------:R-:W-:-:S02]  /*22d0*/  IMAD.MOV.U32 R37, RZ, RZ, R21 ;  /* 0x000000ffff257224 */ /* 0x000fc400078e0015 */
[C---:B------:R-:W-:Y:S01]  /*22e0*/  VIADD R15, R16.reuse, 0x8 ;  /* 0x00000008100f7836 */ /* 0x040fe20000000000 */
[----:B------:R-:W3:Y:S01]  /*22f0*/  @!P3 LDC.64 R20, c[0x0][0x218] ;  /* 0x00008600ff14bb82 */ /* 0x000ee20000000a00 */
[----:B------:R-:W-:Y:S01]  /*2300*/  @!P2 IMAD.MOV.U32 R14, RZ, RZ, R8 ;  /* 0x000000ffff0ea224 */ /* 0x000fe200078e0008 */
[C---:B------:R-:W-:Y:S01]  /*2310*/  SHF.L.U64.HI R10, R16.reuse, 0x2, R10 ;  /* 0x00000002100a7819 */ /* 0x040fe2000001020a */
[----:B------:R-:W-:Y:S01]  /*2320*/  IMAD.SHL.U32 R11, R16, 0x4, RZ ;  /* 0x00000004100b7824 */ /* 0x000fe200078e00ff */
[----:B------:R-:W-:Y:S01]  /*2330*/  ISETP.GE.AND P5, PT, R15, UR8, PT ;  /* 0x000000080f007c0c */ /* 0x000fe2000bfa6270 */
[--C-:B------:R-:W-:Y:S01]  /*2340*/  @!P2 IMAD.MOV.U32 R15, RZ, RZ, R9.reuse ;  /* 0x000000ffff0fa224 */ /* 0x100fe200078e0009 */
[----:B------:R5:W-:Y:S01]  /*2350*/  STL.64 [R1+0x38], R36 ;  /* 0x0000382401007387 */ /* 0x000be20000100a00 */
[----:B------:R-:W-:-:S03]  /*2360*/  @!P3 IMAD.WIDE.U32 R8, R35, UR26, R8 ;  /* 0x0000001a2308bc25 */ /* 0x000fc6000f8e0008 */
[----:B------:R-:W-:Y:S01]  /*2370*/  STL [R1+0x64], R10 ;  /* 0x0000640a01007387 */ /* 0x000fe20000100800 */
[----:B------:R-:W-:-:S03]  /*2380*/  @!P2 IMAD.WIDE.U32 R14, R17, UR26, R14 ;  /* 0x0000001a110eac25 */ /* 0x000fc6000f8e000e */
[----:B------:R-:W-:Y:S04]  /*2390*/  STL [R1+0x60], R11 ;  /* 0x0000600b01007387 */ /* 0x000fe80000100800 */
        /* <DEDUP_REMOVED lines=28> */
[----:B----4-:R-:W-:-:S03]  /*2560*/  @!P3 IMAD R5, R30, UR26, RZ ;  /* 0x0000001a1e05bc24 */ /* 0x010fc6000f8e02ff */
[----:B------:R2:W-:Y:S01]  /*2570*/  @!P1 LDGSTS.E.BYPASS.LTC128B.128 [R34+0xa000], desc[UR6][R38.64+0x100] ;  /* 0x0a00010026229fae */ /* 0x0005e2000b901d46 */
[----:B------:R-:W-:Y:S01]  /*2580*/  @!P0 IADD3 R4, P4, R36, UR10, RZ ;  /* 0x0000000a24048c10 */ /* 0x000fe2000ff9e0ff */
[----:B------:R-:W-:Y:S01]  /*2590*/  UMOV UR10, UR19 ;  /* 0x00000013000a7c82 */ /* 0x000fe20008000000 */
[----:B------:R-:W-:Y:S01]  /*25a0*/  @!P3 IMAD R7, R35, UR27, R5 ;  /* 0x0000001b2307bc24 */ /* 0x000fe2000f8e0205 */
[----:B------:R-:W-:Y:S01]  /*25b0*/  @P0 STS.128 [R34+0x7000], RZ ;  /* 0x007000ff22000388 */ /* 0x000fe20000000c00 */
[----:B------:R-:W-:Y:S01]  /*25c0*/  @!P0 IADD3.X R5, R37, UR11, R6, P4, !PT ;  /* 0x0000000b25058c10 */ /* 0x000fe2000a7fe406 */
[----:B------:R-:W-:Y:S01]  /*25d0*/  UMOV UR11, UR18 ;  /* 0x00000012000b7c82 */ /* 0x000fe20008000000 */
[----:B------:R-:W-:Y:S01]  /*25e0*/  @!P3 IMAD.IADD R7, R9, 0x1, R7 ;  /* 0x000000010907b824 */ /* 0x000fe200078e0207 */
[----:B------:R-:W-:Y:S01]  /*25f0*/  @P0 STS.128 [R34+0x9000], RZ ;  /* 0x009000ff22000388 */ /* 0x000fe20000000c00 */
[----:B---3--:R-:W-:Y:S01]  /*2600*/  @!P3 LEA R6, P4, R8, R20, 0x1 ;  /* 0x000000140806b211 */ /* 0x008fe200078808ff */
[----:B------:R-:W-:-:S02]  /*2610*/  IMAD.MOV.U32 R9, RZ, RZ, 0x7f800000 ;  /* 0x7f800000ff097424 */ /* 0x000fc400078e00ff */
[----:B------:R-:W-:Y:S01]  /*2620*/  IMAD.MOV.U32 R240, RZ, RZ, 0x20 ;  /* 0x00000020fff07424 */ /* 0x000fe200078e00ff */
[----:B------:R-:W-:Y:S01]  /*2630*/  @P0 STS.128 [R34+0xb000], RZ ;  /* 0x00b000ff22000388 */ /* 0x000fe20000000c00 */
[----:B------:R-:W-:Y:S01]  /*2640*/  @!P3 LEA.HI.X R7, R8, R21, R7, 0x1, P4 ;  /* 0x000000150807b211 */ /* 0x000fe200020f0c07 */
[----:B------:R-:W-:Y:S01]  /*2650*/  IMAD.MOV.U32 R8, RZ, RZ, 0x7f800000 ;  /* 0x7f800000ff087424 */ /* 0x000fe200078e00ff */
[----:B------:R-:W-:Y:S01]  /*2660*/  CS2R R142, SRZ ;  /* 0x00000000008e7805 */ /* 0x000fe2000001ff00 */
[----:B------:R-:W-:Y:S01]  /*2670*/  @!PT LDS RZ, [RZ] ;  /* 0x00000000fffff984 */ /* 0x000fe20000000800 */
[----:B------:R-:W-:Y:S01]  /*2680*/  @!PT LDS RZ, [RZ] ;  /* 0x00000000fffff984 */ /* 0x000fe20000000800 */
[----:B------:R-:W-:Y:S01]  /*2690*/  @!PT LDS RZ, [RZ] ;  /* 0x00000000fffff984 */ /* 0x000fe20000000800 */
[----:B------:R-:W-:Y:S01]  /*26a0*/  @!P0 LDGSTS.E.BYPASS.LTC128B.128 [R34+0x7000], desc[UR6][R12.64] ;  /* 0x070000000c228fae */ /* 0x000fe2000b901d46 */
        /* <DEDUP_REMOVED lines=8> */
[----:B------:R-:W-:Y:S02]  /*2730*/  CS2R R132, SRZ ;  /* 0x0000000000847805 */ /* 0x000fe4000001ff00 */
[----:B------:R-:W-:Y:S02]  /*2740*/  CS2R R126, SRZ ;  /* 0x00000000007e7805 */ /* 0x000fe4000001ff00 */
[----:B------:R-:W-:Y:S01]  /*2750*/  CS2R R124, SRZ ;  /* 0x00000000007c7805 */ /* 0x000fe2000001ff00 */
[----:B------:R-:W-:Y:S01]  /*2760*/  @P1 STS.128 [R34], RZ ;  /* 0x000000ff22001388 */ /* 0x000fe20000000c00 */
[----:B------:R-:W-:-:S02]  /*2770*/  CS2R R130, SRZ ;  /* 0x0000000000827805 */ /* 0x000fc4000001ff00 */
[----:B------:R-:W-:Y:S02]  /*2780*/  CS2R R128, SRZ ;  /* 0x0000000000807805 */ /* 0x000fe4000001ff00 */
[----:B------:R-:W-:Y:S01]  /*2790*/  CS2R R122, SRZ ;  /* 0x00000000007a7805 */ /* 0x000fe2000001ff00 */
[----:B------:R-:W-:Y:S01]  /*27a0*/  @P1 STS.128 [R34+0x2000], RZ ;  /* 0x002000ff22001388 */ /* 0x000fe20000000c00 */
[----:B------:R-:W-:Y:S02]  /*27b0*/  CS2R R120, SRZ ;  /* 0x0000000000787805 */ /* 0x000fe4000001ff00 */
[----:B------:R-:W-:Y:S02]  /*27c0*/  CS2R R118, SRZ ;  /* 0x0000000000767805 */ /* 0x000fe4000001ff00 */
[----:B------:R-:W-:Y:S01]  /*27d0*/  CS2R R116, SRZ ;  /* 0x0000000000747805 */ /* 0x000fe2000001ff00 */
[----:B------:R-:W-:Y:S01]  /*27e0*/  @P1 STS.128 [R34+0x4000], RZ ;  /* 0x004000ff22001388 */ /* 0x000fe20000000c00 */
        /* <DEDUP_REMOVED lines=14> */
[----:B------:R5:W-:Y:S01]  /*28d0*/  @!P1 LDGSTS.E.BYPASS.LTC128B.128 [R34+0x4000], desc[UR6][R36.64+0x100] ;  /* 0x0400010024229fae */ /* 0x000be2000b901d46 */
[----:B------:R-:W-:Y:S02]  /*28e0*/  ISETP.GE.AND P1, PT, R16, UR8, PT ;  /* 0x0000000810007c0c */ /* 0x000fe4000bf26270 */
[----:B------:R-:W-:Y:S02]  /*28f0*/  CS2R R60, SRZ ;  /* 0x00000000003c7805 */ /* 0x000fe4000001ff00 */
[----:B------:R-:W-:Y:S01]  /*2900*/  CS2R R66, SRZ ;  /* 0x0000000000427805 */ /* 0x000fe2000001ff00 */
[----:B------:R-:W-:Y:S01]  /*2910*/  @P0 STS.128 [R34+0x1000], RZ ;  /* 0x001000ff22000388 */ /* 0x000fe20000000c00 */
        /* <DEDUP_REMOVED lines=14> */
[----:B------:R-:W-:Y:S01]  /*2a00*/  @!P0 LDGSTS.E.BYPASS.LTC128B.128 [R34+0x1000], desc[UR6][R4.64] ;  /* 0x0100000004228fae */ /* 0x000fe2000b901d46 */
[----:B------:R-:W-:Y:S02]  /*2a10*/  CS2R R42, SRZ ;  /* 0x00000000002a7805 */ /* 0x000fe4000001ff00 */
[----:B------:R-:W-:Y:S02]  /*2a20*/  CS2R R40, SRZ ;  /* 0x0000000000287805 */ /* 0x000fe4000001ff00 */
[----:B--2---:R-:W-:Y:S01]  /*2a30*/  CS2R R38, SRZ ;  /* 0x0000000000267805 */ /* 0x004fe2000001ff00 */
[----:B------:R-:W-:Y:S01]  /*2a40*/  @!P0 LDGSTS.E.BYPASS.LTC128B.128 [R34+0x3000], desc[UR6][R4.64+0x80] ;  /* 0x0300008004228fae */ /* 0x000fe2000b901d46 */
[----:B------:R-:W-:-:S02]  /*2a50*/  CS2R R26, SRZ ;  /* 0x00000000001a7805 */ /* 0x000fc4000001ff00 */
[----:B------:R-:W-:Y:S01]  /*2a60*/  CS2R R24, SRZ ;  /* 0x0000000000187805 */ /* 0x000fe2000001ff00 */
[----:B------:R-:W-:Y:S01]  /*2a70*/  UMOV UR13, UR14 ;  /* 0x0000000e000d7c82 */ /* 0x000fe20008000000 */
[----:B------:R2:W-:Y:S01]  /*2a80*/  @!P0 LDGSTS.E.BYPASS.LTC128B.128 [R34+0x5000], desc[UR6][R4.64+0x100] ;  /* 0x0500010004228fae */ /* 0x0005e2000b901d46 */
[----:B------:R-:W-:Y:S01]  /*2a90*/  USHF.L.U32 UR8, UR21, 0x6, URZ ;  /* 0x0000000615087899 */ /* 0x000fe2000800063f */
[----:B------:R-:W-:Y:S02]  /*2aa0*/  CS2R R20, SRZ ;  /* 0x0000000000147805 */ /* 0x000fe4000001ff00 */
[----:B-----5:R-:W-:Y:S01]  /*2ab0*/  CS2R R36, SRZ ;  /* 0x0000000000247805 */ /* 0x020fe2000001ff00 */
[----:B------:R-:W-:Y:S01]  /*2ac0*/  @P3 STS.128 [R34+0xc000], RZ ;  /* 0x00c000ff22003388 */ /* 0x000fe20000000c00 */
[----:B------:R-:W-:Y:S01]  /*2ad0*/  UMOV UR12, UR15 ;  /* 0x0000000f000c7c82 */ /* 0x000fe20008000000 */
[----:B------:R-:W-:Y:S01]  /*2ae0*/  ULDC UR18, c[0x0][0x2dc] ;  /* 0x0000b70000127ab9 */ /* 0x000fe20000000800 */
[----:B------:R-:W-:Y:S01]  /*2af0*/  ULDC UR14, c[0x0][0x2ec] ;  /* 0x0000bb00000e7ab9 */ /* 0x000fe20000000800 */
        /* <DEDUP_REMOVED lines=69> */
[----:B------:R-:W-:Y:S01]  /*2f50*/  UIADD3 UR8, UR8, 0x40, URZ ;  /* 0x0000004008087890 */ /* 0x000fe2000fffe03f */
[----:B------:R-:W-:-:S02]  /*2f60*/  CS2R R30, SRZ ;  /* 0x00000000001e7805 */ /* 0x000fc4000001ff00 */
[----:B---3--:R-:W-:Y:S02]  /*2f70*/  CS2R R28, SRZ ;  /* 0x00000000001c7805 */ /* 0x008fe4000001ff00 */
[----:B------:R-:W-:Y:S02]  /*2f80*/  CS2R R34, SRZ ;  /* 0x0000000000227805 */ /* 0x000fe4000001ff00 */
[----:B------:R-:W-:Y:S02]  /*2f90*/  CS2R R32, SRZ ;  /* 0x0000000000207805 */ /* 0x000fe4000001ff00 */
[----:B------:R-:W-:Y:S01]  /*2fa0*/  CS2R R22, SRZ ;  /* 0x0000000000167805 */ /* 0x000fe2000001ff00 */
[----:B------:R-:W-:-:S03]  /*2fb0*/  UISETP.GE.AND UP0, UPT, UR8, UR5, UPT ;  /* 0x000000050800728c */ /* 0x000fc6000bf06270 */
[----:B------:R-:W-:Y:S01]  /*2fc0*/  ULDC UR8, c[0x0][0x39c] ;  /* 0x0000e70000087ab9 */ /* 0x000fe20000000800 */
[----:B--2---:R4:W2:Y:S04]  /*2fd0*/  LDSM.16.M88.4 R156, [R5] ;  /* 0x00000000059c783b */ /* 0x0048a80000000200 */
[----:B------:R4:W3:Y:S04]  /*2fe0*/  LDSM.16.M88.4 R160, [R5+0x800] ;  /* 0x0008000005a0783b */ /* 0x0008e80000000200 */
[----:B------:R4:W1:Y:S04]  /*2ff0*/  LDSM.16.M88.4 R188, [R5+0x2000] ;  /* 0x0020000005bc783b */ /* 0x0008680000000200 */
[----:B------:R4:W1:Y:S04]  /*3000*/  LDSM.16.M88.4 R192, [R5+0x2800] ;  /* 0x0028000005c0783b */ /* 0x0008680000000200 */
[----:B------:R4:W1:Y:S04]  /*3010*/  LDSM.16.M88.4 R220, [R5+0x4000] ;  /* 0x0040000005dc783b */ /* 0x0008680000000200 */
[----:B------:R4:W1:Y:S02]  /*3020*/  LDSM.16.M88.4 R224, [R5+0x4800] ;  /* 0x0048000005e0783b */ /* 0x0008640000000200 */
.L_x_741:
        /* <DEDUP_REMOVED lines=10> */
[----:B-1----:R1:W-:Y:S04]  /*30d0*/  STL [R1+0xb4], R115 ;  /* 0x0000b47301007387 */ /* 0x0023e80000100800 */
[----:B------:R-:W0:Y:S04]  /*30e0*/  LDGDEPBAR ;  /* 0x00000000000079af */ /* 0x000e280000000000 */
[----:B-1----:R-:W3:Y:S04]  /*30f0*/  LDL R115, [R1+0x8] ;  /* 0x0000080001737983 */ /* 0x002ee80000100800 */
[----:B------:R1:W-:Y:S04]  /*3100*/  STL [R1+0xb0], R114 ;  /* 0x0000b07201007387 */ /* 0x0003e80000100800 */
[----:B-1----:R-:W3:Y:S04]  /*3110*/  LDL R114, [R1+0xc] ;  /* 0x00000c0001727983 */ /* 0x002ee80000100800 */
[----:B------:R1:W-:Y:S04]  /*3120*/  STL [R1+0xac], R113 ;  /* 0x0000ac7101007387 */ /* 0x0003e80000100800 */
[----:B-1----:R-:W3:Y:S04]  /*3130*/  LDL R113, [R1+0x18] ;  /* 0x0000180001717983 */ /* 0x002ee80000100800 */
[----:B------:R1:W-:Y:S04]  /*3140*/  STL [R1+0xa8], R112 ;  /* 0x0000a87001007387 */ /* 0x0003e80000100800 */
[----:B-1----:R-:W3:Y:S04]  /*3150*/  LDL R112, [R1+0x14] ;  /* 0x0000140001707983 */ /* 0x002ee80000100800 */
        /* <DEDUP_REMOVED lines=13> */
[----:B------:R-:W3:Y:S04]  /*3230*/  LDL R102, [R1+0x54] ;  /* 0x0000540001667983 */ /* 0x000ee80000100800 */
[----:B------:R-:W3:Y:S04]  /*3240*/  LDL R101, [R1+0x4c] ;  /* 0x00004c0001657983 */ /* 0x000ee80000100800 */
[----:B------:R-:W3:Y:S01]  /*3250*/  LDL R100, [R1+0x50] ;  /* 0x0000500001647983 */ /* 0x000ee20000100800 */
[----:B------:R-:W-:Y:S04]  /*3260*/  DEPBAR.LE SB0, 0x0 ;  /* 0x000080000000791a */ /* 0x000fe80000000000 */
[----:B------:R-:W-:Y:S06]  /*3270*/  BAR.SYNC.DEFER_BLOCKING 0x0 ;  /* 0x0000000000007b1d */ /* 0x000fec0000010000 */
[----:B------:R-:W-:Y:S04]  /*3280*/  LDSM.16.M88.4 R88, [R252+-0x6000] ;  /* 0xffa00000fc58783b */ /* 0x000fe80000000200 */
[----:B----4-:R-:W-:Y:S04]  /*3290*/  LDSM.16.M88.4 R8, [R246+0xc000] ;  /* 0x00c00000f608783b */ /* 0x010fe80000000200 */
[----:B------:R-:W-:Y:S04]  /*32a0*/  LDSM.16.M88.4 R68, [R246+0xc800] ;  /* 0x00c80000f644783b */ /* 0x000fe80000000200 */
[----:B--2---:R-:W-:Y:S04]  /*32b0*/  LDSM.16.M88.4 R76, [R245+-0x6000] ;  /* 0xffa00000f54c783b */ /* 0x004fe80000000200 */
[----:B------:R-:W-:Y:S04]  /*32c0*/  LDSM.16.M88.4 R80, [R245+-0x5800] ;  /* 0xffa80000f550783b */ /* 0x000fe80000000200 */
[----:B---3--:R-:W-:Y:S04]  /*32d0*/  LDSM.16.M88.4 R96, [R244] ;  /* 0x00000000f460783b */ /* 0x008fe80000000200 */
        /* <DEDUP_REMOVED lines=225> */
[----:B------:R-:W-:Y:S05]  /*40f0*/  IADD3.X R83, R10, UR12, RZ, P0, !PT ;  /* 0x0000000c0a537c10 */ /* 0x000fea00087fe4ff */
[----:B------:R-:W3:Y:S01]  /*4100*/  LDG.E R81, desc[UR6][R82.64] ;  /* 0x0000000652517981 */ /* 0x000ee2000c1e1900 */
[----:B-1----:R-:W-:Y:S03]  /*4110*/  MOV R7, R93 ;  /* 0x0000005d00077202 */ /* 0x002fe60000000f00 */
[----:B------:R-:W3:Y:S01]  /*4120*/  LDG.E R80, desc[UR6][R82.64+0x20] ;  /* 0x0000200652507981 */ /* 0x000ee2000c1e1900 */
[----:B------:R-:W-:Y:S02]  /*4130*/  @P3 FSEL R7, R93, -INF , !P2 ;  /* 0xff8000005d073808 */ /* 0x000fe40005000000 */
[----:B------:R-:W-:Y:S03]  /*4140*/  PLOP3.LUT P3, PT, PT, PT, UP3, 0x80, 0x0 ;  /* 0x000000000000781c */ /* 0x000fe60003f6f038 */
        /* <DEDUP_REMOVED lines=286> */
.L_x_739:
        /* <DEDUP_REMOVED lines=389> */
.L_x_740:
        /* <DEDUP_REMOVED lines=177> */
.L_x_742:
        /* <DEDUP_REMOVED lines=23> */
.L_x_743:
        /* <DEDUP_REMOVED lines=51> */
.L_x_745:
[----:B------:R-:W-:Y:S05]  /*7b30*/  BSYNC B0 ;  /* 0x0000000000007941 */ /* 0x000fea0003800000 */
.L_x_744:
        /* <DEDUP_REMOVED lines=15> */
.L_x_747:
[----:B------:R-:W-:Y:S05]  /*7c30*/  BSYNC B0 ;  /* 0x0000000000007941 */ /* 0x000fea0003800000 */
.L_x_746:
        /* <DEDUP_REMOVED lines=31> */
.L_x_749:
[----:B------:R-:W-:Y:S05]  /*7e30*/  BSYNC B0 ;  /* 0x0000000000007941 */ /* 0x000fea0003800000 */
.L_x_748:
        /* <DEDUP_REMOVED lines=15> */
.L_x_738:
        /* <DEDUP_REMOVED lines=23> */
.L_x_751:
        /* <DEDUP_REMOVED lines=21> */
.L_x_752:
        /* <DEDUP_REMOVED lines=37> */
.L_x_754:
[----:B------:R-:W-:Y:S05]  /*8440*/  BSYNC B0 ;  /* 0x0000000000007941 */ /* 0x000fea0003800000 */
.L_x_753:
        /* <DEDUP_REMOVED lines=15> */
.L_x_756:
[----:B------:R-:W-:Y:S05]  /*8540*/  BSYNC B0 ;  /* 0x0000000000007941 */ /* 0x000fea0003800000 */
.L_x_755:
        /* <DEDUP_REMOVED lines=27> */
.L_x_758:
[----:B------:R-:W-:Y:S05]  /*8700*/  BSYNC B0 ;  /* 0x0000000000007941 */ /* 0x000fea0003800000 */
.L_x_757:
        /* <DEDUP_REMOVED lines=14> */
.L_x_750:
[----:B------:R-:W-:Y:S05]  /*87f0*/  BSYNC B1 ;  /* 0x0000000000017941 */ /* 0x000fea0003800000 */
.L_x_733:
[----:B------:R-:W-:Y:S02]  /*8800*/  ULDC UR5, c[0x0][0xc] ;  /* 0x0000030000057ab9 */ /* 0x000fe40000000800 */
[----:B------:R-:W-:-:S04]  /*8810*/  UIADD3 UR21, UR5, UR21, URZ ;  /* 0x0000001505157290 */ /* 0x000fc8000fffe03f */
[----:B------:R-:W-:-:S06]  /*8820*/  UISETP.GE.AND UP0, UPT, UR21, UR60, UPT ;  /* 0x0000003c1500728c */ /* 0x000fcc000bf06270 */
[----:B------:R-:W-:-:S13]  /*8830*/  PLOP3.LUT P0, PT, PT, PT, UP0, 0x80, 0x0 ;  /* 0x000000000000781c */ /* 0x000fda0003f0f008 */
[----:B------:R-:W-:Y:S05]  /*8840*/  @P0 BRA `(.L_x_759) ;  /* 0x0000000000040947 */ /* 0x000fea0003800000 */
[----:B------:R-:W-:Y:S05]  /*8850*/  BRA `(.L_x_760) ;  /* 0xffffff8000b07947 */ /* 0x000fea000383ffff */
.L_x_759:
[----:B------:R-:W-:Y:S05]  /*8860*/  EXIT ;  /* 0x000000000000794d */ /* 0x000fea0003800000 */
.L_x_761:
        /* <DEDUP_REMOVED lines=9> */
.L_x_1600:


//--------------------- .text._ZN5flash44flash_bwd_dq_dk_dv_loop_seqk_parallel_kernelI23Flash_bwd_kernel_traitsILi192ELi64ELi64ELi8ELi4ELi2ELi2ELb1ELb1EN7cutlass6half_tE19Flash_kernel_traitsILi192ELi64ELi64ELi8ES3_EELb1ELb0ELb0ELb1ELb0ELb0ELb0EEEvNS_16Flash_bwd_paramsE --------------------------
	.section	.text._ZN5flash44flash_bwd_dq_dk_dv_loop_seqk_parallel_kernelI23Flash_bwd_kernel_traitsILi192ELi64ELi64ELi8ELi4ELi2ELi2ELb1ELb1EN7cutlass6half_tE19Flash_kernel_traitsILi192ELi64ELi64ELi8ES3_EELb1ELb0ELb0ELb1ELb0ELb0ELb0EEEvNS_16Flash_bwd_paramsE,"ax",@progbits
	.align	128
        .global         _ZN5flash44flash_bwd_dq_dk_dv_loop_seqk_parallel_kernelI23Flash_bwd_kernel_traitsILi192ELi64ELi64ELi8ELi4ELi2ELi2ELb1ELb1EN7cutlass6half_tE19Flash_kernel_traitsILi192ELi64ELi64ELi8ES3_EELb1ELb0ELb0ELb1ELb0ELb0ELb0EEEvNS_16Flash_bwd_paramsE
        .type           _ZN5flash44flash_bwd_dq_dk_dv_loop_seqk_parallel_kernelI23Flash_bwd_kernel_traitsILi192ELi64ELi64ELi8ELi4ELi2ELi2ELb1ELb1EN7cutlass6half_tE19Flash_kernel_traitsILi192ELi64ELi64ELi8ES3_EELb1ELb0ELb0ELb1ELb0ELb0ELb0EEEvNS_16Flash_bwd_paramsE,@function
        .size           _ZN5flash44flash_bwd_dq_dk_dv_loop_seqk_parallel_kernelI23Flash_bwd_kernel_traitsILi192ELi64ELi64ELi8ELi4ELi2ELi2ELb1ELb1EN7cutlass6half_tE19Flash_kernel_traitsILi192ELi64ELi64ELi8ES3_EELb1ELb0ELb0ELb1ELb0ELb0ELb0EEEvNS_16Flash_bwd_paramsE,(.L_x_1601 - _ZN5flash44flash_bwd_dq_dk_dv_loop_seqk_parallel_kernelI23Flash_bwd_kernel_traitsILi192ELi64ELi64ELi8ELi4ELi2ELi2ELb1ELb1EN7cutlass6half_tE19Flash_kernel_traitsILi192ELi64ELi64ELi8ES3_EELb1ELb0ELb0ELb1ELb0ELb0ELb0EEEvNS_16Flash_bwd_paramsE)
        .other          _ZN5flash44flash_bwd_dq_dk_dv_loop_seqk_parallel_kernelI23Flash_bwd_kernel_traitsILi192ELi64ELi64ELi8ELi4ELi2ELi2ELb1ELb1EN7cutlass6half_tE19Flash_kernel_traitsILi192ELi64ELi64ELi8ES3_EELb1ELb0ELb0ELb1ELb0ELb0ELb0EEEvNS_16Flash_bwd_paramsE,@"STO_CUDA_ENTRY STV_DEFAULT"
_ZN5flash44flash_bwd_dq_dk_dv_loop_seqk_parallel_kernelI23Flash_bwd_kernel_traitsILi192ELi64ELi64ELi8ELi4ELi2ELi2ELb1ELb1EN7cutlass6half_tE19Flash_kernel_traitsILi192ELi64ELi64ELi8ES3_EELb1ELb0ELb0ELb1ELb0ELb0ELb0EEEvNS_16Flash_bwd_paramsE:
.text._ZN5flash44flash_bwd_dq_dk_dv_loop_seqk_parallel_kernelI23Flash_bwd_kernel_traitsILi192ELi64ELi64ELi8ELi4ELi2ELi2ELb1ELb1EN7cutlass6half_tE19Flash_kernel_traitsILi192ELi64ELi64ELi8ES3_EELb1ELb0ELb0ELb1ELb0ELb0ELb0EEEvNS_16Flash_bwd_paramsE:
        /* <DEDUP_REMOVED lines=14> */
[----:B------:R-:W3:Y:S08]  /*00e0*/  S2UR UR44, SR_CTAID.Y ;  /* 0x00000000002c79c3 */ /* 0x000ef00000002600 */
[----:B------:R-:W4:Y:S01]  /*00f0*/  S2UR UR54, SR_CTAID.Z ;  /* 0x00000000003679c3 */ /* 0x000f220000002700 */
[----:B--2---:R-:W-:Y:S01]  /*0100*/  ULEA UR4, UR4, UR5, 0x18 ;  /* 0x0000000504047291 */ /* 0x004fe2000f8ec03f */
[----:B-1----:R-:W-:Y:S01]  /*0110*/  SHF.R.S32.HI R2, RZ, 0x1f, R8 ;  /* 0x0000001fff027819 */ /* 0x002fe20000011408 */
[----:B---3--:R-:W-:-:S03]  /*0120*/  USHF.L.U32 UR5, UR44, 0x7, URZ ;  /* 0x000000072c057899 */ /* 0x008fc6000800063f */
[CC--:B------:R-:W-:Y:S02]  /*0130*/  LEA.HI R0, R2.reuse, R8.reuse, RZ, 0x5 ;  /* 0x0000000802007211 */ /* 0x0c0fe400078f28ff */
[CC--:B------:R-:W-:Y:S02]  /*0140*/  LEA.HI R13, R2.reuse, R8.reuse, RZ, 0x3 ;  /* 0x00000008020d7211 */ /* 0x0c0fe400078f18ff */
[CC--:B------:R-:W-:Y:S01]  /*0150*/  LEA.HI R3, R2.reuse, R8.reuse, RZ, 0x4 ;  /* 0x0000000802037211 */ /* 0x0c0fe200078f20ff */
[----:B----4-:R-:W-:Y:S01]  /*0160*/  USHF.R.S32.HI UR6, URZ, 0x1f, UR54 ;  /* 0x0000001f3f067899 */ /* 0x010fe20008011436 */
[CC--:B------:R-:W-:Y:S01]  /*0170*/  LEA.HI R15, R2.reuse, R8.reuse, RZ, 0x7 ;  /* 0x00000008020f7211 */ /* 0x0c0fe200078f38ff */
[----:B------:R-:W-:Y:S01]  /*0180*/  USHF.R.S32.HI UR61, URZ, 0x1f, UR54 ;  /* 0x0000001f3f3d7899 */ /* 0x000fe20008011436 */
        /* <DEDUP_REMOVED lines=43> */
[----:B------:R-:W-:Y:S02]  /*0440*/  SHF.R.S32.HI R8, RZ, 0x7, R15 ;  /* 0x00000007ff087819 */ /* 0x000fe4000001140f */
[----:B------:R-:W-:Y:S02]  /*0450*/  LEA.HI R15, R3, R10, RZ, 0x3 ;  /* 0x0000000a030f7211 */ /* 0x000fe400078f18ff */
[C---:B------:R-:W-:Y:S02]  /*0460*/  LOP3.LUT R3, R0.reuse, 0x8, R13, 0xf8, !PT ;  /* 0x0000000800037812 */ /* 0x040fe400078ef80d */
[----:B------:R-:W-:Y:S02]  /*0470*/  SHF.R.U32.HI R9, RZ, 0x3, R0 ;  /* 0x00000003ff097819 */ /* 0x000fe40000011600 */
[----:B------:R-:W-:Y:S01]  /*0480*/  LOP3.LUT R7, R0, 0x10, R2, 0xf8, !PT ;  /* 0x0000001000077812 */ /* 0x000fe200078ef802 */
[----:B------:R-:W-:Y:S01]  /*0490*/  IMAD R2, R8, 0x800, R11 ;  /* 0x0000080008027824 */ /* 0x000fe200078e020b */
[----:B------:R-:W-:-:S02]  /*04a0*/  LOP3.LUT R0, R3, R9, RZ, 0x3c, !PT ;  /* 0x0000000903007212 */ /* 0x000fc400078e3cff */
[----:B------:R-:W-:Y:S02]  /*04b0*/  LOP3.LUT R4, R6, 0x1, RZ, 0xc0, !PT ;  /* 0x0000000106047812 */ /* 0x000fe400078ec0ff */
[C---:B------:R-:W-:Y:S01]  /*04c0*/  LOP3.LUT P4, RZ, R5.reuse, 0x4, RZ, 0xc0, !PT ;  /* 0x0000000405ff7812 */ /* 0x040fe2000788c0ff */
[----:B------:R-:W-:Y:S01]  /*04d0*/  IMAD.IADD R0, R2, 0x1, R0 ;  /* 0x0000000102007824 */ /* 0x000fe200078e0200 */
[----:B------:R-:W-:Y:S02]  /*04e0*/  SHF.R.S32.HI R2, RZ, 0x6, R17 ;  /* 0x00000006ff027819 */ /* 0x000fe40000011411 */
[----:B------:R-:W-:Y:S01]  /*04f0*/  ISETP.NE.U32.AND P0, PT, R4, 0x1, PT ;  /* 0x000000010400780c */ /* 0x000fe20003f05070 */
[----:B------:R-:W-:Y:S01]  /*0500*/  IMAD.SHL.U32 R4, R6, 0x40, RZ ;  /* 0x0000004006047824 */ /* 0x000fe200078e00ff */
[----:B------:R-:W-:Y:S01]  /*0510*/  LOP3.LUT P3, RZ, R5, 0x2, RZ, 0xc0, !PT ;  /* 0x0000000205ff7812 */ /* 0x000fe2000786c0ff */
[C---:B------:R-:W-:Y:S01]  /*0520*/  IMAD.SHL.U32 R3, R2.reuse, 0x8, RZ ;  /* 0x0000000802037824 */ /* 0x040fe200078e00ff */
[----:B------:R-:W-:Y:S01]  /*0530*/  LOP3.LUT R5, R15, 0xfffffff8, RZ, 0xc0, !PT ;  /* 0xfffffff80f057812 */ /* 0x000fe200078ec0ff */
[----:B------:R-:W-:Y:S01]  /*0540*/  IMAD R17, R2, 0x200, R12 ;  /* 0x0000020002117824 */ /* 0x000fe200078e020c */
[----:B------:R-:W-:-:S02]  /*0550*/  LOP3.LUT R2, R4, 0x1c0, RZ, 0xc0, !PT ;  /* 0x000001c004027812 */ /* 0x000fc400078ec0ff */
[----:B------:R-:W-:Y:S01]  /*0560*/  R2P PR, R6, 0x6 ;  /* 0x0000000606007804 */ /* 0x000fe20000000000 */
[----:B------:R-:W-:Y:S01]  /*0570*/  IMAD.SHL.U32 R6, R14, 0x20, RZ ;  /* 0x000000200e067824 */ /* 0x000fe200078e00ff */
[----:B------:R-:W-:Y:S01]  /*0580*/  LOP3.LUT R13, R7, 0x8, R13, 0xf8, !PT ;  /* 0x00000008070d7812 */ /* 0x000fe200078ef80d */
[----:B------:R-:W-:Y:S01]  /*0590*/  IMAD.SHL.U32 R7, R8, 0x20, RZ ;  /* 0x0000002008077824 */ /* 0x000fe200078e00ff */
[----:B------:R-:W-:Y:S01]  /*05a0*/  LOP3.LUT R3, R3, 0x18, RZ, 0xc0, !PT ;  /* 0x0000001803037812 */ /* 0x000fe200078ec0ff */
[----:B------:R-:W-:Y:S01]  /*05b0*/  IMAD.IADD R5, R10, 0x1, -R5 ;  /* 0x000000010a057824 */ /* 0x000fe200078e0a05 */
[----:B------:R-:W-:Y:S01]  /*05c0*/  SHF.R.U32.HI R4, RZ, 0x3, R2 ;  /* 0x00000003ff047819 */ /* 0x000fe20000011602 */
[----:B------:R-:W-:Y:S01]  /*05d0*/  IMAD.SHL.U32 R8, R15, 0x40, RZ ;  /* 0x000000400f087824 */ /* 0x000fe200078e00ff */
[----:B------:R-:W-:Y:S01]  /*05e0*/  LOP3.LUT R10, R3, 0x20, R6, 0xf8, !PT ;  /* 0x00000020030a7812 */ /* 0x000fe200078ef806 */
[----:B------:R-:W-:Y:S01]  /*05f0*/  VIADD R15, R22, 0x80 ;  /* 0x00000080160f7836 */ /* 0x000fe20000000000 */
[----:B------:R-:W-:-:S02]  /*0600*/  LOP3.LUT R7, R2, 0x20, R7, 0xf8, !PT ;  /* 0x0000002002077812 */ /* 0x000fc400078ef807 */
[----:B------:R-:W-:Y:S01]  /*0610*/  LOP3.LUT R6, R4, R2, R3, 0x1e, !PT ;  /* 0x0000000204067212 */ /* 0x000fe200078e1e03 */
[----:B------:R-:W-:Y:S01]  /*0620*/  IMAD.SHL.U32 R2, R19, 0x2, RZ ;  /* 0x0000000213027824 */ /* 0x000fe200078e00ff */
[----:B------:R-:W-:Y:S01]  /*0630*/  LOP3.LUT R7, R7, R4, RZ, 0x3c, !PT ;  /* 0x0000000407077212 */ /* 0x000fe200078e3cff */
[C---:B------:R-:W-:Y:S01]  /*0640*/  IMAD.SHL.U32 R3, R5.reuse, 0x40, RZ ;  /* 0x0000004005037824 */ /* 0x040fe200078e00ff */
[C---:B------:R-:W-:Y:S01]  /*0650*/  LOP3.LUT P6, RZ, R5.reuse, 0x4, RZ, 0xc0, !PT ;  /* 0x0000000405ff7812 */ /* 0x040fe200078cc0ff */
[--C-:B------:R-:W-:Y:S01]  /*0660*/  IMAD R4, R16, 0x400, R2.reuse ;  /* 0x0000040010047824 */ /* 0x100fe200078e0202 */
[----:B------:R-:W-:Y:S01]  /*0670*/  LOP3.LUT P5, RZ, R5, 0x2, RZ, 0xc0, !PT ;  /* 0x0000000205ff7812 */ /* 0x000fe200078ac0ff */
[----:B------:R-:W-:Y:S01]  /*0680*/  IMAD R5, R20, 0x400, R2 ;  /* 0x0000040014057824 */ /* 0x000fe200078e0202 */
[----:B------:R-:W-:Y:S02]  /*0690*/  LOP3.LUT R3, R3, 0x1c0, RZ, 0xc0, !PT ;  /* 0x000001c003037812 */ /* 0x000fe400078ec0ff */
[----:B------:R-:W-:Y:S01]  /*06a0*/  LOP3.LUT R2, R11, R13, R9, 0xf6, !PT ;  /* 0x0000000d0b027212 */ /* 0x000fe200078ef609 */
[----:B------:R-:W-:Y:S01]  /*06b0*/  IMAD.IADD R12, R5, 0x1, R7 ;  /* 0x00000001050c7824 */ /* 0x000fe200078e0207 */
[----:B------:R-:W-:Y:S01]  /*06c0*/  LOP3.LUT R8, R8, 0xfffffe00, RZ, 0xc0, !PT ;  /* 0xfffffe0008087812 */ /* 0x000fe200078ec0ff */
[----:B------:R-:W-:Y:S01]  /*06d0*/  IMAD.SHL.U32 R5, R14, 0x8, RZ ;  /* 0x000000080e057824 */ /* 0x000fe200078e00ff */
[----:B------:R-:W-:Y:S01]  /*06e0*/  LEA R2, R2, UR4, 0x1 ;  /* 0x0000000402027c11 */ /* 0x000fe2000f8e08ff */
[----:B------:R-:W-:Y:S01]  /*06f0*/  IMAD.IADD R11, R4, 0x1, R6 ;  /* 0x00000001040b7824 */ /* 0x000fe200078e0206 */
[----:B------:R-:W-:Y:S01]  /*0700*/  SHF.R.U32.HI R4, RZ, 0x3, R3 ;  /* 0x00000003ff047819 */ /* 0x000fe20000011603 */
[--C-:B------:R-:W-:Y:S01]  /*0710*/  IMAD R9, R16, 0x400, R8.reuse ;  /* 0x0000040010097824 */ /* 0x100fe200078e0208 */
[----:B------:R-:W-:Y:S01]  /*0720*/  LOP3.LUT R5, R3, 0x8, R5, 0xf8, !PT ;  /* 0x0000000803057812 */ /* 0x000fe200078ef805 */
[----:B------:R-:W-:Y:S01]  /*0730*/  VIADD R16, R22, 0x40 ;  /* 0x0000004016107836 */ /* 0x000fe20000000000 */
[----:B------:R-:W-:Y:S01]  /*0740*/  LOP3.LUT R3, R4, R10, R3, 0x1e, !PT ;  /* 0x0000000a04037212 */ /* 0x000fe200078e1e03 */
[C---:B------:R-:W-:Y:S01]  /*0750*/  IMAD R7, R20.reuse, 0x400, R8 ;  /* 0x0000040014077824 */ /* 0x040fe200078e0208 */
[----:B------:R-:W-:Y:S01]  /*0760*/  LOP3.LUT R4, R5, R4, RZ, 0x3c, !PT ;  /* 0x0000000405047212 */ /* 0x000fe200078e3cff */
[----:B------:R-:W-:Y:S01]  /*0770*/  IMAD.U32 R5, RZ, RZ, UR5 ;  /* 0x00000005ff057e24 */ /* 0x000fe2000f8e00ff */
[----:B------:R-:W-:Y:S01]  /*0780*/  SHF.R.S32.HI R5, RZ, 0x2, R18 ;  /* 0x00000002ff057819 */ /* 0x000fe20000011412 */
[----:B------:R-:W-:Y:S01]  /*0790*/  IMAD.MOV.U32 R6, RZ, RZ, 0x20 ;  /* 0x00000020ff067424 */ /* 0x000fe200078e00ff */
[----:B------:R-:W-:Y:S01]  /*07a0*/  USHF.R.S32.HI UR5, URZ, 0x1f, UR44 ;  /* 0x0000001f3f057899 */ /* 0x000fe2000801142c */
[----:B------:R-:W-:Y:S01]  /*07b0*/  STL [R1+0x6c], R16 ;  /* 0x00006c1001007387 */ /* 0x000fe20000100800 */
[----:B------:R-:W-:Y:S01]  /*07c0*/  IMAD.IADD R7, R7, 0x1, R4 ;  /* 0x0000000107077824 */ /* 0x000fe200078e0204 */
[----:B------:R-:W-:Y:S01]  /*07d0*/  LOP3.LUT R8, R3, R8, RZ, 0xfc, !PT ;  /* 0x0000000803087212 */ /* 0x000fe200078efcff */
[----:B------:R-:W-:Y:S01]  /*07e0*/  IMAD R14, R20, 0x10, R5 ;  /* 0x00000010140e7824 */ /* 0x000fe200078e0205 */
[----:B------:R-:W-:Y:S01]  /*07f0*/  LEA R5, R17, UR4, 0x1 ;  /* 0x0000000411057c11 */ /* 0x000fe2000f8e08ff */
[----:B------:R-:W-:Y:S01]  /*0800*/  IMAD.IADD R9, R4, 0x1, R9 ;  /* 0x0000000104097824 */ /* 0x000fe200078e0209 */
[----:B------:R-:W-:Y:S01]  /*0810*/  STL [R1+0x70], R15 ;  /* 0x0000700f01007387 */ /* 0x000fe20000100800 */
[----:B------:R-:W-:Y:S01]  /*0820*/  IMAD.U32 R4, RZ, RZ, UR6 ;  /* 0x00000006ff047e24 */ /* 0x000fe2000f8e00ff */
[----:B------:R-:W-:Y:S01]  /*0830*/  SEL R4, R6, 0xffffffe0, !P3 ;  /* 0xffffffe006047807 */ /* 0x000fe20005800000 */
[----:B------:R-:W-:Y:S01]  /*0840*/  IMAD.MOV.U32 R13, RZ, RZ, 0x40 ;  /* 0x00000040ff0d7424 */ /* 0x000fe200078e00ff */
[----:B------:R1:W-:Y:S01]  /*0850*/  STL [R1+0x74], R14 ;  /* 0x0000740e01007387 */ /* 0x0003e20000100800 */
[----:B------:R-:W-:Y:S01]  /*0860*/  IMAD.U32 R3, RZ, RZ, UR5 ;  /* 0x00000005ff037e24 */ /* 0x000fe2000f8e00ff */
[----:B------:R-:W-:Y:S01]  /*0870*/  UIADD3 UR5, UR4, 0x12000, URZ ;  /* 0x0001200004057890 */ /* 0x000fe2000fffe03f */
[----:B------:R-:W-:Y:S01]  /*0880*/  IMAD.MOV.U32 R10, RZ, RZ, -0x10 ;  /* 0xfffffff0ff0a7424 */ /* 0x000fe200078e00ff */
[----:B------:R2:W-:Y:S01]  /*0890*/  STL [R1+0x2c], R5 ;  /* 0x00002c0501007387 */ /* 0x0005e20000100800 */
[----:B------:R-:W-:Y:S01]  /*08a0*/  IMAD.U32 R3, RZ, RZ, UR6 ;  /* 0x00000006ff037e24 */ /* 0x000fe2000f8e00ff */
[----:B------:R-:W-:Y:S01]  /*08b0*/  SEL R3, R13, 0xffffffc0, !P4 ;  /* 0xffffffc00d037807 */ /* 0x000fe20006000000 */
[----:B------:R-:W-:Y:S01]  /*08c0*/  UIADD3 UR6, UR4, 0xc000, URZ ;  /* 0x0000c00004067890 */ /* 0x000fe2000fffe03f */
[----:B------:R-:W-:-:S02]  /*08d0*/  SEL R10, R10, 0x10, !P0 ;  /* 0x000000100a0a7807 */ /* 0x000fc40004000000 */
[----:B------:R-:W-:Y:S02]  /*08e0*/  SEL R6, R6, 0xffffffe0, !P5 ;  /* 0xffffffe006067807 */ /* 0x000fe40006800000 */
        /* <DEDUP_REMOVED lines=41> */
.L_x_806:
        /* <DEDUP_REMOVED lines=67> */
.L_x_762:
        /* <DEDUP_REMOVED lines=52> */
[----:B------:R-:W-:-:S02]  /*12f0*/  UIMAD.WIDE.U32 UR14, UR8, UR10, URZ ;  /* 0x0000000a080e72a5 */ /* 0x000fc4000f8e003f */
[----:B------:R-:W-:Y:S02]  /*1300*/  UIMAD UR12, UR9, UR10, URZ ;  /* 0x0000000a090c72a4 */ /* 0x000fe4000f8e023f */
[----:B------:R-:W-:Y:S02]  /*1310*/  UIADD3 UR6, UR11, UR6, URZ ;  /* 0x000000060b067290 */ /* 0x000fe4000fffe03f */
[----:B------:R-:W-:Y:S02]  /*1320*/  @UP1 UIADD3 UR31, UR13, UR19, URZ ;  /* 0x000000130d1f1290 */ /* 0x000fe4000fffe03f */
        /* <DEDUP_REMOVED lines=76> */
.L_x_764:
        /* <DEDUP_REMOVED lines=13> */
.L_x_765:
        /* <DEDUP_REMOVED lines=11> */
.L_x_766:
[----:B------:R-:W-:-:S04]  /*1970*/  UIMAD UR8, UR44, UR57, UR54 ;  /* 0x000000392c0872a4 */ /* 0x000fc8000f8e0236 */
[----:B------:R-:W-:-:S12]  /*1980*/  UIMAD UR8, UR8, UR56, URZ ;  /* 0x00000038080872a4 */ /* 0x000fd8000f8e023f */
.L_x_767:
[----:B------:R-:W2:Y:S01]  /*1990*/  LDL.64 R4, [R1+0x50] ;  /* 0x0000500001047983 */ /* 0x000ea20000100a00 */
[----:B------:R-:W1:Y:S03]  /*19a0*/  LDC.64 R18, c[0x0][0x420] ;  /* 0x00010800ff127b82 */ /* 0x000e660000000a00 */
[----:B------:R3:W2:Y:S01]  /*19b0*/  LDL.64 R40, [R1+0x50] ;  /* 0x0000500001287983 */ /* 0x0006a20000100a00 */
[----:B------:R-:W-:Y:S01]  /*19c0*/  UIADD3 UR19, UR14, UR8, URZ ;  /* 0x000000080e137290 */ /* 0x000fe2000fffe03f */
[----:B------:R-:W-:Y:S01]  /*19d0*/  BSSY B1, `(.L_x_763) ;  /* 0x000089b000017945 */ /* 0x000fe20003800000 */
[----:B------:R-:W-:Y:S01]  /*19e0*/  UIMAD UR10, UR58, UR57, URZ ;  /* 0x000000393a0a72a4 */ /* 0x000fe2000f8e023f */
[----:B------:R-:W4:Y:S01]  /*19f0*/  S2R R37, SR_TID.X ;  /* 0x0000000000257919 */ /* 0x000f220000002100 */
[----:B------:R-:W-:Y:S01]  /*1a00*/  ULDC.64 UR8, c[0x0][0x428] ;  /* 0x00010a0000087ab9 */ /* 0x000fe20000000a00 */
[----:B------:R-:W-:Y:S01]  /*1a10*/  UISETP.GE.AND UP2, UPT, UR34, 0x1, UPT ;  /* 0x000000012200788c */ /* 0x000fe2000bf46270 */
[----:B------:R-:W-:Y:S01]  /*1a20*/  IMAD.U32 R10, RZ, RZ, UR8 ;  /* 0x00000008ff0a7e24 */ /* 0x000fe2000f8e00ff */
[----:B------:R-:W-:Y:S01]  /*1a30*/  UIADD3 UR16, UR14, UR33, URZ ;  /* 0x000000210e107290 */ /* 0x000fe2000fffe03f */
[----:B------:R-:W-:Y:S01]  /*1a40*/  ULDC.64 UR40, c[0x0][0x478] ;  /* 0x00011e0000287ab9 */ /* 0x000fe20000000a00 */
[----:B------:R-:W-:Y:S01]  /*1a50*/  ULDC.64 UR38, c[0x0][0x2b0] ;  /* 0x0000ac0000267ab9 */ /* 0x000fe20000000a00 */
[----:B-1----:R-:W-:-:S04]  /*1a60*/  IMAD R7, R18, UR18, RZ ;  /* 0x0000001212077c24 */ /* 0x002fc8000f8e02ff */
[----:B------:R-:W-:Y:S01]  /*1a70*/  IMAD R9, R19, UR14, R7 ;  /* 0x0000000e13097c24 */ /* 0x000fe2000f8e0207 */
[----:B----4-:R-:W-:-:S04]  /*1a80*/  SHF.R.S32.HI R38, RZ, 0x1f, R37 ;  /* 0x0000001fff267819 */ /* 0x010fc80000011425 */
[----:B------:R-:W-:-:S04]  /*1a90*/  LEA.HI R34, R38, R37, RZ, 0x3 ;  /* 0x0000002526227211 */ /* 0x000fc800078f18ff */
[----:B------:R-:W-:-:S04]  /*1aa0*/  SHF.R.S32.HI R25, RZ, 0x3, R34 ;  /* 0x00000003ff197819 */ /* 0x000fc80000011422 */
[----:B------:R-:W-:Y:S02]  /*1ab0*/  SHF.R.S32.HI R36, RZ, 0x1f, R25 ;  /* 0x0000001fff247819 */ /* 0x000fe40000011419 */
[----:B------:R-:W-:-:S04]  /*1ac0*/  IADD3 R6, P1, R25, UR14, RZ ;  /* 0x0000000e19067c10 */ /* 0x000fc8000ff3e0ff */
[----:B------:R-:W-:-:S05]  /*1ad0*/  IADD3.X R8, R36, UR18, RZ, P1, !PT ;  /* 0x0000001224087c10 */ /* 0x000fca0008ffe4ff */
        /* <DEDUP_REMOVED lines=19> */
[----:B------:R-:W-:Y:S01]  /*1c10*/  IMAD.WIDE.U32 R4, R10, UR54, R4 ;  /* 0x000000360a047c25 */ /* 0x000fe2000f8e0004 */
[----:B------:R-:W-:Y:S02]  /*1c20*/  ULEA.HI.SX32 UR31, UR46, 0xffffffff, 0x1a ;  /* 0xffffffff2e1f7891 */ /* 0x000fe4000f8fd23f */
[----:B------:R-:W-:Y:S01]  /*1c30*/  LOP3.LUT R6, R11, 0xffffffe0, RZ, 0xc0, !PT ;  /* 0xffffffe00b067812 */ /* 0x000fe200078ec0ff */
[----:B------:R-:W-:Y:S01]  /*1c40*/  IMAD.U32 R10, RZ, RZ, UR8 ;  /* 0x00000008ff0a7e24 */ /* 0x000fe2000f8e00ff */
[----:B------:R-:W-:Y:S01]  /*1c50*/  UIADD3 UR8, UP1, UP0, UR36, UR6, UR48 ;  /* 0x0000000624087290 */ /* 0x000fe2000f83e030 */
[----:B------:R-:W-:Y:S01]  /*1c60*/  SHF.R.S32.HI R11, RZ, 0x5, R11 ;  /* 0x00000005ff0b7819 */ /* 0x000fe2000001140b */
[----:B------:R-:W-:Y:S01]  /*1c70*/  VIADD R7, R5, UR13 ;  /* 0x0000000d05077c36 */ /* 0x000fe20008000000 */
[----:B------:R-:W-:Y:S01]  /*1c80*/  UIMAD UR17, UR54, UR9, UR11 ;  /* 0x00000009361172a4 */ /* 0x000fe2000f8e020b */
[----:B------:R-:W-:Y:S01]  /*1c90*/  IMAD.IADD R30, R37, 0x1, -R6 ;  /* 0x00000001251e7824 */ /* 0x000fe200078e0a06 */
[----:B------:R-:W-:Y:S01]  /*1ca0*/  UIADD3.X UR6, UR15, UR12, UR51, UP1, UP0 ;  /* 0x0000000c0f067290 */ /* 0x000fe20008fe0433 */
[----:B------:R-:W-:Y:S01]  /*1cb0*/  IMAD.MOV.U32 R6, RZ, RZ, R4 ;  /* 0x000000ffff067224 */ /* 0x000fe200078e0004 */
[----:B------:R-:W-:Y:S01]  /*1cc0*/  UIADD3 UR8, UP1, UP0, UR50, UR8, UR52 ;  /* 0x0000000832087290 */ /* 0x000fe2000f83e034 */
[----:B------:R-:W-:Y:S01]  /*1cd0*/  IMAD R5, R11, UR10, R30 ;  /* 0x0000000a0b057c24 */ /* 0x000fe2000f8e021e */
[----:B------:R-:W-:Y:S01]  /*1ce0*/  ULDC.64 UR14, c[0x0][0x210] ;  /* 0x00008400000e7ab9 */ /* 0x000fe20000000a00 */
[----:B------:R-:W-:Y:S01]  /*1cf0*/  IMAD.WIDE.U32 R8, R10, UR54, R8 ;  /* 0x000000360a087c25 */ /* 0x000fe2000f8e0008 */
[----:B------:R-:W-:-:S02]  /*1d00*/  UIADD3.X UR6, UR49, UR6, UR45, UP1, UP0 ;  /* 0x0000000631067290 */ /* 0x000fc40008fe042d */
[C---:B------:R-:W-:Y:S01]  /*1d10*/  IADD3 R4, P0, R5.reuse, UR8, RZ ;  /* 0x0000000805047c10 */ /* 0x040fe2000ff1e0ff */
[----:B------:R-:W-:Y:S01]  /*1d20*/  ULDC.64 UR8, c[0x0][0x400] ;  /* 0x0001000000087ab9 */ /* 0x000fe20000000a00 */
[-C--:B------:R-:W-:Y:S01]  /*1d30*/  IMAD R10, R36, R18.reuse, RZ ;  /* 0x00000012240a7224 */ /* 0x080fe200078e02ff */
[----:B------:R-:W-:Y:S01]  /*1d40*/  ULDC.64 UR10, c[0x0][0x3e0] ;  /* 0x0000f800000a7ab9 */ /* 0x000fe20000000a00 */
[----:B------:R-:W-:Y:S01]  /*1d50*/  LEA.HI.X.SX32 R5, R5, UR6, 0x1, P0 ;  /* 0x0000000605057c11 */ /* 0x000fe200080f0eff */
[C---:B------:R-:W-:Y:S01]  /*1d60*/  IMAD.WIDE.U32 R6, R25.reuse, R18, R6 ;  /* 0x0000001219067225 */ /* 0x040fe200078e0006 */
[----:B------:R-:W-:Y:S01]  /*1d70*/  LEA R32, P0, R4, UR8, 0x2 ;  /* 0x0000000804207c11 */ /* 0x000fe2000f8010ff */
[----:B------:R-:W-:Y:S01]  /*1d80*/  UIMAD.WIDE UR12, UR19, 0x4, UR40 ;  /* 0x00000004130c78a5 */ /* 0x000fe2000f8e0228 */
        /* <DEDUP_REMOVED lines=21> */
[----:B------:R-:W-:Y:S04]  /*1ee0*/  BSSY B0, `(.L_x_769) ;  /* 0x000003a000007945 */ /* 0x000fe80003800000 */
[----:B------:R-:W-:Y:S01]  /*1ef0*/  @P1 BAR.SYNC.DEFER_BLOCKING 0x0 ;  /* 0x0000000000001b1d */ /* 0x000fe20000010000 */
[----:B------:R-:W-:Y:S01]  /*1f00*/  IMAD.U32 R11, RZ, RZ, UR6 ;  /* 0x00000006ff0b7e24 */ /* 0x000fe2000f8e00ff */
[----:B------:R-:W-:Y:S01]  /*1f10*/  IADD3 R10, P0, R4, UR32, RZ ;  /* 0x00000020040a7c10 */ /* 0x000fe2000ff1e0ff */
[----:B------:R-:W-:Y:S01]  /*1f20*/  IMAD R4, R31, UR16, RZ ;  /* 0x000000101f047c24 */ /* 0x000fe2000f8e02ff */
[----:B------:R-:W-:Y:S01]  /*1f30*/  UIMAD UR6, UR9, -0x40, UR34 ;  /* 0xffffffc0090678a4 */ /* 0x000fe2000f8e0222 */
[----:B------:R-:W-:-:S02]  /*1f40*/  ISETP.GE.AND P4, PT, R35, UR8, PT ;  /* 0x0000000823007c0c */ /* 0x000fc4000bf86270 */
[----:B------:R-:W-:Y:S01]  /*1f50*/  IADD3.X R11, R5, UR43, R11, P0, !PT ;  /* 0x0000002b050b7c10 */ /* 0x000fe200087fe40b */
[----:B------:R-:W-:Y:S01]  /*1f60*/  IMAD R4, R17, UR17, R4 ;  /* 0x0000001111047c24 */ /* 0x000fe2000f8e0204 */
[----:B------:R-:W-:Y:S01]  /*1f70*/  ISETP.GE.AND P0, PT, R25, UR8, PT ;  /* 0x0000000819007c0c */ /* 0x000fe2000bf06270 */
[----:B------:R-:W-:Y:S01]  /*1f80*/  UMOV UR17, UR12 ;  /* 0x0000000c00117c82 */ /* 0x000fe20008000000 */
[----:B------:R-:W-:Y:S01]  /*1f90*/  UMOV UR12, UR18 ;  /* 0x00000012000c7c82 */ /* 0x000fe20008000000 */
[----:B------:R-:W-:Y:S01]  /*1fa0*/  IMAD.WIDE.U32 R10, R17, UR16, R10 ;  /* 0x00000010110a7c25 */ /* 0x000fe2000f8e000a */
[----:B------:R-:W-:Y:S01]  /*1fb0*/  UMOV UR16, UR13 ;  /* 0x0000000d00107c82 */ /* 0x000fe20008000000 */
[----:B------:R-:W-:Y:S01]  /*1fc0*/  UMOV UR13, UR19 ;  /* 0x00000013000d7c82 */ /* 0x000fe20008000000 */
[----:B------:R-:W-:Y:S01]  /*1fd0*/  ISETP.GE.AND P6, PT, R25, UR6, PT ;  /* 0x0000000619007c0c */ /* 0x000fe2000bfc6270 */
        /* <DEDUP_REMOVED lines=42> */
.L_x_770:
[----:B------:R-:W-:Y:S05]  /*2280*/  BSYNC B0 ;  /* 0x0000000000007941 */ /* 0x000fea0003800000 */
.L_x_769:
        /* <DEDUP_REMOVED lines=44> */
.L_x_772:
[----:B------:R-:W-:Y:S05]  /*2550*/  BSYNC B0 ;  /* 0x0000000000007941 */ /* 0x000fea0003800000 */
.L_x_771:
        /* <DEDUP_REMOVED lines=34> */
.L_x_774:
[----:B------:R-:W-:Y:S05]  /*2780*/  BSYNC B0 ;  /* 0x0000000000007941 */ /* 0x000fea0003800000 */
.L_x_773:
        /* <DEDUP_REMOVED lines=37> */
.L_x_776:
[----:B------:R-:W-:Y:S05]  /*29e0*/  BSYNC B0 ;  /* 0x0000000000007941 */ /* 0x000fea0003800000 */
.L_x_775:
        /* <DEDUP_REMOVED lines=27> */
.L_x_778:
[----:B------:R-:W-:Y:S05]  /*2ba0*/  BSYNC B0 ;  /* 0x0000000000007941 */ /* 0x000fea0003800000 */
.L_x_777:
        /* <DEDUP_REMOVED lines=40> */
.L_x_780:
[----:B------:R-:W-:Y:S05]  /*2e30*/  BSYNC B0 ;  /* 0x0000000000007941 */ /* 0x000fea0003800000 */
.L_x_779:
        /* <DEDUP_REMOVED lines=57> */
.L_x_782:
[----:B------:R-:W-:Y:S05]  /*31d0*/  BSYNC B0 ;  /* 0x0000000000007941 */ /* 0x000fea0003800000 */
.L_x_781:
        /* <DEDUP_REMOVED lines=44> */
.L_x_784:
[----:B------:R-:W-:Y:S05]  /*34a0*/  BSYNC B0 ;  /* 0x0000000000007941 */ /* 0x000fea0003800000 */
.L_x_783:
[----:B------:R-:W-:Y:S01]  /*34b0*/  IMAD.MOV.U32 R4, RZ, RZ, 0x4 ;  /* 0x00000004ff047424 */ /* 0x000fe200078e00ff */
[----:B------:R-:W0:Y:S01]  /*34c0*/  LDGDEPBAR ;  /* 0x00000000000079af */ /* 0x000e220000000000 */
[----:B-12---:R-:W-:Y:S01]  /*34d0*/  IMAD.MOV.U32 R6, RZ, RZ, 0x7f800000 ;  /* 0x7f800000ff067424 */ /* 0x006fe200078e00ff */
[----:B------:R-:W-:Y:S01]  /*34e0*/  ULDC.64 UR14, c[0x0][0x3c8] ;  /* 0x0000f200000e7ab9 */ /* 0x000fe20000000a00 */
[----:B------:R-:W-:Y:S01]  /*34f0*/  IMAD.MOV.U32 R7, RZ, RZ, 0x7f800000 ;  /* 0x7f800000ff077424 */ /* 0x000fe200078e00ff */
[----:B------:R-:W-:Y:S01]  /*3500*/  UISETP.NE.U32.AND UP1, UPT, UR14, URZ, UPT ;  /* 0x0000003f0e00728c */ /* 0x000fe2000bf25070 */
[----:B------:R-:W-:Y:S01]  /*3510*/  IMAD.WIDE R4, R16, R4, UR12 ;  /* 0x0000000c10047e25 */ /* 0x000fe2000f8e0204 */
[----:B------:R-:W1:Y:S01]  /*3520*/  LDC.64 R12, c[0x0][0x3b8] ;  /* 0x0000ee00ff0c7b82 */ /* 0x000e620000000a00 */
[----:B------:R-:W2:Y:S01]  /*3530*/  S2R R8, SR_TID.X ;  /* 0x0000000000087919 */ /* 0x000ea20000002100 */
[----:B------:R-:W-:Y:S01]  /*3540*/  UISETP.NE.AND.EX UP1, UPT, UR15, URZ, UPT, UP1 ;  /* 0x0000003f0f00728c */ /* 0x000fe2000bf25310 */
[----:B------:R-:W-:Y:S01]  /*3550*/  ULDC UR20, c[0x0][0x2d0] ;  /* 0x0000b40000147ab9 */ /* 0x000fe20000000800 */
[----:B------:R-:W5:Y:S01]  /*3560*/  @!P5 LDG.E R6, desc[UR4][R4.64+0x20] ;  /* 0x000020040406d981 */ /* 0x000f62000c1e1900 */
[----:B------:R-:W-:-:S03]  /*3570*/  ULDC UR22, c[0x0][0x2dc] ;  /* 0x0000b70000167ab9 */ /* 0x000fc60000000800 */
[----:B------:R-:W-:Y:S01]  /*3580*/  PLOP3.LUT P0, PT, PT, PT, UP1, 0x80, 0x0 ;  /* 0x000000000000781c */ /* 0x000fe20003f0f018 */
[----:B------:R3:W5:Y:S04]  /*3590*/  @!P6 LDG.E R7, desc[UR4][R4.64] ;  /* 0x000000040407e981 */ /* 0x000768000c1e1900 */
[----:B------:R-:W-:Y:S01]  /*35a0*/  @UP1 ULDC.64 UR18, c[0x0][0x3d0] ;  /* 0x0000f40000121ab9 */ /* 0x000fe20000000a00 */
[----:B------:R-:W-:Y:S01]  /*35b0*/  @UP1 UMOV UR10, UR54 ;  /* 0x00000036000a1c82 */ /* 0x000fe20008000000 */
[----:B------:R-:W-:Y:S01]  /*35c0*/  @UP1 UIMAD UR6, UR55, UR18, URZ ;  /* 0x00000012370612a4 */ /* 0x000fe2000f8e023f */
[----:B------:R-:W-:Y:S01]  /*35d0*/  @UP1 UMOV UR11, UR61 ;  /* 0x0000003d000b1c82 */ /* 0x000fe20008000000 */
[----:B------:R-:W-:-:S04]  /*35e0*/  DEPBAR.LE SB0, 0x1 ;  /* 0x000080400000791a */ /* 0x000fc80000000000 */
[----:B------:R-:W-:Y:S01]  /*35f0*/  BAR.SYNC.DEFER_BLOCKING 0x0 ;  /* 0x0000000000007b1d */ /* 0x000fe20000010000 */
[----:B------:R-:W-:Y:S02]  /*3600*/  @UP1 UIMAD.WIDE.U32 UR10, UR44, UR18, UR10 ;  /* 0x000000122c0a12a5 */ /* 0x000fe4000f8e000a */
[----:B------:R-:W-:Y:S02]  /*3610*/  @UP1 UIMAD UR6, UR44, UR19, UR6 ;  /* 0x000000132c0612a4 */ /* 0x000fe4000f8e0206 */
[----:B------:R-:W-:Y:S02]  /*3620*/  @UP1 ULEA UR14, UP0, UR10, UR14, 0x2 ;  /* 0x0000000e0a0e1291 */ /* 0x000fe4000f80103f */
[----:B------:R-:W-:Y:S01]  /*3630*/  @UP1 UIADD3 UR6, UR11, UR6, URZ ;  /* 0x000000060b061290 */ /* 0x000fe2000fffe03f */
[----:B------:R-:W-:Y:S01]  /*3640*/  IMAD.MOV.U32 R240, RZ, RZ, 0x20 ;  /* 0x00000020fff07424 */ /* 0x000fe200078e00ff */
[----:B------:R-:W-:Y:S02]  /*3650*/  CS2R R142, SRZ ;  /* 0x00000000008e7805 */ /* 0x000fe4000001ff00 */
[----:B------:R-:W-:Y:S01]  /*3660*/  CS2R R140, SRZ ;  /* 0x00000000008c7805 */ /* 0x000fe2000001ff00 */
[----:B------:R-:W-:Y:S01]  /*3670*/  @UP1 ULEA.HI.X UR15, UR10, UR15, UR6, 0x2, UP0 ;  /* 0x0000000f0a0f1291 */ /* 0x000fe200080f1406 */
[----:B---3--:R-:W-:Y:S01]  /*3680*/  IMAD.U32 R4, RZ, RZ, UR14 ;  /* 0x0000000eff047e24 */ /* 0x008fe2000f8e00ff */
[----:B------:R-:W-:Y:S01]  /*3690*/  CS2R R146, SRZ ;  /* 0x0000000000927805 */ /* 0x000fe2000001ff00 */
[----:B------:R-:W-:Y:S01]  /*36a0*/  @UP1 ULDC UR6, c[0x0][0x2e8] ;  /* 0x0000ba0000061ab9 */ /* 0x000fe20000000800 */
[----:B--2---:R-:W-:Y:S01]  /*36b0*/  IMAD.SHL.U32 R8, R8, 0x2, RZ ;  /* 0x0000000208087824 */ /* 0x004fe200078e00ff */
[----:B------:R-:W-:Y:S01]  /*36c0*/  CS2R R144, SRZ ;  /* 0x0000000000907805 */ /* 0x000fe2000001ff00 */
[----:B------:R-:W-:Y:S01]  /*36d0*/  IMAD.U32 R5, RZ, RZ, UR15 ;  /* 0x0000000fff057e24 */ /* 0x000fe2000f8e00ff */
[----:B------:R-:W-:-:S02]  /*36e0*/  CS2R R138, SRZ ;  /* 0x00000000008a7805 */ /* 0x000fc4000001ff00 */
[----:B------:R-:W-:Y:S02]  /*36f0*/  CS2R R136, SRZ ;  /* 0x0000000000887805 */ /* 0x000fe4000001ff00 */
[----:B------:R-:W-:Y:S02]  /*3700*/  CS2R R134, SRZ ;  /* 0x0000000000867805 */ /* 0x000fe4000001ff00 */
[----:B------:R-:W-:Y:S02]  /*3710*/  CS2R R132, SRZ ;  /* 0x0000000000847805 */ /* 0x000fe4000001ff00 */
[----:B------:R-:W-:Y:S02]  /*3720*/  CS2R R126, SRZ ;  /* 0x00000000007e7805 */ /* 0x000fe4000001ff00 */
[----:B------:R-:W-:Y:S01]  /*3730*/  CS2R R124, SRZ ;  /* 0x00000000007c7805 */ /* 0x000fe2000001ff00 */
[----:B----4-:R2:W3:Y:S04]  /*3740*/  @P0 LDG.E R11, desc[UR4][R4.64] ;  /* 0x00000004040b0981 */ /* 0x0104e8000c1e1900 */
[----:B-----5:R-:W-:Y:S01]  /*3750*/  STL [R1+0x68], R6 ;  /* 0x0000680601007387 */ /* 0x020fe20000100800 */
[----:B------:R-:W-:-:S02]  /*3760*/  CS2R R130, SRZ ;  /* 0x0000000000827805 */ /* 0x000fc4000001ff00 */
[----:B------:R-:W-:Y:S02]  /*3770*/  CS2R R128, SRZ ;  /* 0x0000000000807805 */ /* 0x000fe4000001ff00 */
[----:B------:R-:W-:Y:S01]  /*3780*/  CS2R R122, SRZ ;  /* 0x00000000007a7805 */ /* 0x000fe2000001ff00 */
[----:B------:R1:W-:Y:S01]  /*3790*/  STL [R1+0x64], R7 ;  /* 0x0000640701007387 */ /* 0x0003e20000100800 */
[----:B------:R-:W-:Y:S02]  /*37a0*/  CS2R R120, SRZ ;  /* 0x0000000000787805 */ /* 0x000fe4000001ff00 */
[----:B------:R-:W-:Y:S02]  /*37b0*/  CS2R R118, SRZ ;  /* 0x0000000000767805 */ /* 0x000fe4000001ff00 */
[----:B------:R-:W-:Y:S01]  /*37c0*/  CS2R R116, SRZ ;  /* 0x0000000000747805 */ /* 0x000fe2000001ff00 */
[----:B------:R-:W4:Y:S01]  /*37d0*/  LDSM.16.M88.4 R164, [R252+0x12000] ;  /* 0x01200000fca4783b */ /* 0x000f220000000200 */
[----:B------:R-:W-:-:S02]  /*37e0*/  CS2R R110, SRZ ;  /* 0x00000000006e7805 */ /* 0x000fc4000001ff00 */
[----:B------:R-:W-:Y:S02]  /*37f0*/  CS2R R108, SRZ ;  /* 0x00000000006c7805 */ /* 0x000fe4000001ff00 */
[----:B------:R-:W-:Y:S01]  /*3800*/  CS2R R114, SRZ ;  /* 0x0000000000727805 */ /* 0x000fe2000001ff00 */
[----:B------:R-:W3:Y:S01]  /*3810*/  LDSM.16.M88.4 R168, [R252+0x12800] ;  /* 0x01280000fca8783b */ /* 0x000ee20000000200 */
[----:B------:R-:W-:Y:S02]  /*3820*/  CS2R R112, SRZ ;  /* 0x0000000000707805 */ /* 0x000fe4000001ff00 */
[----:B------:R-:W-:Y:S02]  /*3830*/  CS2R R106, SRZ ;  /* 0x00000000006a7805 */ /* 0x000fe4000001ff00 */
[----:B------:R-:W-:Y:S01]  /*3840*/  CS2R R104, SRZ ;  /* 0x0000000000687805 */ /* 0x000fe2000001ff00 */
[----:B------:R-:W3:Y:S01]  /*3850*/  LDSM.16.M88.4 R196, [R252+0x14000] ;  /* 0x01400000fcc4783b */ /* 0x000ee20000000200 */
        /* <DEDUP_REMOVED lines=15> */
[----:B-1----:R-:W5:Y:S01]  /*3950*/  LDG.E.64 R6, desc[UR4][R12.64+0x8] ;  /* 0x000008040c067981 */ /* 0x002f62000c1e1b00 */
[----:B------:R-:W3:Y:S01]  /*3960*/  @P0 MUFU.RCP R9, UR6 ;  /* 0x0000000600090d08 */ /* 0x000ee20008001000 */
[----:B--2---:R-:W-:-:S02]  /*3970*/  LOP3.LUT R5, R34, 0xfffffff8, RZ, 0xc0, !PT ;  /* 0xfffffff822057812 */ /* 0x004fc400078ec0ff */
[----:B------:R-:W-:Y:S02]  /*3980*/  CS2R R50, SRZ ;  /* 0x0000000000327805 */ /* 0x000fe4000001ff00 */
[----:B------:R-:W-:Y:S02]  /*3990*/  LEA.HI R4, R38, R37, RZ, 0x7 ;  /* 0x0000002526047211 */ /* 0x000fe400078f38ff */
[----:B------:R-:W-:Y:S02]  /*39a0*/  CS2R R48, SRZ ;  /* 0x0000000000307805 */ /* 0x000fe4000001ff00 */
[----:B------:R-:W-:Y:S01]  /*39b0*/  CS2R R42, SRZ ;  /* 0x00000000002a7805 */ /* 0x000fe2000001ff00 */
[----:B------:R-:W-:Y:S01]  /*39c0*/  IMAD.IADD R5, R37, 0x1, -R5 ;  /* 0x0000000125057824 */ /* 0x000fe200078e0a05 */
[----:B------:R-:W-:Y:S01]  /*39d0*/  SHF.R.S32.HI R4, RZ, 0x7, R4 ;  /* 0x00000007ff047819 */ /* 0x000fe20000011404 */
[----:B------:R-:W-:Y:S01]  /*39e0*/  UIMAD UR6, UR44, UR57, UR54 ;  /* 0x000000392c0672a4 */ /* 0x000fe2000f8e0236 */
[----:B------:R-:W-:-:S02]  /*39f0*/  CS2R R40, SRZ ;  /* 0x0000000000287805 */ /* 0x000fc4000001ff00 */
[----:B------:R-:W-:Y:S02]  /*3a00*/  CS2R R28, SRZ ;  /* 0x00000000001c7805 */ /* 0x000fe4000001ff00 */
[----:B------:R-:W-:Y:S01]  /*3a10*/  LOP3.LUT P1, RZ, R5, 0x2, RZ, 0xc0, !PT ;  /* 0x0000000205ff7812 */ /* 0x000fe2000782c0ff */
[----:B------:R-:W-:Y:S01]  /*3a20*/  IMAD.SHL.U32 R10, R4, 0x20, RZ ;  /* 0x00000020040a7824 */ /* 0x000fe200078e00ff */
[----:B------:R-:W-:Y:S01]  /*3a30*/  USHF.L.U32 UR6, UR6, 0x5, URZ ;  /* 0x0000000506067899 */ /* 0x000fe2000800063f */
[----:B------:R-:W-:Y:S01]  /*3a40*/  IMAD.U32 R5, RZ, RZ, UR35 ;  /* 0x00000023ff057e24 */ /* 0x000fe2000f8e00ff */
[----:B------:R-:W-:Y:S02]  /*3a50*/  CS2R R26, SRZ ;  /* 0x00000000001a7805 */ /* 0x000fe4000001ff00 */
[----:B------:R-:W-:Y:S02]  /*3a60*/  CS2R R24, SRZ ;  /* 0x0000000000187805 */ /* 0x000fe4000001ff00 */
[----:B------:R-:W-:Y:S01]  /*3a70*/  LOP3.LUT R10, R10, 0x6, R8, 0xf8, !PT ;  /* 0x000000060a0a7812 */ /* 0x000fe200078ef808 */
[----:B------:R-:W-:-:S02]  /*3a80*/  IMAD R14, R5, 0x2, R4 ;  /* 0x00000002050e7824 */ /* 0x000fc400078e0204 */
[----:B---3--:R-:W-:Y:S01]  /*3a90*/  @P0 FMUL.FTZ R4, R11, R9 ;  /* 0x000000090b040220 */ /* 0x008fe20000410000 */
[----:B------:R-:W-:Y:S01]  /*3aa0*/  IMAD.U32 R8, RZ, RZ, UR35 ;  /* 0x00000023ff087e24 */ /* 0x000fe2000f8e00ff */
[----:B------:R-:W-:Y:S01]  /*3ab0*/  USHF.R.S32.HI UR11, URZ, 0x1f, UR6 ;  /* 0x0000001f3f0b7899 */ /* 0x000fe20008011406 */
[----:B------:R-:W-:Y:S02]  /*3ac0*/  SHF.R.S32.HI R5, RZ, 0x1f, R30 ;  /* 0x0000001fff057819 */ /* 0x000fe4000001141e */
[----:B------:R-:W-:Y:S01]  /*3ad0*/  CS2R R22, SRZ ;  /* 0x0000000000167805 */ /* 0x000fe2000001ff00 */
[----:B------:R-:W2:Y:S01]  /*3ae0*/  LDG.E.64 R12, desc[UR4][R12.64] ;  /* 0x000000040c0c7981 */ /* 0x000ea2000c1e1b00 */
[----:B------:R-:W-:Y:S01]  /*3af0*/  IMAD R15, R8, 0x40, R10 ;  /* 0x00000040080f7824 */ /* 0x000fe200078e020a */
[----:B------:R-:W-:Y:S02]  /*3b00*/  @P0 R2UR UR14, R4 ;  /* 0x00000000040e02ca */ /* 0x000fe400000e0000 */
[----:B------:R-:W-:Y:S01]  /*3b10*/  CS2R R20, SRZ ;  /* 0x0000000000147805 */ /* 0x000fe2000001ff00 */
[----:B------:R-:W-:Y:S01]  /*3b20*/  ULDC.U8 UR19, c[0x0][0x388] ;  /* 0x0000e20000137ab9 */ /* 0x000fe20000000000 */
[----:B------:R-:W-:Y:S01]  /*3b30*/  ULDC UR18, c[0x0][0x2ec] ;  /* 0x0000bb0000127ab9 */ /* 0x000fe20000000800 */
[----:B------:R-:W-:Y:S04]  /*3b40*/  STL [R1+0x38], R15 ;  /* 0x0000380f01007387 */ /* 0x000fe80000100800 */
[----:B------:R-:W-:Y:S01]  /*3b50*/  STL.64 [R1+0x30], R32 ;  /* 0x0000302001007387 */ /* 0x000fe20000100a00 */
[----:B-----5:R-:W-:-:S04]  /*3b60*/  IADD3 R6, P3, P2, R6, UR6, R30 ;  /* 0x0000000606067c10 */ /* 0x020fc8000fa7e01e */
[----:B------:R-:W-:-:S05]  /*3b70*/  IADD3.X R4, R7, UR11, R5, P3, P2 ;  /* 0x0000000b07047c10 */ /* 0x000fca0009fe4405 */
[----:B------:R1:W-:Y:S04]  /*3b80*/  STL [R1+0x94], R4 ;  /* 0x0000940401007387 */ /* 0x0003e80000100800 */
[----:B------:R-:W3:Y:S04]  /*3b90*/  LDL R5, [R1] ;  /* 0x0000000001057983 */ /* 0x000ee80000100800 */
[----:B-1----:R-:W5:Y:S01]  /*3ba0*/  LDL R4, [R1+0x4] ;  /* 0x0000040001047983 */ /* 0x002f620000100800 */
[----:B--2---:R-:W-:Y:S02]  /*3bb0*/  R2UR UR10, R13 ;  /* 0x000000000d0a72ca */ /* 0x004fe400000e0000 */
[----:B------:R-:W-:-:S05]  /*3bc0*/  SEL R240, R240, 0xffffffe0, !P1 ;  /* 0xffffffe0f0f07807 */ /* 0x000fca0004800000 */
[----:B------:R-:W-:Y:S02]  /*3bd0*/  IMAD.IADD R240, R240, 0x1, R252 ;  /* 0x00000001f0f07824 */ /* 0x000fe400078e02fc */
[----:B------:R-:W-:-:S03]  /*3be0*/  IMAD.WIDE.U32 R6, R6, -0x2daee0ad, RZ ;  /* 0xd2511f5306067825 */ /* 0x000fc600078e00ff */
[----:B------:R-:W1:Y:S04]  /*3bf0*/  LDSM.16.M88.4 R172, [R240+0x12000] ;  /* 0x01200000f0ac783b */ /* 0x000e680000000200 */
[----:B------:R-:W2:Y:S04]  /*3c00*/  LDSM.16.M88.4 R176, [R240+0x12800] ;  /* 0x01280000f0b0783b */ /* 0x000ea80000000200 */
[----:B------:R-:W1:Y:S04]  /*3c10*/  LDSM.16.M88.4 R204, [R240+0x14000] ;  /* 0x01400000f0cc783b */ /* 0x000e680000000200 */
[----:B------:R-:W1:Y:S04]  /*3c20*/  LDSM.16.M88.4 R208, [R240+0x14800] ;  /* 0x01480000f0d0783b */ /* 0x000e680000000200 */
[----:B------:R-:W1:Y:S04]  /*3c30*/  LDSM.16.M88.4 R236, [R240+0x16000] ;  /* 0x01600000f0ec783b */ /* 0x000e680000000200 */
[----:B------:R-:W1:Y:S04]  /*3c40*/  LDSM.16.M88.4 R240, [R240+0x16800] ;  /* 0x01680000f0f0783b */ /* 0x000e680000000200 */
[----:B------:R-:W-:Y:S01]  /*3c50*/  STL.64 [R1+0x88], R6 ;  /* 0x0000880601007387 */ /* 0x000fe20000100a00 */
[----:B------:R-:W-:Y:S01]  /*3c60*/  R2UR UR8, R12 ;  /* 0x000000000c0872ca */ /* 0x000fe200000e0000 */
[----:B------:R-:W-:Y:S01]  /*3c70*/  USHF.L.U32 UR6, UR35, 0x6, URZ ;  /* 0x0000000623067899 */ /* 0x000fe2000800063f */
[----:B------:R-:W-:-:S02]  /*3c80*/  CS2R R38, SRZ ;  /* 0x0000000000267805 */ /* 0x000fc4000001ff00 */
[----:B------:R-:W-:Y:S02]  /*3c90*/  CS2R R36, SRZ ;  /* 0x0000000000247805 */ /* 0x000fe4000001ff00 */
[----:B------:R-:W-:Y:S01]  /*3ca0*/  CS2R R30, SRZ ;  /* 0x00000000001e7805 */ /* 0x000fe2000001ff00 */
[----:B------:R-:W-:Y:S01]  /*3cb0*/  UIADD3 UR11, UR6, 0x40, URZ ;  /* 0x00000040060b7890 */ /* 0x000fe2000fffe03f */
[----:B------:R-:W-:Y:S02]  /*3cc0*/  CS2R R34, SRZ ;  /* 0x0000000000227805 */ /* 0x000fe4000001ff00 */
[----:B------:R-:W-:Y:S01]  /*3cd0*/  CS2R R32, SRZ ;  /* 0x0000000000207805 */ /* 0x000fe2000001ff00 */
[----:B------:R-:W-:Y:S01]  /*3ce0*/  UMOV UR6, URZ ;  /* 0x0000003f00067c82 */ /* 0x000fe20008000000 */
[----:B------:R-:W-:Y:S01]  /*3cf0*/  UISETP.GE.AND UP0, UPT, UR11, UR7, UPT ;  /* 0x000000070b00728c */ /* 0x000fe2000bf06270 */
[----:B------:R-:W-:Y:S01]  /*3d00*/  @UP1 UMOV UR6, UR14 ;  /* 0x0000000e00061c82 */ /* 0x000fe20008000000 */
[----:B---3--:R-:W3:Y:S04]  /*3d10*/  LDSM.16.M88.4 R148, [R5+0x12000] ;  /* 0x012000000594783b */ /* 0x008ee80000000200 */
[----:B------:R-:W1:Y:S04]  /*3d20*/  LDSM.16.M88.4 R152, [R5+0x12800] ;  /* 0x012800000598783b */ /* 0x000e680000000200 */
[----:B------:R-:W1:Y:S04]  /*3d30*/  LDSM.16.M88.4 R180, [R5+0x14000] ;  /* 0x0140000005b4783b */ /* 0x000e680000000200 */
[----:B------:R-:W1:Y:S04]  /*3d40*/  LDSM.16.M88.4 R184, [R5+0x14800] ;  /* 0x0148000005b8783b */ /* 0x000e680000000200 */
[----:B------:R-:W1:Y:S04]  /*3d50*/  LDSM.16.M88.4 R212, [R5+0x16000] ;  /* 0x0160000005d4783b */ /* 0x000e680000000200 */
[----:B------:R4:W1:Y:S04]  /*3d60*/  LDSM.16.M88.4 R216, [R5+0x16800] ;  /* 0x0168000005d8783b */ /* 0x0008680000000200 */
[----:B-----5:R-:W1:Y:S04]  /*3d70*/  LDSM.16.M88.4 R156, [R4+0x12000] ;  /* 0x01200000049c783b */ /* 0x020e680000000200 */
[----:B------:R-:W1:Y:S04]  /*3d80*/  LDSM.16.M88.4 R160, [R4+0x12800] ;  /* 0x0128000004a0783b */ /* 0x000e680000000200 */
[----:B------:R-:W1:Y:S04]  /*3d90*/  LDSM.16.M88.4 R188, [R4+0x14000] ;  /* 0x0140000004bc783b */ /* 0x000e680000000200 */
[----:B------:R-:W1:Y:S04]  /*3da0*/  LDSM.16.M88.4 R192, [R4+0x14800] ;  /* 0x0148000004c0783b */ /* 0x000e680000000200 */
[----:B------:R-:W1:Y:S04]  /*3db0*/  LDSM.16.M88.4 R220, [R4+0x16000] ;  /* 0x0160000004dc783b */ /* 0x000e680000000200 */
[----:B------:R5:W1:Y:S01]  /*3dc0*/  LDSM.16.M88.4 R224, [R4+0x16800] ;  /* 0x0168000004e0783b */ /* 0x000a620000000200 */
[----:B----4-:R-:W-:-:S04]  /*3dd0*/  LOP3.LUT R5, R14, UR10, RZ, 0x3c, !PT ;  /* 0x0000000a0e057c12 */ /* 0x010fc8000f8e3cff */
[----:B------:R-:W-:Y:S02]  /*3de0*/  LOP3.LUT R5, R5, R7, RZ, 0x3c, !PT ;  /* 0x0000000705057212 */ /* 0x000fe400078e3cff */
[----:B-----5:R-:W-:-:S05]  /*3df0*/  IADD3 R4, R16, -UR34, -R15 ;  /* 0x8000002210047c10 */ /* 0x020fca000fffe80f */
[----:B------:R-:W-:-:S05]  /*3e00*/  VIADD R4, R4, UR7 ;  /* 0x0000000704047c36 */ /* 0x000fca0008000000 */
[----:B------:R4:W-:Y:S02]  /*3e10*/  STL [R1+0x90], R4 ;  /* 0x0000900401007387 */ /* 0x0009e40000100800 */
[----:B----4-:R-:W-:-:S05]  /*3e20*/  IMAD.WIDE.U32 R4, R5, -0x326172a9, RZ ;  /* 0xcd9e8d5705047825 */ /* 0x010fca00078e00ff */
[----:B-123--:R4:W-:Y:S02]  /*3e30*/  STL.64 [R1+0x78], R4 ;  /* 0x0000780401007387 */ /* 0x00e9e40000100a00 */
.L_x_787:
[----:B------:R-:W2:Y:S01]  /*3e40*/  LDL R98, [R1] ;  /* 0x0000000001627983 */ /* 0x000ea20000100800 */
[----:B------:R-:W-:Y:S01]  /*3e50*/  PLOP3.LUT P0, PT, PT, PT, UP0, 0x80, 0x0 ;  /* 0x000000000000781c */ /* 0x000fe20003f0f008 */
[----:B------:R-:W-:Y:S01]  /*3e60*/  UIADD3 UR11, UR8, -0x61c88647, URZ ;  /* 0x9e3779b9080b7890 */ /* 0x000fe2000fffe03f */
[----:B------:R-:W-:Y:S02]  /*3e70*/  PLOP3.LUT P6, PT, PT, PT, UP0, 0x80, 0x0 ;  /* 0x000000000000781c */ /* 0x000fe40003fcf008 */
[----:B---3--:R-:W3:Y:S01]  /*3e80*/  LDL R250, [R1+0x8] ;  /* 0x0000080001fa7983 */ /* 0x008ee20000100800 */
[----:B------:R-:W-:Y:S01]  /*3e90*/  PLOP3.LUT P1, PT, PT, PT, UP0, 0x80, 0x0 ;  /* 0x000000000000781c */ /* 0x000fe20003f2f008 */
[----:B------:R-:W-:Y:S03]  /*3ea0*/  UIADD3 UR15, UR8, 0x3c6ef372, URZ ;  /* 0x3c6ef372080f7890 */ /* 0x000fe6000fffe03f */
[----:B------:R-:W4:Y:S01]  /*3eb0*/  LDL R97, [R1+0x4] ;  /* 0x0000040001617983 */ /* 0x000f220000100800 */
[----:B------:R-:W-:Y:S02]  /*3ec0*/  UIADD3 UR14, UR10, 0x76cf5d0a, URZ ;  /* 0x76cf5d0a0a0e7890 */ /* 0x000fe4000fffe03f */
[----:B------:R-:W-:Y:S02]  /*3ed0*/  UISETP.GE.AND UP2, UPT, UR9, 0x1, UPT ;  /* 0x000000010900788c */ /* 0x000fe4000bf46270 */
[----:B------:R-:W4:Y:S05]  /*3ee0*/  LDL R249, [R1+0xc] ;  /* 0x00000c0001f97983 */ /* 0x000f2a0000100800 */
[----:B------:R-:W4:Y:S05]  /*3ef0*/  LDL R248, [R1+0x18] ;  /* 0x0000180001f87983 */ /* 0x000f2a0000100800 */
[----:B------:R-:W4:Y:S05]  /*3f00*/  LDL R96, [R1+0x10] ;  /* 0x0000100001607983 */ /* 0x000f2a0000100800 */
[----:B------:R-:W4:Y:S05]  /*3f10*/  LDL R247, [R1+0x14] ;  /* 0x0000140001f77983 */ /* 0x000f2a0000100800 */
[----:B------:R-:W0:Y:S05]  /*3f20*/  LDGDEPBAR ;  /* 0x00000000000079af */ /* 0x000e2a0000000000 */
[----:B------:R-:W4:Y:S05]  /*3f30*/  LDL R246, [R1+0x98] ;  /* 0x0000980001f67983 */ /* 0x000f2a0000100800 */
[----:B------:R-:W4:Y:S05]  /*3f40*/  LDL R245, [R1+0x90] ;  /* 0x0000900001f57983 */ /* 0x000f2a0000100800 */
[----:B------:R-:W4:Y:S05]  /*3f50*/  LDL R244, [R1+0x94] ;  /* 0x0000940001f47983 */ /* 0x000f2a0000100800 */
[----:B------:R-:W4:Y:S01]  /*3f60*/  LDL R251, [R1+0x74] ;  /* 0x0000740001fb7983 */ /* 0x000f220000100800 */
[----:B------:R-:W-:Y:S04]  /*3f70*/  DEPBAR.LE SB0, 0x0 ;  /* 0x000080000000791a */ /* 0x000fe80000000000 */
[----:B------:R-:W-:Y:S06]  /*3f80*/  BAR.SYNC.DEFER_BLOCKING 0x0 ;  /* 0x0000000000007b1d */ /* 0x000fec0000010000 */
[----:B------:R-:W-:Y:S05]  /*3f90*/  LDSM.16.M88.4 R88, [R252+0xc000] ;  /* 0x00c00000fc58783b */ /* 0x000fea0000000200 */
        /* <DEDUP_REMOVED lines=62> */
[----:B------:R-:W-:Y:S05]  /*4380*/  LDSM.16.M88.4 R80, [R248+0x4000] ;  /* 0x00400000f850783b */ /* 0x000fea0000000200 */
[C---:B------:R-:W-:Y:S01]  /*4390*/  HMMA.16816.F32 R8, R84.reuse, R90, R8 ;  /* 0x0000005a5408723c */ /* 0x040fe20000001808 */
[----:B------:R-:W4:Y:S05]  /*43a0*/  LDSM.16.M88.4 R88, [R252+0x10000] ;  /* 0x01000000fc58783b */ /* 0x000f2a0000000200 */
[C---:B-1----:R-:W-:Y:S01]  /*43b0*/  HMMA.16816.F32 R12, R84.reuse, R68, R12 ;  /* 0x00000044540c723c */ /* 0x042fe2000000180c */
[----:B------:R-:W4:Y:S05]  /*43c0*/  LDL.64 R98, [R1+0x78] ;  /* 0x0000780001627983 */ /* 0x000f2a0000100a00 */
[----:B------:R-:W-:Y:S01]  /*43d0*/  HMMA.16816.F32 R16, R84, R70, R16 ;  /* 0x000000465410723c */ /* 0x000fe20000001810 */
[----:B---3--:R-:W3:Y:S05]  /*43e0*/  LDL R97, [R1+0x38] ;  /* 0x0000380001617983 */ /* 0x008eea0000100800 */
[----:B------:R-:W1:Y:S01]  /*43f0*/  LDSM.16.M88.4 R68, [R252+0x10800] ;  /* 0x01080000fc44783b */ /* 0x000e620000000200 */
[C---:B--2---:R-:W-:Y:S01]  /*4400*/  HMMA.16816.F32 R4, R76.reuse, R92, R4 ;  /* 0x0000005c4c04723c */ /* 0x044fe20000001804 */
[----:B------:R-:W-:Y:S03]  /*4410*/  IMAD.U32 R86, RZ, RZ, UR9 ;  /* 0x00000009ff567e24 */ /* 0x000fe6000f8e00ff */
[----:B------:R-:W2:Y:S02]  /*4420*/  LDL R93, [R1+0x64] ;  /* 0x00006400015d7983 */ /* 0x000ea40000100800 */
[C---:B------:R-:W-:Y:S06]  /*4430*/  HMMA.16816.F32 R8, R76.reuse, R94, R8 ;  /* 0x0000005e4c08723c */ /* 0x040fec0000001808 */
[C---:B------:R-:W-:Y:S06]  /*4440*/  HMMA.16816.F32 R12, R76.reuse, R72, R12 ;  /* 0x000000484c0c723c */ /* 0x040fec000000180c */
[----:B------:R-:W-:Y:S01]  /*4450*/  HMMA.16816.F32 R16, R76, R74, R16 ;  /* 0x0000004a4c10723c */ /* 0x000fe20000001810 */
[----:B------:R-:W-:Y:S01]  /*4460*/  LDSM.16.M88.4 R76, [R96+0x10000] ;  /* 0x01000000604c783b */ /* 0x000fe20000000200 */
[----:B------:R-:W-:Y:S04]  /*4470*/  IMAD.U32 R72, RZ, RZ, UR9 ;  /* 0x00000009ff487e24 */ /* 0x000fe8000f8e00ff */
[C---:B----4-:R-:W-:Y:S05]  /*4480*/  HMMA.16816.F32 R4, R80.reuse, R88, R4 ;  /* 0x000000585004723c */ /* 0x050fea0000001804 */
[----:B------:R-:W-:Y:S01]  /*4490*/  IMAD R84, R72, 0x4, R246 ;  /* 0x0000000448547824 */ /* 0x000fe200078e02f6 */
[C---:B------:R-:W-:Y:S01]  /*44a0*/  HMMA.16816.F32 R8, R80.reuse, R90, R8 ;  /* 0x0000005a5008723c */ /* 0x040fe20000001808 */
[----:B------:R-:W4:Y:S05]  /*44b0*/  LDL.64 R90, [R1+0x88] ;  /* 0x00008800015a7983 */ /* 0x000f2a0000100a00 */
[----:B------:R-:W1:Y:S05]  /*44c0*/  LDSM.16.M88.4 R72, [R247+0x4000] ;  /* 0x00400000f748783b */ /* 0x000e6a0000000200 */
[----:B------:R-:W-:Y:S01]  /*44d0*/  IMAD.WIDE.U32 R84, R84, -0x326172a9, RZ ;  /* 0xcd9e8d5754547825 */ /* 0x000fe200078e00ff */
[C---:B-1----:R-:W-:Y:S01]  /*44e0*/  HMMA.16816.F32 R12, R80.reuse, R68, R12 ;  /* 0x00000044500c723c */ /* 0x042fe2000000180c */
[----:B------:R-:W2:Y:S05]  /*44f0*/  LDL R246, [R1+0x3c] ;  /* 0x00003c0001f67983 */ /* 0x000eaa0000100800 */
[----:B------:R-:W-:Y:S05]  /*4500*/  HMMA.16816.F32 R16, R80, R70, R16 ;  /* 0x000000465010723c */ /* 0x000fea0000001810 */
[----:B------:R-:W-:Y:S01]  /*4510*/  IMAD R68, R86, 0x40, R245 ;  /* 0x0000004056447824 */ /* 0x000fe200078e02f5 */
[----:B------:R-:W-:Y:S01]  /*4520*/  LOP3.LUT R86, R85, UR8, R244, 0x96, !PT ;  /* 0x0000000855567c12 */ /* 0x000fe2000f8e96f4 */
[----:B------:R-:W2:Y:S04]  /*4530*/  LDL R245, [R1+0x60] ;  /* 0x0000600001f57983 */ /* 0x000ea80000100800 */
[C---:B------:R-:W-:Y:S01]  /*4540*/  VIADD R70, R68.reuse, 0x8 ;  /* 0x0000000844467836 */ /* 0x040fe20000000000 */
[----:B------:R-:W2:Y:S01]  /*4550*/  LDL R244, [R1+0x58] ;  /* 0x0000580001f47983 */ /* 0x000ea20000100800 */
[C---:B------:R-:W-:Y:S02]  /*4560*/  VIADD R69, R68.reuse, 0x7 ;  /* 0x0000000744457836 */ /* 0x040fe40000000000 */
[----:B------:R-:W-:Y:S01]  /*4570*/  VIADD R71, R68, 0xffffffff ;  /* 0xffffffff44477836 */ /* 0x000fe20000000000 */
[----:B------:R-:W-:Y:S01]  /*4580*/  ISETP.GE.AND P4, PT, R70, RZ, PT ;  /* 0x000000ff4600720c */ /* 0x000fe20003f86270 */
[C---:B------:R-:W-:Y:S01]  /*4590*/  VIADD R80, R68.reuse, 0xfffffff8 ;  /* 0xfffffff844507836 */ /* 0x040fe20000000000 */
[----:B------:R-:W-:Y:S01]  /*45a0*/  ISETP.GE.AND P3, PT, R69, RZ, PT ;  /* 0x000000ff4500720c */ /* 0x000fe20003f66270 */
[C---:B------:R-:W-:Y:S01]  /*45b0*/  VIADD R81, R68.reuse, 0xfffffff7 ;  /* 0xfffffff744517836 */ /* 0x040fe20000000000 */
[----:B------:R-:W-:Y:S01]  /*45c0*/  ISETP.GE.AND P2, PT, R71, RZ, PT ;  /* 0x000000ff4700720c */ /* 0x000fe20003f46270 */
[C---:B------:R-:W-:Y:S02]  /*45d0*/  VIADD R82, R68.reuse, 0xfffffff0 ;  /* 0xfffffff044527836 */ /* 0x040fe40000000000 */
[C---:B------:R-:W-:Y:S01]  /*45e0*/  VIADD R83, R68.reuse, 0xffffffef ;  /* 0xffffffef44537836 */ /* 0x040fe20000000000 */
[----:B------:R-:W-:Y:S01]  /*45f0*/  ISETP.GE.AND P5, PT, R81, RZ, PT ;  /* 0x000000ff5100720c */ /* 0x000fe20003fa6270 */
[C---:B------:R-:W-:Y:S04]  /*4600*/  VIADD R85, R68.reuse, 0xffffffe8 ;  /* 0xffffffe844557836 */ /* 0x040fe80000000000 */
[C---:B------:R-:W-:Y:S01]  /*4610*/  @!P4 IADD3 R70, -R68.reuse, -0x8, RZ ;  /* 0xfffffff84446c810 */ /* 0x040fe20007ffe1ff */
[C---:B------:R-:W-:Y:S05]  /*4620*/  HMMA.16816.F32 R4, R72.reuse, R76, R4 ;  /* 0x0000004c4804723c */ /* 0x040fea0000001804 */
[----:B------:R-:W-:Y:S01]  /*4630*/  @!P2 IADD3 R71, -R68, 0x1, RZ ;  /* 0x000000014447a810 */ /* 0x000fe20007ffe1ff */
[C---:B------:R-:W-:Y:S03]  /*4640*/  HMMA.16816.F32 R8, R72.reuse, R78, R8 ;  /* 0x0000004e4808723c */ /* 0x040fe60000001808 */
[----:B------:R-:W-:Y:S02]  /*4650*/  ISETP.GE.AND P4, PT, R82, RZ, PT ;  /* 0x000000ff5200720c */ /* 0x000fe40003f86270 */
[C---:B------:R-:W-:Y:S02]  /*4660*/  @!P3 IADD3 R69, -R68.reuse, -0x7, RZ ;  /* 0xfffffff94445b810 */ /* 0x040fe40007ffe1ff */
[----:B------:R-:W-:Y:S02]  /*4670*/  ISETP.GE.AND P3, PT, R83, RZ, PT ;  /* 0x000000ff5300720c */ /* 0x000fe40003f66270 */
[----:B------:R-:W-:Y:S02]  /*4680*/  ISETP.GE.AND P2, PT, R85, RZ, PT ;  /* 0x000000ff5500720c */ /* 0x000fe40003f46270 */
[C---:B------:R-:W-:Y:S02]  /*4690*/  @!P5 IADD3 R81, -R68.reuse, 0x9, RZ ;  /* 0x000000094451d810 */ /* 0x040fe40007ffe1ff */
[----:B------:R-:W-:Y:S02]  /*46a0*/  I2FP.F32.S32 R70, R70 ;  /* 0x0000004600467245 */ /* 0x000fe40000201400 */
[----:B------:R-:W-:Y:S02]  /*46b0*/  I2FP.F32.S32 R69, R69 ;  /* 0x0000004500457245 */ /* 0x000fe40000201400 */
[----:B------:R-:W-:Y:S01]  /*46c0*/  @!P4 IADD3 R82, -R68, 0x10, RZ ;  /* 0x000000104452c810 */ /* 0x000fe20007ffe1ff */
[----:B------:R-:W-:Y:S01]  /*46d0*/  FFMA.FTZ R6, R70, -UR6, R6 ;  /* 0x8000000646067c23 */ /* 0x000fe20008010006 */
[----:B------:R-:W-:Y:S01]  /*46e0*/  I2FP.F32.S32 R92, R71 ;  /* 0x00000047005c7245 */ /* 0x000fe20000201400 */
[----:B------:R-:W-:Y:S01]  /*46f0*/  FFMA.FTZ R7, R69, -UR6, R7 ;  /* 0x8000000645077c23 */ /* 0x000fe20008010007 */
[C---:B------:R-:W-:Y:S02]  /*4700*/  @!P3 IADD3 R83, -R68.reuse, 0x11, RZ ;  /* 0x000000114453b810 */ /* 0x040fe40007ffe1ff */
[----:B------:R-:W-:Y:S01]  /*4710*/  @!P2 IADD3 R85, -R68, 0x18, RZ ;  /* 0x000000184455a810 */ /* 0x000fe20007ffe1ff */
[C---:B------:R-:W-:Y:S01]  /*4720*/  FFMA.FTZ R5, R92.reuse, -UR6, R5 ;  /* 0x800000065c057c23 */ /* 0x040fe20008010005 */
[----:B------:R-:W-:Y:S01]  /*4730*/  PLOP3.LUT P3, PT, PT, PT, UP0, 0x80, 0x0 ;  /* 0x000000000000781c */ /* 0x000fe20003f6f008 */
[----:B------:R-:W-:Y:S01]  /*4740*/  FFMA.FTZ R11, R92, -UR6, R11 ;  /* 0x800000065c0b7c23 */ /* 0x000fe2000801000b */
[----:B------:R-:W-:Y:S02]  /*4750*/  PLOP3.LUT P4, PT, PT, PT, UP0, 0x80, 0x0 ;  /* 0x000000000000781c */ /* 0x000fe40003f8f008 */
[----:B------:R-:W-:Y:S02]  /*4760*/  PLOP3.LUT P2, PT, PT, PT, UP0, 0x80, 0x0 ;  /* 0x000000000000781c */ /* 0x000fe40003f4f008 */
[----:B------:R-:W-:Y:S02]  /*4770*/  PLOP3.LUT P5, PT, PT, PT, UP0, 0x80, 0x0 ;  /* 0x000000000000781c */ /* 0x000fe40003faf008 */
[----:B------:R-:W-:Y:S02]  /*4780*/  I2FP.F32.S32 R81, R81 ;  /* 0x0000005100517245 */ /* 0x000fe40000201400 */
[----:B------:R-:W-:Y:S02]  /*4790*/  I2FP.F32.S32 R82, R82 ;  /* 0x0000005200527245 */ /* 0x000fe40000201400 */
[----:B------:R-:W-:Y:S01]  /*47a0*/  I2FP.F32.S32 R83, R83 ;  /* 0x0000005300537245 */ /* 0x000fe20000201400 */
[----:B------:R-:W-:Y:S01]  /*47b0*/  FFMA.FTZ R9, R81, -UR6, R9 ;  /* 0x8000000651097c23 */ /* 0x000fe20008010009 */
[----:B------:R-:W-:Y:S02]  /*47c0*/  I2FP.F32.S32 R85, R85 ;  /* 0x0000005500557245 */ /* 0x000fe40000201400 */
[----:B------:R-:W-:Y:S01]  /*47d0*/  LOP3.LUT R89, R99, UR11, R84, 0x96, !PT ;  /* 0x0000000b63597c12 */ /* 0x000fe2000f8e9654 */
[----:B------:R-:W-:Y:S01]  /*47e0*/  VIADD R84, R68, 0xffffffe7 ;  /* 0xffffffe744547836 */ /* 0x000fe20000000000 */
[----:B------:R-:W-:Y:S01]  /*47f0*/  UIADD3 UR11, UR10, -0x4498517b, URZ ;  /* 0xbb67ae850a0b7890 */ /* 0x000fe2000fffe03f */
[----:B------:R-:W2:Y:S02]  /*4800*/  LDL R99, [R1+0x5c] ;  /* 0x00005c0001637983 */ /* 0x000ea40000100800 */
[----:B------:R-:W-:Y:S01]  /*4810*/  IMAD.WIDE.U32 R94, R89, -0x2daee0ad, RZ ;  /* 0xd2511f53595e7825 */ /* 0x000fe200078e00ff */
[C---:B---3--:R-:W-:Y:S03]  /*4820*/  @P3 ISETP.GE.AND P3, PT, R97.reuse, UR7, PT ;  /* 0x0000000761003c0c */ /* 0x048fe6000bf66270 */
[----:B------:R-:W-:Y:S01]  /*4830*/  @P0 VIADD R87, R97, 0x1 ;  /* 0x0000000161570836 */ /* 0x000fe20000000000 */
[----:B------:R-:W-:Y:S04]  /*4840*/  PLOP3.LUT P0, PT, PT, PT, UP0, 0x80, 0x0 ;  /* 0x000000000000781c */ /* 0x000fe80003f0f008 */
[----:B------:R-:W-:Y:S01]  /*4850*/  @P6 ISETP.GE.AND P6, PT, R87, UR7, PT ;  /* 0x0000000757006c0c */ /* 0x000fe2000bfc6270 */
[----:B------:R-:W-:Y:S03]  /*4860*/  IMAD.WIDE.U32 R86, R86, -0x2daee0ad, RZ ;  /* 0xd2511f5356567825 */ /* 0x000fe600078e00ff */
[----:B------:R-:W-:Y:S02]  /*4870*/  @P2 FSEL R5, R5, -INF , !P6 ;  /* 0xff80000005052808 */ /* 0x000fe40007000000 */
[----:B------:R-:W-:Y:S02]  /*4880*/  @P5 FSEL R7, R7, -INF , !P6 ;  /* 0xff80000007075808 */ /* 0x000fe40007000000 */
[----:B------:R-:W-:Y:S01]  /*4890*/  PLOP3.LUT P6, PT, PT, PT, UP0, 0x80, 0x0 ;  /* 0x000000000000781c */ /* 0x000fe20003fcf008 */
[----:B------:R-:W-:Y:S01]  /*48a0*/  @P0 VIADD R88, R97, 0x8 ;  /* 0x0000000861580836 */ /* 0x000fe20000000000 */
[----:B------:R-:W-:Y:S02]  /*48b0*/  ISETP.GE.AND P0, PT, R80, RZ, PT ;  /* 0x000000ff5000720c */ /* 0x000fe40003f06270 */
[----:B------:R-:W-:Y:S02]  /*48c0*/  PLOP3.LUT P2, PT, PT, PT, UP0, 0x80, 0x0 ;  /* 0x000000000000781c */ /* 0x000fe40003f4f008 */
[----:B------:R-:W-:Y:S02]  /*48d0*/  @P1 ISETP.GE.AND P1, PT, R88, UR7, PT ;  /* 0x0000000758001c0c */ /* 0x000fe4000bf26270 */
[----:B------:R-:W-:Y:S07]  /*48e0*/  PLOP3.LUT P5, PT, PT, PT, UP0, 0x80, 0x0 ;  /* 0x000000000000781c */ /* 0x000fee0003faf008 */
[----:B------:R-:W-:Y:S02]  /*48f0*/  @!P0 IADD3 R80, -R68, 0x8, RZ ;  /* 0x0000000844508810 */ /* 0x000fe40007ffe1ff */
[----:B------:R-:W-:Y:S02]  /*4900*/  ISETP.GE.AND P0, PT, R84, RZ, PT ;  /* 0x000000ff5400720c */ /* 0x000fe40003f06270 */
[----:B------:R-:W-:Y:S02]  /*4910*/  I2FP.F32.S32 R80, R80 ;  /* 0x0000005000507245 */ /* 0x000fe40000201400 */
[----:B----4-:R-:W-:Y:S01]  /*4920*/  LOP3.LUT R76, R87, UR11, R90, 0x96, !PT ;  /* 0x0000000b574c7c12 */ /* 0x010fe2000f8e965a */
[----:B------:R-:W-:Y:S01]  /*4930*/  UIADD3 UR11, UR8, -0x255992d5, URZ ;  /* 0xdaa66d2b080b7890 */ /* 0x000fe2000fffe03f */
[----:B------:R-:W-:Y:S01]  /*4940*/  LOP3.LUT R90, R95, UR14, R86, 0x96, !PT ;  /* 0x0000000e5f5a7c12 */ /* 0x000fe2000f8e9656 */
[----:B------:R-:W-:Y:S01]  /*4950*/  FFMA.FTZ R8, R80, -UR6, R8 ;  /* 0x8000000650087c23 */ /* 0x000fe20008010008 */
[----:B------:R-:W-:Y:S01]  /*4960*/  UIADD3 UR14, UR10, -0x126145ec, URZ ;  /* 0xed9eba140a0e7890 */ /* 0x000fe2000fffe03f */
[----:B------:R-:W-:Y:S04]  /*4970*/  IMAD.WIDE.U32 R76, R76, -0x326172a9, RZ ;  /* 0xcd9e8d574c4c7825 */ /* 0x000fe800078e00ff */
[----:B------:R-:W-:Y:S01]  /*4980*/  @!P0 IADD3 R84, -R68, 0x19, RZ ;  /* 0x0000001944548810 */ /* 0x000fe20007ffe1ff */
[----:B------:R-:W-:Y:S01]  /*4990*/  IMAD.WIDE.U32 R90, R90, -0x326172a9, RZ ;  /* 0xcd9e8d575a5a7825 */ /* 0x000fe200078e00ff */
[----:B------:R-:W-:Y:S02]  /*49a0*/  IABS R68, R68 ;  /* 0x0000004400447213 */ /* 0x000fe40000000000 */
[----:B------:R-:W-:Y:S01]  /*49b0*/  LOP3.LUT R88, R77, UR15, R98, 0x96, !PT ;  /* 0x0000000f4d587c12 */ /* 0x000fe2000f8e9662 */
[----:B------:R-:W-:Y:S01]  /*49c0*/  @P5 VIADD R95, R97, 0x18 ;  /* 0x00000018615f5836 */ /* 0x000fe20000000000 */
[----:B------:R-:W-:Y:S01]  /*49d0*/  PLOP3.LUT P0, PT, PT, PT, UP0, 0x80, 0x0 ;  /* 0x000000000000781c */ /* 0x000fe20003f0f008 */
[----:B------:R-:W-:Y:S01]  /*49e0*/  IMAD.MOV.U32 R77, RZ, RZ, R68 ;  /* 0x000000ffff4d7224 */ /* 0x000fe200078e0044 */
[----:B------:R-:W-:Y:S01]  /*49f0*/  LOP3.LUT R86, R91, UR11, R76, 0x96, !PT ;  /* 0x0000000b5b567c12 */ /* 0x000fe2000f8e964c */
[----:B------:R1:W3:Y:S01]  /*4a00*/  LDSM.16.M88.4 R68, [R96+0x10800] ;  /* 0x010800006044783b */ /* 0x0002e20000000200 */
[----:B------:R-:W-:Y:S01]  /*4a10*/  UIADD3 UR11, UR10, 0x32370b8f, URZ ;  /* 0x32370b8f0a0b7890 */ /* 0x000fe2000fffe03f */
[----:B------:R-:W-:Y:S01]  /*4a20*/  IMAD.WIDE.U32 R88, R88, -0x2daee0ad, RZ ;  /* 0xd2511f5358587825 */ /* 0x000fe200078e00ff */
[----:B------:R-:W-:Y:S03]  /*4a30*/  I2FP.F32.S32 R77, R77 ;  /* 0x0000004d004d7245 */ /* 0x000fe60000201400 */
[----:B--2---:R-:W-:Y:S01]  /*4a40*/  FMUL.FTZ R76, R93, 1.4426950216293334961 ;  /* 0x3fb8aa3b5d4c7820 */ /* 0x004fe20000410000 */
[----:B------:R-:W-:Y:S01]  /*4a50*/  IMAD.WIDE.U32 R86, R86, -0x2daee0ad, RZ ;  /* 0xd2511f5356567825 */ /* 0x000fe200078e00ff */
[----:B------:R-:W-:Y:S01]  /*4a60*/  LOP3.LUT R78, R89, UR11, R94, 0x96, !PT ;  /* 0x0000000b594e7c12 */ /* 0x000fe2000f8e965e */
[----:B------:R-:W-:Y:S02]  /*4a70*/  UIADD3 UR11, UR8, 0x78dde6e4, URZ ;  /* 0x78dde6e4080b7890 */ /* 0x000fe4000fffe03f */
[----:B------:R-:W-:Y:S01]  /*4a80*/  FFMA.FTZ R4, R77, -UR6, R4 ;  /* 0x800000064d047c23 */ /* 0x000fe20008010004 */
[----:B------:R-:W-:Y:S01]  /*4a90*/  @P0 FSEL R6, R6, -INF , !P3 ;  /* 0xff80000006060808 */ /* 0x000fe20005800000 */
[----:B------:R-:W-:Y:S01]  /*4aa0*/  @P6 VIADD R94, R97, 0x19 ;  /* 0x00000019615e6836 */ /* 0x000fe20000000000 */
[----:B------:R-:W-:Y:S01]  /*4ab0*/  PLOP3.LUT P0, PT, PT, PT, UP0, 0x80, 0x0 ;  /* 0x000000000000781c */ /* 0x000fe20003f0f008 */
[----:B------:R-:W-:Y:S01]  /*4ac0*/  IMAD.WIDE.U32 R78, R78, -0x326172a9, RZ ;  /* 0xcd9e8d574e4e7825 */ /* 0x000fe200078e00ff */
[----:B------:R-:W-:Y:S02]  /*4ad0*/  @P4 FSEL R4, R4, -INF , !P3 ;  /* 0xff80000004044808 */ /* 0x000fe40005800000 */
[----:B------:R-:W-:Y:S01]  /*4ae0*/  PLOP3.LUT P3, PT, PT, PT, UP0, 0x80, 0x0 ;  /* 0x000000000000781c */ /* 0x000fe20003f6f008 */
[----:B------:R-:W-:Y:S01]  /*4af0*/  FFMA.FTZ R10, R77, -UR6, R10 ;  /* 0x800000064d0a7c23 */ /* 0x000fe2000801000a */
[----:B------:R-:W-:Y:S01]  /*4b00*/  FSETP.NEU.FTZ.AND P4, PT, R93, -INF , PT ;  /* 0xff8000005d00780b */ /* 0x000fe20003f9d000 */
[C---:B------:R-:W-:Y:S01]  /*4b10*/  @P2 VIADD R93, R97.reuse, 0x11 ;  /* 0x00000011615d2836 */ /* 0x040fe20000000000 */
[----:B------:R-:W-:Y:S02]  /*4b20*/  I2FP.F32.S32 R84, R84 ;  /* 0x0000005400547245 */ /* 0x000fe40000201400 */
[----:B------:R-:W-:Y:S01]  /*4b30*/  FSEL R76, R76, RZ, P4 ;  /* 0x000000ff4c4c7208 */ /* 0x000fe20002000000 */
[----:B-1----:R-:W2:Y:S01]  /*4b40*/  LDL R96, [R1+0x68] ;  /* 0x0000680001607983 */ /* 0x002ea20000100800 */
[----:B------:R-:W-:Y:S01]  /*4b50*/  PLOP3.LUT P6, PT, PT, PT, UP0, 0x80, 0x0 ;  /* 0x000000000000781c */ /* 0x000fe20003fcf008 */
[----:B------:R-:W-:Y:S01]  /*4b60*/  @P0 VIADD R91, R97, 0x10 ;  /* 0x00000010615b0836 */ /* 0x000fe20000000000 */
[----:B------:R-:W-:Y:S01]  /*4b70*/  PLOP3.LUT P0, PT, PT, PT, UP0, 0x80, 0x0 ;  /* 0x000000000000781c */ /* 0x000fe20003f0f008 */
[--C-:B------:R-:W-:Y:S01]  /*4b80*/  FFMA.FTZ R4, R4, UR18, -R76.reuse ;  /* 0x0000001204047c23 */ /* 0x100fe2000801084c */
[----:B------:R-:W-:Y:S01]  /*4b90*/  FFMA.FTZ R5, R5, UR18, -R76 ;  /* 0x0000001205057c23 */ /* 0x000fe2000801084c */
[----:B------:R-:W-:Y:S01]  /*4ba0*/  @P3 VIADD R89, R97, 0x9 ;  /* 0x0000000961593836 */ /* 0x000fe20000000000 */
[----:B------:R-:W-:Y:S01]  /*4bb0*/  PLOP3.LUT P3, PT, PT, PT, UP0, 0x80, 0x0 ;  /* 0x000000000000781c */ /* 0x000fe20003f6f008 */
[----:B------:R1:W-:Y:S01]  /*4bc0*/  MUFU.EX2 R97, R4 ;  /* 0x0000000400617308 */ /* 0x0003e20000000800 */
[----:B------:R-:W-:Y:S02]  /*4bd0*/  PLOP3.LUT P5, PT, PT, PT, UP0, 0x80, 0x0 ;  /* 0x000000000000781c */ /* 0x000fe40003faf008 */
[----:B------:R-:W-:Y:S02]  /*4be0*/  PLOP3.LUT P4, PT, PT, PT, UP0, 0x80, 0x0 ;  /* 0x000000000000781c */ /* 0x000fe40003f8f008 */
[----:B------:R-:W-:Y:S02]  /*4bf0*/  PLOP3.LUT P2, PT, PT, PT, UP0, 0x80, 0x0 ;  /* 0x000000000000781c */ /* 0x000fe40003f4f008 */
[----:B------:R-:W-:Y:S01]  /*4c00*/  @P6 ISETP.GE.AND P6, PT, R94, UR7, PT ;  /* 0x000000075e006c0c */ /* 0x000fe2000bfc6270 */
[C---:B---3--:R-:W-:Y:S03]  /*4c10*/  HMMA.16816.F32 R12, R72.reuse, R68, R12 ;  /* 0x00000044480c723c */ /* 0x048fe6000000180c */
[----:B------:R-:W-:Y:S02]  /*4c20*/  @P0 FSEL R8, R8, -INF , !P1 ;  /* 0xff80000008080808 */ /* 0x000fe40004800000 */
[----:B------:R-:W-:Y:S01]  /*4c30*/  PLOP3.LUT P0, PT, PT, PT, UP0, 0x80, 0x0 ;  /* 0x000000000000781c */ /* 0x000fe20003f0f008 */
[----:B------:R-:W-:Y:S03]  /*4c40*/  HMMA.16816.F32 R16, R72, R70, R16 ;  /* 0x000000464810723c */ /* 0x000fe60000001810 */
[----:B------:R-:W-:Y:S02]  /*4c50*/  @P3 ISETP.GE.AND P3, PT, R91, UR7, PT ;  /* 0x000000075b003c0c */ /* 0x000fe4000bf66270 */
[----:B------:R-:W-:Y:S01]  /*4c60*/  LOP3.LUT R91, R87, UR14, R88, 0x96, !PT ;  /* 0x0000000e575b7c12 */ /* 0x000fe2000f8e9658 */
[----:B------:R-:W-:Y:S01]  /*4c70*/  UIADD3 UR14, UR10, -0x56f99767, URZ ;  /* 0xa90668990a0e7890 */ /* 0x000fe2000fffe03f */
[----:B------:R-:W-:Y:S01]  /*4c80*/  LOP3.LUT R88, R79, UR11, R90, 0x96, !PT ;  /* 0x0000000b4f587c12 */ /* 0x000fe2000f8e965a */
[----:B------:R-:W-:Y:S01]  /*4c90*/  UIADD3 UR11, UR8, 0x1715609d, URZ ;  /* 0x1715609d080b7890 */ /* 0x000fe2000fffe03f */
[----:B------:R-:W-:Y:S02]  /*4ca0*/  @P4 ISETP.GE.AND P4, PT, R89, UR7, PT ;  /* 0x0000000759004c0c */ /* 0x000fe4000bf86270 */
[----:B------:R-:W-:Y:S01]  /*4cb0*/  IMAD.WIDE.U32 R90, R91, -0x326172a9, RZ ;  /* 0xcd9e8d575b5a7825 */ /* 0x000fe200078e00ff */
[----:B------:R-:W-:Y:S02]  /*4cc0*/  @P0 FSEL R10, R10, -INF , !P1 ;  /* 0xff8000000a0a0808 */ /* 0x000fe40004800000 */
[----:B------:R-:W-:Y:S01]  /*4cd0*/  PLOP3.LUT P1, PT, PT, PT, UP0, 0x80, 0x0 ;  /* 0x000000000000781c */ /* 0x000fe20003f2f008 */
[----:B------:R-:W-:Y:S01]  /*4ce0*/  IMAD.WIDE.U32 R88, R88, -0x2daee0ad, RZ ;  /* 0xd2511f5358587825 */ /* 0x000fe200078e00ff */
[----:B------:R-:W-:Y:S01]  /*4cf0*/  LOP3.LUT R78, R91, UR11, R78, 0x96, !PT ;  /* 0x0000000b5b4e7c12 */ /* 0x000fe2000f8e964e */
[----:B------:R-:W-:Y:S02]  /*4d00*/  UIADD3 UR11, UR10, 0x646e171e, URZ ;  /* 0x646e171e0a0b7890 */ /* 0x000fe4000fffe03f */
[----:B------:R-:W-:Y:S01]  /*4d10*/  FFMA.FTZ R12, R82, -UR6, R12 ;  /* 0x80000006520c7c23 */ /* 0x000fe2000801000c */
[----:B------:R-:W-:Y:S01]  /*4d20*/  @P5 ISETP.GE.AND P5, PT, R95, UR7, PT ;  /* 0x000000075f005c0c */ /* 0x000fe2000bfa6270 */
[----:B------:R-:W-:Y:S01]  /*4d30*/  FFMA.FTZ R14, R80, -UR6, R14 ;  /* 0x80000006500e7c23 */ /* 0x000fe2000801000e */
[----:B------:R-:W-:Y:S04]  /*4d40*/  IMAD.WIDE.U32 R68, R78, -0x2daee0ad, RZ ;  /* 0xd2511f534e447825 */ /* 0x000fe800078e00ff */
[----:B------:R-:W-:Y:S01]  /*4d50*/  FFMA.FTZ R13, R83, -UR6, R13 ;  /* 0x80000006530d7c23 */ /* 0x000fe2000801000d */
[----:B------:R-:W-:Y:S01]  /*4d60*/  @P2 ISETP.GE.AND P2, PT, R93, UR7, PT ;  /* 0x000000075d002c0c */ /* 0x000fe2000bf46270 */
[----:B------:R-:W-:Y:S01]  /*4d70*/  FFMA.FTZ R8, R8, UR18, -R76 ;  /* 0x0000001208087c23 */ /* 0x000fe2000801084c */
[----:B------:R-:W-:Y:S01]  /*4d80*/  LOP3.LUT R86, R89, UR14, R86, 0x96, !PT ;  /* 0x0000000e59567c12 */ /* 0x000fe2000f8e9656 */
[----:B------:R-:W-:Y:S01]  /*4d90*/  FFMA.FTZ R15, R81, -UR6, R15 ;  /* 0x80000006510f7c23 */ /* 0x000fe2000801000f */
[----:B------:R-:W-:Y:S01]  /*4da0*/  @P1 FSEL R9, R9, -INF , !P4 ;  /* 0xff80000009091808 */ /* 0x000fe20006000000 */
[----:B------:R-:W-:Y:S01]  /*4db0*/  MUFU.EX2 R93, R8 ;  /* 0x00000008005d7308 */ /* 0x000fe20000000800 */
[----:B------:R-:W-:Y:S01]  /*4dc0*/  PLOP3.LUT P1, PT, PT, PT, UP0, 0x80, 0x0 ;  /* 0x000000000000781c */ /* 0x000fe20003f2f008 */
[----:B------:R-:W-:Y:S01]  /*4dd0*/  FFMA.FTZ R16, R85, -UR6, R16 ;  /* 0x8000000655107c23 */ /* 0x000fe20008010010 */
[----:B------:R-:W-:Y:S01]  /*4de0*/  LOP3.LUT R77, R69, UR11, R88, 0x96, !PT ;  /* 0x0000000b454d7c12 */ /* 0x000fe2000f8e9658 */
[----:B------:R-:W-:Y:S01]  /*4df0*/  FFMA.FTZ R9, R9, UR18, -R76 ;  /* 0x0000001209097c23 */ /* 0x000fe2000801084c */
[----:B------:R-:W-:Y:S01]  /*4e00*/  UIADD3 UR11, UR8, -0x4ab325aa, URZ ;  /* 0xb54cda56080b7890 */ /* 0x000fe2000fffe03f */
[----:B------:R-:W-:Y:S01]  /*4e10*/  SHF.R.U32.HI R79, RZ, 0x10, R68 ;  /* 0x00000010ff4f7819 */ /* 0x000fe20000011644 */
[----:B------:R-:W-:Y:S03]  /*4e20*/  FFMA.FTZ R17, R84, -UR6, R17 ;  /* 0x8000000654117c23 */ /* 0x000fe60008010011 */
[----:B------:R-:W-:Y:S01]  /*4e30*/  MUFU.EX2 R92, R9 ;  /* 0x00000009005c7308 */ /* 0x000fe20000000800 */
[----:B------:R-:W-:Y:S01]  /*4e40*/  LOP3.LUT R98, R68, 0xffff, RZ, 0xc0, !PT ;  /* 0x0000ffff44627812 */ /* 0x000fe200078ec0ff */
[----:B------:R-:W-:Y:S01]  /*4e50*/  FFMA.FTZ R19, R83, -UR6, R19 ;  /* 0x8000000653137c23 */ /* 0x000fe20008010013 */
[----:B------:R-:W-:Y:S01]  /*4e60*/  FFMA.FTZ R18, R82, -UR6, R18 ;  /* 0x8000000652127c23 */ /* 0x000fe20008010012 */
[----:B------:R-:W-:Y:S02]  /*4e70*/  @P1 FSEL R12, R12, -INF , !P3 ;  /* 0xff8000000c0c1808 */ /* 0x000fe40005800000 */
[----:B------:R-:W-:Y:S03]  /*4e80*/  PLOP3.LUT P1, PT, PT, PT, UP0, 0x80, 0x0 ;  /* 0x000000000000781c */ /* 0x000fe60003f2f008 */
[--C-:B------:R-:W-:Y:S04]  /*4e90*/  FFMA.FTZ R12, R12, UR18, -R76.reuse ;  /* 0x000000120c0c7c23 */ /* 0x100fe8000801084c */
[----:B------:R-:W-:Y:S06]  /*4ea0*/  MUFU.EX2 R89, R12 ;  /* 0x0000000c00597308 */ /* 0x000fec0000000800 */
[----:B------:R-:W-:Y:S02]  /*4eb0*/  @P1 FSEL R13, R13, -INF , !P2 ;  /* 0xff8000000d0d1808 */ /* 0x000fe40005000000 */
[----:B------:R-:W-:Y:S03]  /*4ec0*/  PLOP3.LUT P1, PT, PT, PT, UP0, 0x80, 0x0 ;  /* 0x000000000000781c */ /* 0x000fe60003f2f008 */
[--C-:B------:R-:W-:Y:S04]  /*4ed0*/  FFMA.FTZ R13, R13, UR18, -R76.reuse ;  /* 0x000000120d0d7c23 */ /* 0x100fe8000801084c */
[----:B------:R-:W-:Y:S06]  /*4ee0*/  MUFU.EX2 R88, R13 ;  /* 0x0000000d00587308 */ /* 0x000fec0000000800 */
[----:B------:R-:W-:Y:S02]  /*4ef0*/  @P1 FSEL R16, R16, -INF , !P5 ;  /* 0xff80000010101808 */ /* 0x000fe40006800000 */
[----:B------:R-:W-:Y:S03]  /*4f00*/  PLOP3.LUT P1, PT, PT, PT, UP0, 0x80, 0x0 ;  /* 0x000000000000781c */ /* 0x000fe60003f2f008 */
[----:B------:R-:W-:Y:S04]  /*4f10*/  FFMA.FTZ R16, R16, UR18, -R76 ;  /* 0x0000001210107c23 */ /* 0x000fe8000801084c */
[----:B------:R-:W3:Y:S06]  /*4f20*/  MUFU.EX2 R85, R16 ;  /* 0x0000001000557308 */ /* 0x000eec0000000800 */
[----:B------:R-:W-:Y:S01]  /*4f30*/  @P1 FSEL R19, R19, -INF , !P6 ;  /* 0xff80000013131808 */ /* 0x000fe20007000000 */
[C---:B--2---:R-:W-:Y:S01]  /*4f40*/  FMUL.FTZ R78, R96.reuse, 1.4426950216293334961 ;  /* 0x3fb8aa3b604e7820 */ /* 0x044fe20000410000 */
[----:B------:R-:W-:Y:S02]  /*4f50*/  FSETP.NEU.FTZ.AND P0, PT, R96, -INF , PT ;  /* 0xff8000006000780b */ /* 0x000fe40003f1d000 */
[----:B------:R2:W4:Y:S02]  /*4f60*/  MUFU.EX2 R96, R5 ;  /* 0x0000000500607308 */ /* 0x0005240000000800 */
[----:B-1----:R-:W-:Y:S02]  /*4f70*/  FSEL R4, R78, RZ, P0 ;  /* 0x000000ff4e047208 */ /* 0x002fe40000000000 */
[----:B------:R-:W-:Y:S02]  /*4f80*/  PLOP3.LUT P0, PT, PT, PT, UP0, 0x80, 0x0 ;  /* 0x000000000000781c */ /* 0x000fe40003f0f008 */
[----:B------:R-:W-:Y:S01]  /*4f90*/  SHF.R.U32.HI R78, RZ, 0x18, R68 ;  /* 0x00000018ff4e7819 */ /* 0x000fe20000011644 */
[--C-:B------:R-:W-:Y:S01]  /*4fa0*/  FFMA.FTZ R6, R6, UR18, -R4.reuse ;  /* 0x0000001206067c23 */ /* 0x100fe20008010804 */
[--C-:B------:R-:W-:Y:S01]  /*4fb0*/  FFMA.FTZ R7, R7, UR18, -R4.reuse ;  /* 0x0000001207077c23 */ /* 0x100fe20008010804 */
[--C-:B------:R-:W-:Y:S02]  /*4fc0*/  FFMA.FTZ R10, R10, UR18, -R4.reuse ;  /* 0x000000120a0a7c23 */ /* 0x100fe40008010804 */
[----:B------:R-:W-:Y:S06]  /*4fd0*/  MUFU.EX2 R95, R6 ;  /* 0x00000006005f7308 */ /* 0x000fec0000000800 */
[----:B------:R-:W-:Y:S02]  /*4fe0*/  @P0 FSEL R11, R11, -INF , !P4 ;  /* 0xff8000000b0b0808 */ /* 0x000fe40006000000 */
[----:B------:R-:W-:Y:S02]  /*4ff0*/  PLOP3.LUT P0, PT, PT, PT, UP0, 0x80, 0x0 ;  /* 0x000000000000781c */ /* 0x000fe40003f0f008 */
[----:B------:R1:W4:Y:S01]  /*5000*/  MUFU.EX2 R94, R7 ;  /* 0x00000007005e7308 */ /* 0x0003220000000800 */
[----:B--2---:R-:W-:Y:S01]  /*5010*/  LOP3.LUT R5, R68, 0xff, RZ, 0xc0, !PT ;  /* 0x000000ff44057812 */ /* 0x004fe200078ec0ff */
[--C-:B------:R-:W-:Y:S03]  /*5020*/  FFMA.FTZ R11, R11, UR18, -R4.reuse ;  /* 0x000000120b0b7c23 */ /* 0x100fe60008010804 */
[----:B------:R-:W-:Y:S05]  /*5030*/  ISETP.LE.U32.AND P4, PT, R5, UR19, PT ;  /* 0x0000001305007c0c */ /* 0x000fea000bf83070 */
[----:B------:R-:W2:Y:S01]  /*5040*/  MUFU.EX2 R91, R10 ;  /* 0x0000000a005b7308 */ /* 0x000ea20000000800 */
[----:B------:R-:W-:Y:S02]  /*5050*/  @P0 FSEL R14, R14, -INF , !P3 ;  /* 0xff8000000e0e0808 */ /* 0x000fe40005800000 */
[----:B------:R-:W-:Y:S02]  /*5060*/  PLOP3.LUT P0, PT, PT, PT, UP0, 0x80, 0x0 ;  /* 0x000000000000781c */ /* 0x000fe40003f0f008 */
[----:B------:R-:W-:Y:S01]  /*5070*/  ISETP.LE.U32.AND P3, PT, R78, UR19, PT ;  /* 0x000000134e007c0c */ /* 0x000fe2000bf63070 */
[----:B-1----:R-:W-:Y:S04]  /*5080*/  IMAD.WIDE.U32 R6, R86, -0x326172a9, RZ ;  /* 0xcd9e8d5756067825 */ /* 0x002fe800078e00ff */
[----:B------:R-:W-:Y:S01]  /*5090*/  FFMA.FTZ R14, R14, UR18, -R4 ;  /* 0x000000120e0e7c23 */ /* 0x000fe20008010804 */
[----:B---3--:R-:W-:Y:S01]  /*50a0*/  @!P4 FADD.FTZ R85, -R85, -RZ ;  /* 0x800000ff5555c221 */ /* 0x008fe20000010100 */
[----:B------:R-:W-:Y:S02]  /*50b0*/  LOP3.LUT R5, R7, UR11, R90, 0x96, !PT ;  /* 0x0000000b07057c12 */ /* 0x000fe4000f8e965a */
[----:B------:R-:W-:Y:S01]  /*50c0*/  MUFU.EX2 R87, R14 ;  /* 0x0000000e00577308 */ /* 0x000fe20000000800 */
[C---:B------:R-:W-:Y:S02]  /*50d0*/  LOP3.LUT R68, R6.reuse, 0xff, RZ, 0xc0, !PT ;  /* 0x000000ff06447812 */ /* 0x040fe400078ec0ff */
[--C-:B------:R-:W-:Y:S02]  /*50e0*/  SHF.R.U32.HI R69, RZ, 0x10, R6.reuse ;  /* 0x00000010ff457819 */ /* 0x100fe40000011606 */
[----:B------:R-:W-:Y:S02]  /*50f0*/  @P0 FSEL R15, R15, -INF , !P2 ;  /* 0xff8000000f0f0808 */ /* 0x000fe40005000000 */
[----:B------:R-:W-:Y:S03]  /*5100*/  PLOP3.LUT P0, PT, PT, PT, UP0, 0x80, 0x0 ;  /* 0x000000000000781c */ /* 0x000fe60003f0f008 */
[----:B------:R-:W-:Y:S01]  /*5110*/  MUFU.EX2 R90, R11 ;  /* 0x0000000b005a7308 */ /* 0x000fe20000000800 */
[----:B------:R-:W-:Y:S01]  /*5120*/  SHF.R.U32.HI R70, RZ, 0x18, R6 ;  /* 0x00000018ff467819 */ /* 0x000fe20000011606 */
[----:B------:R-:W-:Y:S01]  /*5130*/  FFMA.FTZ R15, R15, UR18, -R4 ;  /* 0x000000120f0f7c23 */ /* 0x000fe20008010804 */
[----:B------:R-:W-:Y:S02]  /*5140*/  LOP3.LUT R9, R6, 0xffff, RZ, 0xc0, !PT ;  /* 0x0000ffff06097812 */ /* 0x000fe400078ec0ff */
[----:B------:R-:W-:Y:S02]  /*5150*/  LOP3.LUT R6, R5, 0xffff, RZ, 0xc0, !PT ;  /* 0x0000ffff05067812 */ /* 0x000fe400078ec0ff */
[----:B------:R-:W-:Y:S03]  /*5160*/  PLOP3.LUT P2, PT, PT, PT, UP0, 0x80, 0x0 ;  /* 0x000000000000781c */ /* 0x000fe60003f4f008 */
[----:B------:R-:W1:Y:S01]  /*5170*/  MUFU.EX2 R86, R15 ;  /* 0x0000000f00567308 */ /* 0x000e620000000800 */
[----:B------:R-:W-:Y:S02]  /*5180*/  SHF.R.U32.HI R6, RZ, 0x8, R6 ;  /* 0x00000008ff067819 */ /* 0x000fe40000011606 */
[--C-:B------:R-:W-:Y:S02]  /*5190*/  SHF.R.U32.HI R7, RZ, 0x10, R5.reuse ;  /* 0x00000010ff077819 */ /* 0x100fe40000011605 */
[----:B------:R-:W-:Y:S02]  /*51a0*/  LOP3.LUT R6, R6, 0xffff, RZ, 0xc0, !PT ;  /* 0x0000ffff06067812 */ /* 0x000fe400078ec0ff */
[----:B------:R-:W-:Y:S02]  /*51b0*/  @P0 FSEL R17, R17, -INF , !P6 ;  /* 0xff80000011110808 */ /* 0x000fe40007000000 */
[----:B------:R-:W-:Y:S02]  /*51c0*/  LOP3.LUT R8, R5, 0xff, RZ, 0xc0, !PT ;  /* 0x000000ff05087812 */ /* 0x000fe400078ec0ff */
[----:B------:R-:W-:Y:S01]  /*51d0*/  ISETP.LE.U32.AND P0, PT, R6, UR19, PT ;  /* 0x0000001306007c0c */ /* 0x000fe2000bf03070 */
[----:B------:R-:W-:Y:S01]  /*51e0*/  FFMA.FTZ R76, R17, UR18, -R76 ;  /* 0x00000012114c7c23 */ /* 0x000fe2000801084c */
[----:B------:R-:W-:Y:S02]  /*51f0*/  SHF.R.U32.HI R5, RZ, 0x18, R5 ;  /* 0x00000018ff057819 */ /* 0x000fe40000011605 */
[----:B------:R-:W-:Y:S01]  /*5200*/  LOP3.LUT R7, R7, 0xff, RZ, 0xc0, !PT ;  /* 0x000000ff07077812 */ /* 0x000fe200078ec0ff */
[----:B------:R-:W-:Y:S01]  /*5210*/  MUFU.EX2 R83, R76 ;  /* 0x0000004c00537308 */ /* 0x000fe20000000800 */
[----:B------:R-:W-:Y:S02]  /*5220*/  @P2 FSEL R18, R18, -INF , !P5 ;  /* 0xff80000012122808 */ /* 0x000fe40006800000 */
[----:B------:R-:W-:Y:S02]  /*5230*/  ISETP.LE.U32.AND P5, PT, R8, UR19, PT ;  /* 0x0000001308007c0c */ /* 0x000fe4000bfa3070 */
[----:B------:R-:W-:Y:S01]  /*5240*/  ISETP.LE.U32.AND P6, PT, R5, UR19, PT ;  /* 0x0000001305007c0c */ /* 0x000fe2000bfc3070 */
[--C-:B------:R-:W-:Y:S01]  /*5250*/  FFMA.FTZ R18, R18, UR18, -R4.reuse ;  /* 0x0000001212127c23 */ /* 0x100fe20008010804 */
[----:B------:R-:W-:Y:S01]  /*5260*/  ISETP.LE.U32.AND P2, PT, R7, UR19, PT ;  /* 0x0000001307007c0c */ /* 0x000fe2000bf43070 */
[----:B----4-:R-:W-:Y:S01]  /*5270*/  @!P0 FADD.FTZ R96, -R96, -RZ ;  /* 0x800000ff60608221 */ /* 0x010fe20000010100 */
[----:B------:R-:W-:Y:S01]  /*5280*/  SHF.R.U32.HI R7, RZ, 0x8, R9 ;  /* 0x00000008ff077819 */ /* 0x000fe20000011609 */
[----:B------:R-:W-:Y:S01]  /*5290*/  FFMA.FTZ R4, R19, UR18, -R4 ;  /* 0x0000001213047c23 */ /* 0x000fe20008010804 */
[----:B------:R-:W-:Y:S01]  /*52a0*/  LOP3.LUT R6, R77, 0xff, RZ, 0xc0, !PT ;  /* 0x000000ff4d067812 */ /* 0x000fe200078ec0ff */
[----:B------:R-:W-:Y:S01]  /*52b0*/  MUFU.EX2 R84, R18 ;  /* 0x0000001200547308 */ /* 0x000fe20000000800 */
[----:B------:R-:W-:Y:S02]  /*52c0*/  LOP3.LUT R5, R7, 0xffff, RZ, 0xc0, !PT ;  /* 0x0000ffff07057812 */ /* 0x000fe400078ec0ff */
[----:B------:R-:W-:Y:S01]  /*52d0*/  ISETP.LE.U32.AND P1, PT, R6, UR19, PT ;  /* 0x0000001306007c0c */ /* 0x000fe2000bf23070 */
[----:B------:R-:W-:Y:S01]  /*52e0*/  @!P5 FADD.FTZ R97, -R97, -RZ ;  /* 0x800000ff6161d221 */ /* 0x000fe20000010100 */
[----:B------:R-:W-:Y:S01]  /*52f0*/  LOP3.LUT R6, R69, 0xff, RZ, 0xc0, !PT ;  /* 0x000000ff45067812 */ /* 0x000fe200078ec0ff */
[----:B------:R-:W-:Y:S01]  /*5300*/  @!P6 FADD.FTZ R94, -R94, -RZ ;  /* 0x800000ff5e5ee221 */ /* 0x000fe20000010100 */
[----:B------:R-:W-:Y:S01]  /*5310*/  ISETP.LE.U32.AND P0, PT, R5, UR19, PT ;  /* 0x0000001305007c0c */ /* 0x000fe2000bf03070 */
[----:B------:R-:W-:Y:S01]  /*5320*/  @!P2 FADD.FTZ R95, -R95, -RZ ;  /* 0x800000ff5f5fa221 */ /* 0x000fe20000010100 */
[----:B------:R-:W-:Y:S01]  /*5330*/  SHF.R.U32.HI R5, RZ, 0x18, R77 ;  /* 0x00000018ff057819 */ /* 0x000fe2000001164d */
[----:B------:R-:W3:Y:S01]  /*5340*/  MUFU.EX2 R82, R4 ;  /* 0x0000000400527308 */ /* 0x000ee20000000800 */
[----:B------:R-:W-:Y:S02]  /*5350*/  ISETP.LE.U32.AND P5, PT, R68, UR19, PT ;  /* 0x0000001344007c0c */ /* 0x000fe4000bfa3070 */
[----:B------:R-:W-:Y:S02]  /*5360*/  ISETP.LE.U32.AND P6, PT, R6, UR19, PT ;  /* 0x0000001306007c0c */ /* 0x000fe4000bfc3070 */
[----:B------:R-:W-:Y:S01]  /*5370*/  ISETP.LE.U32.AND P2, PT, R5, UR19, PT ;  /* 0x0000001305007c0c */ /* 0x000fe2000bf43070 */
[----:B------:R-:W-:Y:S01]  /*5380*/  @!P1 FADD.FTZ R89, -R89, -RZ ;  /* 0x800000ff59599221 */ /* 0x000fe20000010100 */
[----:B------:R-:W-:Y:S02]  /*5390*/  LOP3.LUT R5, R77, 0xffff, RZ, 0xc0, !PT ;  /* 0x0000ffff4d057812 */ /* 0x000fe400078ec0ff */
[----:B------:R-:W-:Y:S01]  /*53a0*/  LOP3.LUT R6, R79, 0xff, RZ, 0xc0, !PT ;  /* 0x000000ff4f067812 */ /* 0x000fe200078ec0ff */
[----:B------:R-:W-:Y:S01]  /*53b0*/  @!P0 FADD.FTZ R92, -R92, -RZ ;  /* 0x800000ff5c5c8221 */ /* 0x000fe20000010100 */
[----:B------:R-:W-:Y:S02]  /*53c0*/  SHF.R.U32.HI R5, RZ, 0x8, R5 ;  /* 0x00000008ff057819 */ /* 0x000fe40000011605 */
[----:B------:R-:W-:Y:S01]  /*53d0*/  ISETP.LE.U32.AND P0, PT, R6, UR19, PT ;  /* 0x0000001306007c0c */ /* 0x000fe2000bf03070 */
[----:B------:R-:W-:Y:S01]  /*53e0*/  @!P5 FADD.FTZ R93, -R93, -RZ ;  /* 0x800000ff5d5dd221 */ /* 0x000fe20000010100 */
[----:B------:R-:W-:Y:S01]  /*53f0*/  LOP3.LUT R5, R5, 0xffff, RZ, 0xc0, !PT ;  /* 0x0000ffff05057812 */ /* 0x000fe200078ec0ff */
[----:B--2---:R-:W-:Y:S01]  /*5400*/  @!P6 FADD.FTZ R91, -R91, -RZ ;  /* 0x800000ff5b5be221 */ /* 0x004fe20000010100 */
[----:B------:R-:W-:Y:S01]  /*5410*/  SHF.R.U32.HI R6, RZ, 0x8, R98 ;  /* 0x00000008ff067819 */ /* 0x000fe20000011662 */
[----:B-1----:R-:W-:Y:S01]  /*5420*/  @!P2 FADD.FTZ R86, -R86, -RZ ;  /* 0x800000ff5656a221 */ /* 0x002fe20000010100 */
[----:B------:R-:W-:Y:S01]  /*5430*/  ISETP.LE.U32.AND P5, PT, R70, UR19, PT ;  /* 0x0000001346007c0c */ /* 0x000fe2000bfa3070 */
[----:B---3--:R-:W-:Y:S01]  /*5440*/  @!P3 FADD.FTZ R82, -R82, -RZ ;  /* 0x800000ff5252b221 */ /* 0x008fe20000010100 */
        /* <DEDUP_REMOVED lines=13> */
[----:B------:R-:W-:Y:S02]  /*5520*/  F2FP.RELU.F16.F32.PACK_AB R8, R90, R91 ;  /* 0x0000005b5a08723e */ /* 0x000fe400000008ff */
[----:B------:R3:W-:Y:S01]  /*5530*/  STS [R245+0x14000], R4 ;  /* 0x01400004f5007388 */ /* 0x0007e20000000800 */
[----:B------:R-:W-:Y:S01]  /*5540*/  ISETP.LE.U32.AND P5, PT, R77, UR19, PT ;  /* 0x000000134d007c0c */ /* 0x000fe2000bfa3070 */
[----:B------:R-:W-:Y:S01]  /*5550*/  @!P1 FADD.FTZ R83, -R83, -RZ ;  /* 0x800000ff53539221 */ /* 0x000fe20000010100 */
[----:B------:R-:W-:Y:S02]  /*5560*/  F2FP.RELU.F16.F32.PACK_AB R7, R88, R89 ;  /* 0x000000595807723e */ /* 0x000fe400000008ff */
[----:B------:R-:W-:Y:S01]  /*5570*/  STS [R245+0x14400], R8 ;  /* 0x01440008f5007388 */ /* 0x000fe20000000800 */
[----:B------:R-:W-:Y:S02]  /*5580*/  FSETP.GE.FTZ.AND P3, PT, R89, RZ, PT ;  /* 0x000000ff5900720b */ /* 0x000fe40003f76000 */
[----:B------:R-:W-:Y:S02]  /*5590*/  FSETP.GE.FTZ.AND P2, PT, R97, RZ, PT ;  /* 0x000000ff6100720b */ /* 0x000fe40003f56000 */
[----:B------:R-:W-:Y:S01]  /*55a0*/  STS [R244+0x14000], R7 ;  /* 0x01400007f4007388 */ /* 0x000fe20000000800 */
[----:B------:R-:W-:Y:S03]  /*55b0*/  FSETP.GE.FTZ.AND P1, PT, R96, RZ, PT ;  /* 0x000000ff6000720b */ /* 0x000fe60003f36000 */
[----:B------:R-:W-:Y:S05]  /*55c0*/  @!P5 FADD.FTZ R87, -R87, -RZ ;  /* 0x800000ff5757d221 */ /* 0x000fea0000010100 */
[----:B-1----:R-:W-:Y:S02]  /*55d0*/  F2FP.RELU.F16.F32.PACK_AB R6, R86, R87 ;  /* 0x000000575606723e */ /* 0x002fe400000008ff */
[----:B--2---:R-:W-:Y:S03]  /*55e0*/  F2FP.RELU.F16.F32.PACK_AB R5, R83, R85 ;  /* 0x000000555305723e */ /* 0x004fe600000008ff */
[----:B------:R-:W-:Y:S01]  /*55f0*/  STS [R244+0x14400], R6 ;  /* 0x01440006f4007388 */ /* 0x000fe20000000800 */
[----:B---3--:R-:W-:Y:S04]  /*5600*/  F2FP.RELU.F16.F32.PACK_AB R4, R82, R84 ;  /* 0x000000545204723e */ /* 0x008fe800000008ff */
[----:B------:R1:W-:Y:S05]  /*5610*/  STS [R99+0x14000], R5 ;  /* 0x0140000563007388 */ /* 0x0003ea0000000800 */
        /* <DEDUP_REMOVED lines=115> */
[C---:B------:R-:W-:Y:S01]  /*5d50*/  FADD.FTZ R4, -R80.reuse, R10 ;  /* 0x0000000a50047221 */ /* 0x040fe20000010100 */
[C---:B------:R-:W-:Y:S01]  /*5d60*/  FSETP.GE.FTZ.AND P0, PT, R91.reuse, RZ, PT ;  /* 0x000000ff5b00720b */ /* 0x040fe20003f16000 */
        /* <DEDUP_REMOVED lines=153> */
.L_x_785:
        /* <DEDUP_REMOVED lines=432> */
.L_x_786:
        /* <DEDUP_REMOVED lines=224> */
.L_x_788:
        /* <DEDUP_REMOVED lines=19> */
.L_x_789:
        /* <DEDUP_REMOVED lines=53> */
.L_x_791:
[----:B------:R-:W-:Y:S05]  /*9480*/  BSYNC B0 ;  /* 0x0000000000007941 */ /* 0x000fea0003800000 */
.L_x_790:
        /* <DEDUP_REMOVED lines=20> */
.L_x_793:
[----:B------:R-:W-:Y:S05]  /*95d0*/  BSYNC B0 ;  /* 0x0000000000007941 */ /* 0x000fea0003800000 */
.L_x_792:
        /* <DEDUP_REMOVED lines=35> */
.L_x_795:
[----:B------:R-:W-:Y:S05]  /*9810*/  BSYNC B0 ;  /* 0x0000000000007941 */ /* 0x000fea0003800000 */
.L_x_794:
        /* <DEDUP_REMOVED lines=21> */
.L_x_768:
        /* <DEDUP_REMOVED lines=24> */
.L_x_797:
        /* <DEDUP_REMOVED lines=22> */
.L_x_798:
        /* <DEDUP_REMOVED lines=42> */
.L_x_800:
[----:B------:R-:W-:Y:S05]  /*9ef0*/  BSYNC B0 ;  /* 0x0000000000007941 */ /* 0x000fea0003800000 */
.L_x_799:
        /* <DEDUP_REMOVED lines=19> */
.L_x_802:
[----:B------:R-:W-:Y:S05]  /*a030*/  BSYNC B0 ;  /* 0x0000000000007941 */ /* 0x000fea0003800000 */
.L_x_801:
        /* <DEDUP_REMOVED lines=32> */
.L_x_804:
[----:B------:R-:W-:Y:S05]  /*a240*/  BSYNC B0 ;  /* 0x0000000000007941 */ /* 0x000fea0003800000 */
.L_x_803:
        /* <DEDUP_REMOVED lines=19> */
.L_x_796:
[----:B------:R-:W-:Y:S05]  /*a380*/  BSYNC B1 ;  /* 0x0000000000017941 */ /* 0x000fea0003800000 */
.L_x_763:
[----:B------:R-:W-:Y:S02]  /*a390*/  ULDC UR6, c[0x0][0xc] ;  /* 0x0000030000067ab9 */ /* 0x000fe40000000800 */
[----:B------:R-:W-:-:S04]  /*a3a0*/  UIADD3 UR35, UR6, UR35, URZ ;  /* 0x0000002306237290 */ /* 0x000fc8000fffe03f */
[----:B------:R-:W-:-:S06]  /*a3b0*/  UISETP.GE.AND UP0, UPT, UR35, UR60, UPT ;  /* 0x0000003c2300728c */ /* 0x000fcc000bf06270 */
[----:B------:R-:W-:-:S13]  /*a3c0*/  PLOP3.LUT P0, PT, PT, PT, UP0, 0x80, 0x0 ;  /* 0x000000000000781c */ /* 0x000fda0003f0f008 */
[----:B------:R-:W-:Y:S05]  /*a3d0*/  @P0 BRA `(.L_x_805) ;  /* 0x0000000000040947 */ /* 0x000fea0003800000 */
[----:B------:R-:W-:Y:S05]  /*a3e0*/  BRA `(.L_x_806) ;  /* 0xffffff6400e47947 */ /* 0x000fea000383ffff */
.L_x_805:
[----:B------:R-:W-:Y:S05]  /*a3f0*/  EXIT ;  /* 0x000000000000794d */ /* 0x000fea0003800000 */
.L_x_807:
        /* <DEDUP_REMOVED lines=16> */
.L_x_1601:


//--------------------- .text._ZN5flash44flash_bwd_dq_dk_dv_loop_seqk_parallel_kernelI23Flash_bwd_kernel_traitsILi192ELi64ELi64ELi8ELi4ELi2ELi2ELb1ELb1EN7cutlass6half_tE19Flash_kernel_traitsILi192ELi64ELi64ELi8ES3_EELb0ELb0ELb0ELb1ELb0ELb0ELb1EEEvNS_16Flash_bwd_paramsE --------------------------
	.section	.text._ZN5flash44flash_bwd_dq_dk_dv_loop_seqk_parallel_kernelI23Flash_bwd_kernel_traitsILi192ELi64ELi64ELi8ELi4ELi2ELi2ELb1ELb1EN7cutlass6half_tE19Flash_kernel_traitsILi192ELi64ELi64ELi8ES3_EELb0ELb0ELb0ELb1ELb0ELb0ELb1EEEvNS_16Flash_bwd_paramsE,"ax",@progbits
	.align	128
        .global         _ZN5flash44flash_bwd_dq_dk_dv_loop_seqk_parallel_kernelI23Flash_bwd_kernel_traitsILi192ELi64ELi64ELi8ELi4ELi2ELi2ELb1ELb1EN7cutlass6half_tE19Flash_kernel_traitsILi192ELi64ELi64ELi8ES3_EELb0ELb0ELb0ELb1ELb0ELb0ELb1EEEvNS_16Flash_bwd_paramsE
        .type           _ZN5flash44flash_bwd_dq_dk_dv_loop_seqk_parallel_kernelI23Flash_bwd_kernel_traitsILi192ELi64ELi64ELi8ELi4ELi2ELi2ELb1ELb1EN7cutlass6half_tE19Flash_kernel_traitsILi192ELi64ELi64ELi8ES3_EELb0ELb0ELb0ELb1ELb0ELb0ELb1EEEvNS_16Flash_bwd_paramsE,@function
        .size           _ZN5flash44flash_bwd_dq_dk_dv_loop_seqk_parallel_kernelI23Flash_bwd_kernel_traitsILi192ELi64ELi64ELi8ELi4ELi2ELi2ELb1ELb1EN7cutlass6half_tE19Flash_kernel_traitsILi192ELi64ELi64ELi8ES3_EELb0ELb0ELb0ELb1ELb0ELb0ELb1EEEvNS_16Flash_bwd_paramsE,(.L_x_1602 - _ZN5flash44flash_bwd_dq_dk_dv_loop_seqk_parallel_kernelI23Flash_bwd_kernel_traitsILi192ELi64ELi64ELi8ELi4ELi2ELi2ELb1ELb1EN7cutlass6half_tE19Flash_kernel_traitsILi192ELi64ELi64ELi8ES3_EELb0ELb0ELb0ELb1ELb0ELb0ELb1EEEvNS_16Flash_bwd_paramsE)
        .other          _ZN5flash44flash_bwd_dq_dk_dv_loop_seqk_parallel_kernelI23Flash_bwd_kernel_traitsILi192ELi64ELi64ELi8ELi4ELi2ELi2ELb1ELb1EN7cutlass6half_tE19Flash_kernel_traitsILi192ELi64ELi64ELi8ES3_EELb0ELb0ELb0ELb1ELb0ELb0ELb1EEEvNS_16Flash_bwd_paramsE,@"STO_CUDA_ENTRY STV_DEFAULT"
_ZN5flash44flash_bwd_dq_dk_dv_loop_seqk_parallel_kernelI23Flash_bwd_kernel_traitsILi192ELi64ELi64ELi8ELi4ELi2ELi2ELb1ELb1EN7cutlass6half_tE19Flash_kernel_traitsILi192ELi64ELi64ELi8ES3_EELb0ELb0ELb0ELb1ELb0ELb0ELb1EEEvNS_16Flash_bwd_paramsE:
.text._ZN5flash44flash_bwd_dq_dk_dv_loop_seqk_parallel_kernelI23Flash_bwd_kernel_traitsILi192ELi64ELi64ELi8ELi4ELi2ELi2ELb1ELb1EN7cutlass6half_tE19Flash_kernel_traitsILi192ELi64ELi64ELi8ES3_EELb0ELb0ELb0ELb1ELb0ELb0ELb1EEEvNS_16Flash_bwd_paramsE:
        /* <DEDUP_REMOVED lines=47> */
[----:B------:R-:W-:Y:S01]  /*02f0*/  LOP3.LUT R5, R5, 0xfffffffc, RZ, 0xc0, !PT ;  /* 0xfffffffc05057812 */ /* 0x000fe200078ec0ff */
[----:B------:R-:W-:Y:S01]  /*0300*/  IMAD.SHL.U32 R4, R4, 0x40, RZ ;  /* 0x0000004004047824 */ /* 0x000fe200078e00ff */
[----:B------:R-:W-:-:S02]  /*0310*/  LOP3.LUT R2, R2, 0xfffffffe, RZ, 0xc0, !PT ;  /* 0xfffffffe02027812 */ /* 0x000fc400078ec0ff */
[----:B------:R-:W-:Y:S01]  /*0320*/  LEA.HI R3, R3, R7, RZ, 0x1 ;  /* 0x0000000703037211 */ /* 0x000fe200078f08ff */
[----:B------:R-:W-:Y:S01]  /*0330*/  IMAD.IADD R17, R0, 0x1, -R5 ;  /* 0x0000000100117824 */ /* 0x000fe200078e0a05 */
[----:B------:R-:W-:Y:S01]  /*0340*/  LOP3.LUT P4, RZ, R6, 0x4, RZ, 0xc0, !PT ;  /* 0x0000000406ff7812 */ /* 0x000fe2000788c0ff */
[----:B------:R-:W-:Y:S01]  /*0350*/  IMAD.IADD R16, R0, 0x1, -R2 ;  /* 0x0000000100107824 */ /* 0x000fe200078e0a02 */
[----:B------:R-:W-:Y:S02]  /*0360*/  LOP3.LUT R3, R3, 0xfffffffe, RZ, 0xc0, !PT ;  /* 0xfffffffe03037812 */ /* 0x000fe400078ec0ff */
[----:B------:R-:W-:Y:S02]  /*0370*/  LEA.HI R0, R8, R10, RZ, 0x3 ;  /* 0x0000000a08007211 */ /* 0x000fe400078f18ff */
[----:B------:R-:W-:Y:S01]  /*0380*/  LOP3.LUT R2, R4, 0x1c0, RZ, 0xc0, !PT ;  /* 0x000001c004027812 */ /* 0x000fe200078ec0ff */
[----:B------:R-:W-:Y:S01]  /*0390*/  IMAD.IADD R13, R7, 0x1, -R3 ;  /* 0x00000001070d7824 */ /* 0x000fe200078e0a03 */
[----:B------:R-:W-:Y:S01]  /*03a0*/  LOP3.LUT R0, R0, 0xfffffff8, RZ, 0xc0, !PT ;  /* 0xfffffff800007812 */ /* 0x000fe200078ec0ff */
[----:B------:R-:W-:Y:S01]  /*03b0*/  IMAD.SHL.U32 R3, R6, 0x40, RZ ;  /* 0x0000004006037824 */ /* 0x000fe200078e00ff */
[----:B------:R-:W-:Y:S01]  /*03c0*/  LOP3.LUT R5, R2, 0x38, R22, 0xf8, !PT ;  /* 0x0000003802057812 */ /* 0x000fe200078ef816 */
[----:B------:R-:W-:Y:S01]  /*03d0*/  IMAD.SHL.U32 R12, R13, 0x200, RZ ;  /* 0x000002000d0c7824 */ /* 0x000fe200078e00ff */
[----:B------:R-:W-:Y:S01]  /*03e0*/  SHF.R.U32.HI R4, RZ, 0x3, R2 ;  /* 0x00000003ff047819 */ /* 0x000fe20000011602 */
[----:B------:R-:W-:Y:S01]  /*03f0*/  IMAD.IADD R2, R10, 0x1, -R0 ;  /* 0x000000010a027824 */ /* 0x000fe200078e0a00 */
[----:B------:R-:W-:Y:S01]  /*0400*/  LOP3.LUT R0, R3, 0x1c0, RZ, 0xc0, !PT ;  /* 0x000001c003007812 */ /* 0x000fe200078ec0ff */
[----:B------:R-:W-:Y:S01]  /*0410*/  IMAD.SHL.U32 R3, R16, 0x10, RZ ;  /* 0x0000001010037824 */ /* 0x000fe200078e00ff */
[----:B------:R-:W-:-:S02]  /*0420*/  LOP3.LUT R14, R5, R4, RZ, 0x3c, !PT ;  /* 0x00000004050e7212 */ /* 0x000fc400078e3cff */
[----:B------:R-:W-:Y:S02]  /*0430*/  SHF.R.S32.HI R4, RZ, 0x1f, R9 ;  /* 0x0000001fff047819 */ /* 0x000fe40000011409 */
[----:B------:R-:W-:Y:S02]  /*0440*/  LOP3.LUT P3, RZ, R6, 0x2, RZ, 0xc0, !PT ;  /* 0x0000000206ff7812 */ /* 0x000fe4000786c0ff */
[----:B------:R-:W-:Y:S02]  /*0450*/  SHF.R.S32.HI R6, RZ, 0x7, R15 ;  /* 0x00000007ff067819 */ /* 0x000fe4000001140f */
[----:B------:R-:W-:Y:S02]  /*0460*/  LEA.HI R15, R4, R9, RZ, 0x3 ;  /* 0x00000009040f7211 */ /* 0x000fe400078f18ff */
[----:B------:R-:W-:Y:S02]  /*0470*/  LOP3.LUT R4, R0, 0x8, R11, 0xf8, !PT ;  /* 0x0000000800047812 */ /* 0x000fe400078ef80b */
[----:B------:R-:W-:-:S02]  /*0480*/  SHF.R.U32.HI R10, RZ, 0x3, R0 ;  /* 0x00000003ff0a7819 */ /* 0x000fc40000011600 */
[----:B------:R-:W-:Y:S02]  /*0490*/  LOP3.LUT R8, R0, 0x10, R3, 0xf8, !PT ;  /* 0x0000001000087812 */ /* 0x000fe400078ef803 */
[----:B------:R-:W-:Y:S02]  /*04a0*/  LOP3.LUT R0, R2, 0x1, RZ, 0xc0, !PT ;  /* 0x0000000102007812 */ /* 0x000fe400078ec0ff */
[----:B------:R-:W-:Y:S01]  /*04b0*/  LOP3.LUT R3, R4, R10, RZ, 0x3c, !PT ;  /* 0x0000000a04037212 */ /* 0x000fe200078e3cff */
[----:B------:R-:W-:Y:S01]  /*04c0*/  IMAD R4, R6, 0x800, R12 ;  /* 0x0000080006047824 */ /* 0x000fe200078e020c */
[----:B------:R-:W-:Y:S02]  /*04d0*/  ISETP.NE.U32.AND P0, PT, R0, 0x1, PT ;  /* 0x000000010000780c */ /* 0x000fe40003f05070 */
[----:B------:R-:W-:Y:S01]  /*04e0*/  LOP3.LUT R5, R15, 0xfffffff8, RZ, 0xc0, !PT ;  /* 0xfffffff80f057812 */ /* 0x000fe200078ec0ff */
[----:B------:R-:W-:Y:S01]  /*04f0*/  IMAD.IADD R19, R4, 0x1, R3 ;  /* 0x0000000104137824 */ /* 0x000fe200078e0203 */
[----:B------:R-:W-:Y:S01]  /*0500*/  SHF.R.S32.HI R0, RZ, 0x6, R18 ;  /* 0x00000006ff007819 */ /* 0x000fe20000011412 */
[C---:B------:R-:W-:Y:S01]  /*0510*/  IMAD.SHL.U32 R3, R2.reuse, 0x40, RZ ;  /* 0x0000004002037824 */ /* 0x040fe200078e00ff */
[----:B------:R-:W-:Y:S01]  /*0520*/  R2P PR, R2, 0x6 ;  /* 0x0000000602007804 */ /* 0x000fe20000000000 */
[----:B------:R-:W-:Y:S01]  /*0530*/  IMAD.IADD R7, R9, 0x1, -R5 ;  /* 0x0000000109077824 */ /* 0x000fe200078e0a05 */
[----:B------:R-:W-:Y:S01]  /*0540*/  LOP3.LUT R9, R8, 0x8, R11, 0xf8, !PT ;  /* 0x0000000808097812 */ /* 0x000fe200078ef80b */
[C---:B------:R-:W-:Y:S01]  /*0550*/  IMAD R18, R0.reuse, 0x200, R14 ;  /* 0x0000020000127824 */ /* 0x040fe200078e020e */
[----:B------:R-:W-:Y:S01]  /*0560*/  LOP3.LUT R3, R3, 0x1c0, RZ, 0xc0, !PT ;  /* 0x000001c003037812 */ /* 0x000fe200078ec0ff */
[----:B------:R-:W-:Y:S01]  /*0570*/  IMAD.SHL.U32 R0, R0, 0x8, RZ ;  /* 0x0000000800007824 */ /* 0x000fe200078e00ff */
[----:B------:R-:W-:Y:S01]  /*0580*/  LOP3.LUT P6, RZ, R7, 0x4, RZ, 0xc0, !PT ;  /* 0x0000000407ff7812 */ /* 0x000fe200078cc0ff */
[----:B------:R-:W-:Y:S01]  /*0590*/  IMAD.SHL.U32 R5, R6, 0x20, RZ ;  /* 0x0000002006057824 */ /* 0x000fe200078e00ff */
[----:B------:R-:W-:Y:S01]  /*05a0*/  SHF.R.U32.HI R2, RZ, 0x3, R3 ;  /* 0x00000003ff027819 */ /* 0x000fe20000011603 */
[----:B------:R-:W-:Y:S01]  /*05b0*/  IMAD.SHL.U32 R6, R13, 0x20, RZ ;  /* 0x000000200d067824 */ /* 0x000fe200078e00ff */
[----:B------:R-:W-:Y:S01]  /*05c0*/  LOP3.LUT R0, R0, 0x18, RZ, 0xc0, !PT ;  /* 0x0000001800007812 */ /* 0x000fe200078ec0ff */
[----:B------:R-:W-:Y:S01]  /*05d0*/  IMAD.SHL.U32 R4, R20, 0x2, RZ ;  /* 0x0000000214047824 */ /* 0x000fe200078e00ff */
[----:B------:R-:W-:-:S02]  /*05e0*/  LOP3.LUT R5, R3, 0x20, R5, 0xf8, !PT ;  /* 0x0000002003057812 */ /* 0x000fc400078ef805 */
        /* <DEDUP_REMOVED lines=12> */
[----:B------:R-:W-:Y:S01]  /*06b0*/  LEA R3, R3, UR5, 0x1 ;  /* 0x0000000503037c11 */ /* 0x000fe2000f8e08ff */
        /* <DEDUP_REMOVED lines=18> */
[----:B------:R-:W-:-:S02]  /*07e0*/  IMAD.IADD R7, R7, 0x1, R2 ;  /* 0x0000000107077824 */ /* 0x000fc400078e0202 */
        /* <DEDUP_REMOVED lines=9> */
[----:B------:R-:W-:Y:S02]  /*0880*/  SEL R4, R5, 0xffffffc0, !P4 ;  /* 0xffffffc005047807 */ /* 0x000fe40006000000 */
[----:B------:R-:W-:-:S02]  /*0890*/  LEA R8, R8, UR6, 0x1 ;  /* 0x0000000608087c11 */ /* 0x000fc4000f8e08ff */
        /* <DEDUP_REMOVED lines=41> */
.L_x_852:
        /* <DEDUP_REMOVED lines=67> */
.L_x_808:
        /* <DEDUP_REMOVED lines=108> */
[----:B------:R-:W-:Y:S01]  /*1620*/  USEL UR50, UR49, URZ, UP4 ;  /* 0x0000003f31327287 */ /* 0x000fe2000a000000 */
[----:B------:R-:W-:Y:S01]  /*1630*/  @!P2 IADD3 R17, -R17, RZ, RZ ;  /* 0x000000ff1111a210 */ /* 0x000fe20007ffe1ff */
[----:B------:R-:W-:Y:S01]  /*1640*/  USHF.R.S32.HI UR41, URZ, 0x1f, UR30 ;  /* 0x0000001f3f297899 */ /* 0x000fe2000801141e */
[----:B------:R-:W-:Y:S01]  /*1650*/  @!P3 LOP3.LUT R17, RZ, R9, RZ, 0x33, !PT ;  /* 0x00000009ff11b212 */ /* 0x000fe200078e33ff */
[----:B------:R-:W-:Y:S02]  /*1660*/  @!UP1 UIADD3 UR47, UR37, UR35, URZ ;  /* 0x00000023252f9290 */ /* 0x000fe4000fffe03f */
[----:B------:R-:W-:Y:S02]  /*1670*/  USHF.R.S32.HI UR52, URZ, 0x1f, UR48 ;  /* 0x0000001f3f347899 */ /* 0x000fe40008011430 */
[----:B------:R-:W-:Y:S02]  /*1680*/  @UP0 UIADD3 UR42, UR11, UR12, URZ ;  /* 0x0000000c0b2a0290 */ /* 0x000fe4000fffe03f */
        /* <DEDUP_REMOVED lines=17> */
.L_x_810:
        /* <DEDUP_REMOVED lines=13> */
.L_x_811:
        /* <DEDUP_REMOVED lines=11> */
.L_x_812:
[----:B------:R-:W-:-:S04]  /*1920*/  UIMAD UR9, UR44, UR58, UR55 ;  /* 0x0000003a2c0972a4 */ /* 0x000fc8000f8e0237 */
[----:B------:R-:W-:-:S12]  /*1930*/  UIMAD UR9, UR9, UR57, URZ ;  /* 0x00000039090972a4 */ /* 0x000fd8000f8e023f */
.L_x_813:
        /* <DEDUP_REMOVED lines=52> */
[----:B------:R-:W-:Y:S01]  /*1c80*/  ULDC.64 UR18, c[0x0][0x210] ;  /* 0x0000840000127ab9 */ /* 0x000fe20000000a00 */
[----:B------:R-:W-:Y:S01]  /*1c90*/  IMAD.MOV.U32 R6, RZ, RZ, R4 ;  /* 0x000000ffff067224 */ /* 0x000fe200078e0004 */
[----:B------:R-:W-:Y:S01]  /*1ca0*/  UIADD3.X UR5, UR50, UR5, UR45, UP1, UP0 ;  /* 0x0000000532057290 */ /* 0x000fe20008fe042d */
[----:B------:R-:W-:Y:S01]  /*1cb0*/  IMAD R5, R31, UR14, R21 ;  /* 0x0000000e1f057c24 */ /* 0x000fe2000f8e0215 */
[----:B------:R-:W-:Y:S01]  /*1cc0*/  UIMAD.WIDE UR12, UR23, 0x4, UR38 ;  /* 0x00000004170c78a5 */ /* 0x000fe2000f8e0226 */
[----:B------:R-:W-:Y:S01]  /*1cd0*/  IMAD.WIDE.U32 R8, R10, UR55, R8 ;  /* 0x000000370a087c25 */ /* 0x000fe2000f8e0008 */
[----:B------:R-:W-:-:S02]  /*1ce0*/  UIMAD.WIDE UR22, UR22, 0x4, UR36 ;  /* 0x00000004161678a5 */ /* 0x000fc4000f8e0224 */
        /* <DEDUP_REMOVED lines=26> */
[----:B------:R-:W-:Y:S01]  /*1e90*/  UMOV UR11, UR23 ;  /* 0x00000017000b7c82 */ /* 0x000fe20008000000 */
[----:B------:R-:W-:-:S03]  /*1ea0*/  IMAD R20, R32, UR14, RZ ;  /* 0x0000000e20147c24 */ /* 0x000fc6000f8e02ff */
[----:B------:R-:W-:Y:S01]  /*1eb0*/  @P1 BAR.SYNC.DEFER_BLOCKING 0x0 ;  /* 0x0000000000001b1d */ /* 0x000fe20000010000 */
[----:B------:R-:W-:Y:S01]  /*1ec0*/  IMAD.U32 R11, RZ, RZ, UR5 ;  /* 0x00000005ff0b7e24 */ /* 0x000fe2000f8e00ff */
[----:B------:R-:W-:Y:S01]  /*1ed0*/  IADD3 R10, P0, R4, UR33, RZ ;  /* 0x00000021040a7c10 */ /* 0x000fe2000ff1e0ff */
[----:B------:R-:W-:Y:S01]  /*1ee0*/  UIMAD UR5, UR9, -0x40, UR34 ;  /* 0xffffffc0090578a4 */ /* 0x000fe2000f8e0222 */
[----:B------:R-:W-:Y:S01]  /*1ef0*/  IMAD R20, R17, UR15, R20 ;  /* 0x0000000f11147c24 */ /* 0x000fe2000f8e0214 */
[----:B------:R-:W-:Y:S01]  /*1f00*/  ISETP.GE.AND P4, PT, R36, UR10, PT ;  /* 0x0000000a24007c0c */ /* 0x000fe2000bf86270 */
[----:B------:R-:W-:Y:S01]  /*1f10*/  BSSY B0, `(.L_x_815) ;  /* 0x0000032000007945 */ /* 0x000fe20003800000 */
[----:B------:R-:W-:Y:S02]  /*1f20*/  IADD3.X R11, R5, UR42, R11, P0, !PT ;  /* 0x0000002a050b7c10 */ /* 0x000fe400087fe40b */
        /* <DEDUP_REMOVED lines=48> */
.L_x_816:
[----:B------:R-:W-:Y:S05]  /*2230*/  BSYNC B0 ;  /* 0x0000000000007941 */ /* 0x000fea0003800000 */
.L_x_815:
        /* <DEDUP_REMOVED lines=44> */
.L_x_818:
[----:B------:R-:W-:Y:S05]  /*2500*/  BSYNC B0 ;  /* 0x0000000000007941 */ /* 0x000fea0003800000 */
.L_x_817:
        /* <DEDUP_REMOVED lines=35> */
.L_x_820:
[----:B------:R-:W-:Y:S05]  /*2740*/  BSYNC B0 ;  /* 0x0000000000007941 */ /* 0x000fea0003800000 */
.L_x_819:
        /* <DEDUP_REMOVED lines=37> */
.L_x_822:
[----:B------:R-:W-:Y:S05]  /*29a0*/  BSYNC B0 ;  /* 0x0000000000007941 */ /* 0x000fea0003800000 */
.L_x_821:
        /* <DEDUP_REMOVED lines=32> */
.L_x_824:
[----:B------:R-:W-:Y:S05]  /*2bb0*/  BSYNC B0 ;  /* 0x0000000000007941 */ /* 0x000fea0003800000 */
.L_x_823:
        /* <DEDUP_REMOVED lines=40> */
.L_x_826:
[----:B------:R-:W-:Y:S05]  /*2e40*/  BSYNC B0 ;  /* 0x0000000000007941 */ /* 0x000fea0003800000 */
.L_x_825:
        /* <DEDUP_REMOVED lines=8> */
[----:B------:R-:W-:Y:S01]  /*2ed0*/  ULDC.64 UR16, c[0x0][0x260] ;  /* 0x0000980000107ab9 */ /* 0x000fe20000000a00 */
[----:B------:R2:W-:Y:S01]  /*2ee0*/  @P0 STS.128 [R42+0x10000], RZ ;  /* 0x010000ff2a000388 */ /* 0x0005e20000000c00 */
[----:B------:R-:W-:Y:S01]  /*2ef0*/  IMAD.U32 R7, RZ, RZ, UR10 ;  /* 0x0000000aff077e24 */ /* 0x000fe2000f8e00ff */
[----:B------:R-:W-:Y:S01]  /*2f00*/  IADD3 R6, P1, R4, UR31, RZ ;  /* 0x0000001f04067c10 */ /* 0x000fe2000ff3e0ff */
[----:B------:R-:W-:Y:S01]  /*2f10*/  IMAD R9, R32, UR16, RZ ;  /* 0x0000001020097c24 */ /* 0x000fe2000f8e02ff */
[----:B------:R-:W-:Y:S01]  /*2f20*/  IADD3 R4, R16, 0x8, RZ ;  /* 0x0000000810047810 */ /* 0x000fe20007ffe0ff */
[----:B------:R-:W-:Y:S01]  /*2f30*/  BSSY B0, `(.L_x_827) ;  /* 0x000002d000007945 */ /* 0x000fe20003800000 */
[----:B------:R-:W-:Y:S01]  /*2f40*/  IADD3.X R7, R5, UR32, R7, P1, !PT ;  /* 0x0000002005077c10 */ /* 0x000fe20008ffe407 */
[----:B------:R-:W-:Y:S01]  /*2f50*/  IMAD R9, R17, UR17, R9 ;  /* 0x0000001111097c24 */ /* 0x000fe2000f8e0209 */
[----:B------:R-:W-:-:S02]  /*2f60*/  ISETP.GE.AND P5, PT, R4, UR5, PT ;  /* 0x0000000504007c0c */ /* 0x000fc4000bfa6270 */
        /* <DEDUP_REMOVED lines=41> */
.L_x_828:
[----:B------:R-:W-:Y:S05]  /*3200*/  BSYNC B0 ;  /* 0x0000000000007941 */ /* 0x000fea0003800000 */
.L_x_827:
        /* <DEDUP_REMOVED lines=44> */
.L_x_830:
[----:B------:R-:W-:Y:S05]  /*34d0*/  BSYNC B0 ;  /* 0x0000000000007941 */ /* 0x000fea0003800000 */
.L_x_829:
        /* <DEDUP_REMOVED lines=8> */
[----:B------:R-:W-:-:S03]  /*3560*/  UISETP.NE.U32.AND UP0, UPT, UR18, URZ, UPT ;  /* 0x0000003f1200728c */ /* 0x000fc6000bf05070 */
[----:B------:R2:W-:Y:S01]  /*3570*/  STL [R1+0x74], R6 ;  /* 0x0000740601007387 */ /* 0x0005e20000100800 */
[----:B------:R-:W-:-:S11]  /*3580*/  UISETP.NE.AND.EX UP0, UPT, UR19, URZ, UPT, UP0 ;  /* 0x0000003f1300728c */ /* 0x000fd6000bf05300 */
        /* <DEDUP_REMOVED lines=9> */
[----:B--2---:R-:W-:Y:S02]  /*3620*/  IMAD.MOV.U32 R6, RZ, RZ, 0x7f800000 ;  /* 0x7f800000ff067424 */ /* 0x004fe400078e00ff */
[----:B------:R-:W2:Y:S01]  /*3630*/  @!P6 LDG.E R7, desc[UR6][R4.64] ;  /* 0x000000060407e981 */ /* 0x000ea2000c1e1900 */
[----:B------:R-:W-:Y:S02]  /*3640*/  @UP0 ULEA UR18, UP1, UR16, UR18, 0x2 ;  /* 0x0000001210120291 */ /* 0x000fe4000f82103f */
[----:B------:R-:W-:Y:S01]  /*3650*/  @UP0 UIADD3 UR5, UR17, UR5, URZ ;  /* 0x0000000511050290 */ /* 0x000fe2000fffe03f */
[----:B------:R1:W5:Y:S03]  /*3660*/  @!P5 LDG.E R6, desc[UR6][R4.64+0x20] ;  /* 0x000020060406d981 */ /* 0x000366000c1e1900 */
[----:B------:R-:W-:Y:S01]  /*3670*/  @UP0 ULEA.HI.X UR19, UR16, UR19, UR5, 0x2, UP1 ;  /* 0x0000001310130291 */ /* 0x000fe200088f1405 */
[----:B------:R-:W-:Y:S01]  /*3680*/  BAR.SYNC.DEFER_BLOCKING 0x0 ;  /* 0x0000000000007b1d */ /* 0x000fe20000010000 */
[----:B------:R-:W-:-:S05]  /*3690*/  IMAD.MOV.U32 R240, RZ, RZ, 0x20 ;  /* 0x00000020fff07424 */ /* 0x000fca00078e00ff */
[----:B------:R-:W-:Y:S01]  /*36a0*/  @UP0 ULDC UR5, c[0x0][0x2e8] ;  /* 0x0000ba0000050ab9 */ /* 0x000fe20000000800 */
[----:B-1----:R-:W-:Y:S02]  /*36b0*/  IMAD.U32 R4, RZ, RZ, UR18 ;  /* 0x00000012ff047e24 */ /* 0x002fe4000f8e00ff */
[----:B------:R-:W-:Y:S01]  /*36c0*/  IMAD.U32 R5, RZ, RZ, UR19 ;  /* 0x00000013ff057e24 */ /* 0x000fe2000f8e00ff */
[----:B------:R-:W1:Y:S04]  /*36d0*/  LDSM.16.M88.4 R164, [R252] ;  /* 0x00000000fca4783b */ /* 0x000e680000000200 */
[----:B--2---:R2:W-:Y:S01]  /*36e0*/  STL [R1+0x64], R7 ;  /* 0x0000640701007387 */ /* 0x0045e20000100800 */
[----:B------:R-:W1:Y:S01]  /*36f0*/  @P0 MUFU.RCP R10, UR5 ;  /* 0x00000005000a0d08 */ /* 0x000e620008001000 */
[----:B------:R-:W-:-:S02]  /*3700*/  CS2R R142, SRZ ;  /* 0x00000000008e7805 */ /* 0x000fc4000001ff00 */
[----:B------:R-:W-:Y:S01]  /*3710*/  CS2R R140, SRZ ;  /* 0x00000000008c7805 */ /* 0x000fe2000001ff00 */
[----:B------:R3:W1:Y:S01]  /*3720*/  @P0 LDG.E R11, desc[UR6][R4.64] ;  /* 0x00000006040b0981 */ /* 0x000662000c1e1900 */
[----:B------:R-:W-:Y:S02]  /*3730*/  CS2R R146, SRZ ;  /* 0x0000000000927805 */ /* 0x000fe4000001ff00 */
[----:B------:R-:W-:Y:S02]  /*3740*/  CS2R R144, SRZ ;  /* 0x0000000000907805 */ /* 0x000fe4000001ff00 */
[----:B------:R-:W-:Y:S01]  /*3750*/  CS2R R138, SRZ ;  /* 0x00000000008a7805 */ /* 0x000fe2000001ff00 */
[----:B-----5:R5:W-:Y:S01]  /*3760*/  STL [R1+0x68], R6 ;  /* 0x0000680601007387 */ /* 0x020be20000100800 */
        /* <DEDUP_REMOVED lines=20> */
[----:B---3--:R-:W-:Y:S02]  /*38b0*/  LEA.HI R5, R41, R39, RZ, 0x4 ;  /* 0x0000002729057211 */ /* 0x008fe400078f20ff */
[----:B------:R-:W-:Y:S02]  /*38c0*/  CS2R R106, SRZ ;  /* 0x00000000006a7805 */ /* 0x000fe4000001ff00 */
[----:B------:R-:W-:Y:S02]  /*38d0*/  LOP3.LUT R4, R37, 0xfffffff8, RZ, 0xc0, !PT ;  /* 0xfffffff825047812 */ /* 0x000fe400078ec0ff */
[----:B------:R-:W-:Y:S02]  /*38e0*/  CS2R R104, SRZ ;  /* 0x0000000000687805 */ /* 0x000fe4000001ff00 */
[----:B--2---:R-:W-:-:S02]  /*38f0*/  SHF.R.S32.HI R7, RZ, 0x4, R5 ;  /* 0x00000004ff077819 */ /* 0x004fc40000011405 */
[----:B------:R-:W-:Y:S02]  /*3900*/  CS2R R102, SRZ ;  /* 0x0000000000667805 */ /* 0x000fe4000001ff00 */
[----:B------:R-:W-:Y:S01]  /*3910*/  CS2R R100, SRZ ;  /* 0x0000000000647805 */ /* 0x000fe2000001ff00 */
[----:B------:R-:W-:Y:S01]  /*3920*/  IMAD.IADD R4, R39, 0x1, -R4 ;  /* 0x0000000127047824 */ /* 0x000fe200078e0a04 */
[----:B------:R-:W-:Y:S02]  /*3930*/  LEA.HI R5, R5, R7, RZ, 0x1 ;  /* 0x0000000705057211 */ /* 0x000fe400078f08ff */
[----:B------:R-:W-:Y:S02]  /*3940*/  CS2R R62, SRZ ;  /* 0x00000000003e7805 */ /* 0x000fe4000001ff00 */
[----:B-----5:R-:W-:Y:S01]  /*3950*/  LEA.HI R6, R41, R39, RZ, 0x7 ;  /* 0x0000002729067211 */ /* 0x020fe200078f38ff */
[----:B------:R-:W-:Y:S01]  /*3960*/  IMAD.SHL.U32 R9, R4, 0x40, RZ ;  /* 0x0000004004097824 */ /* 0x000fe200078e00ff */
[----:B------:R-:W-:-:S02]  /*3970*/  LOP3.LUT R8, R5, 0xfffffffe, RZ, 0xc0, !PT ;  /* 0xfffffffe05087812 */ /* 0x000fc400078ec0ff */
[----:B------:R-:W-:Y:S02]  /*3980*/  CS2R R60, SRZ ;  /* 0x00000000003c7805 */ /* 0x000fe4000001ff00 */
[----:B------:R-:W-:Y:S02]  /*3990*/  SHF.R.S32.HI R5, RZ, 0x7, R6 ;  /* 0x00000007ff057819 */ /* 0x000fe40000011406 */
[----:B------:R-:W-:Y:S02]  /*39a0*/  CS2R R66, SRZ ;  /* 0x0000000000427805 */ /* 0x000fe4000001ff00 */
[----:B------:R-:W-:Y:S01]  /*39b0*/  LOP3.LUT R6, R9, 0x1c0, RZ, 0xc0, !PT ;  /* 0x000001c009067812 */ /* 0x000fe200078ec0ff */
[----:B------:R-:W-:Y:S01]  /*39c0*/  IMAD.IADD R7, R7, 0x1, -R8 ;  /* 0x0000000107077824 */ /* 0x000fe200078e0a08 */
[----:B------:R-:W-:Y:S01]  /*39d0*/  CS2R R64, SRZ ;  /* 0x0000000000407805 */ /* 0x000fe2000001ff00 */
[----:B------:R-:W-:Y:S01]  /*39e0*/  IMAD.SHL.U32 R39, R39, 0x2, RZ ;  /* 0x0000000227277824 */ /* 0x000fe200078e00ff */
[----:B------:R-:W-:Y:S01]  /*39f0*/  LOP3.LUT R8, R6, 0x8, R37, 0xf8, !PT ;  /* 0x0000000806087812 */ /* 0x000fe200078ef825 */
[----:B------:R-:W-:Y:S01]  /*3a00*/  IMAD.SHL.U32 R9, R5, 0x20, RZ ;  /* 0x0000002005097824 */ /* 0x000fe200078e00ff */
[----:B------:R-:W-:Y:S01]  /*3a10*/  SHF.R.U32.HI R6, RZ, 0x3, R6 ;  /* 0x00000003ff067819 */ /* 0x000fe20000011606 */
[----:B------:R-:W-:Y:S01]  /*3a20*/  IMAD.SHL.U32 R7, R7, 0x200, RZ ;  /* 0x0000020007077824 */ /* 0x000fe200078e00ff */
[----:B------:R-:W-:-:S02]  /*3a30*/  CS2R R58, SRZ ;  /* 0x00000000003a7805 */ /* 0x000fc4000001ff00 */
[----:B------:R-:W-:Y:S02]  /*3a40*/  CS2R R56, SRZ ;  /* 0x0000000000387805 */ /* 0x000fe4000001ff00 */
[----:B------:R-:W-:Y:S01]  /*3a50*/  LOP3.LUT R8, R8, R6, RZ, 0x3c, !PT ;  /* 0x0000000608087212 */ /* 0x000fe200078e3cff */
[----:B------:R-:W-:Y:S01]  /*3a60*/  IMAD R6, R5, 0x800, R7 ;  /* 0x0000080005067824 */ /* 0x000fe200078e0207 */
[----:B------:R-:W-:Y:S01]  /*3a70*/  LOP3.LUT R9, R9, 0x6, R39, 0xf8, !PT ;  /* 0x0000000609097812 */ /* 0x000fe200078ef827 */
[----:B------:R-:W-:Y:S01]  /*3a80*/  IMAD.U32 R5, RZ, RZ, UR40 ;  /* 0x00000028ff057e24 */ /* 0x000fe2000f8e00ff */
[----:B------:R-:W-:Y:S02]  /*3a90*/  CS2R R54, SRZ ;  /* 0x0000000000367805 */ /* 0x000fe4000001ff00 */
[----:B------:R-:W-:Y:S02]  /*3aa0*/  CS2R R52, SRZ ;  /* 0x0000000000347805 */ /* 0x000fe4000001ff00 */
[----:B------:R-:W-:Y:S01]  /*3ab0*/  CS2R R46, SRZ ;  /* 0x00000000002e7805 */ /* 0x000fe2000001ff00 */
[----:B------:R-:W-:Y:S01]  /*3ac0*/  IMAD R12, R5, 0x40, R9 ;  /* 0x00000040050c7824 */ /* 0x000fe200078e0209 */
[----:B------:R-:W-:Y:S01]  /*3ad0*/  STL.64 [R1+0x30], R34 ;  /* 0x0000302201007387 */ /* 0x000fe20000100a00 */
[----:B------:R-:W-:-:S02]  /*3ae0*/  CS2R R44, SRZ ;  /* 0x00000000002c7805 */ /* 0x000fc4000001ff00 */
[----:B------:R-:W-:Y:S02]  /*3af0*/  CS2R R50, SRZ ;  /* 0x0000000000327805 */ /* 0x000fe4000001ff00 */
[----:B------:R-:W-:Y:S01]  /*3b00*/  CS2R R48, SRZ ;  /* 0x0000000000307805 */ /* 0x000fe2000001ff00 */
[----:B------:R-:W-:Y:S01]  /*3b10*/  STL [R1+0x38], R12 ;  /* 0x0000380c01007387 */ /* 0x000fe20000100800 */
[----:B----4-:R-:W-:Y:S02]  /*3b20*/  CS2R R42, SRZ ;  /* 0x00000000002a7805 */ /* 0x010fe4000001ff00 */
[----:B------:R-:W-:Y:S02]  /*3b30*/  CS2R R30, SRZ ;  /* 0x00000000001e7805 */ /* 0x000fe4000001ff00 */
[----:B------:R-:W-:Y:S01]  /*3b40*/  CS2R R28, SRZ ;  /* 0x00000000001c7805 */ /* 0x000fe2000001ff00 */
[----:B------:R-:W2:Y:S01]  /*3b50*/  LDL R5, [R1+0x4] ;  /* 0x0000040001057983 */ /* 0x000ea20000100800 */
[----:B------:R-:W-:-:S02]  /*3b60*/  LOP3.LUT P1, RZ, R4, 0x2, RZ, 0xc0, !PT ;  /* 0x0000000204ff7812 */ /* 0x000fc4000782c0ff */
[----:B------:R-:W-:Y:S02]  /*3b70*/  CS2R R32, SRZ ;  /* 0x0000000000207805 */ /* 0x000fe4000001ff00 */
[----:B------:R-:W-:Y:S02]  /*3b80*/  CS2R R26, SRZ ;  /* 0x00000000001a7805 */ /* 0x000fe4000001ff00 */
[----:B------:R-:W-:Y:S02]  /*3b90*/  CS2R R24, SRZ ;  /* 0x0000000000187805 */ /* 0x000fe4000001ff00 */
[----:B------:R-:W-:Y:S02]  /*3ba0*/  SEL R240, R240, 0xffffffe0, !P1 ;  /* 0xffffffe0f0f07807 */ /* 0x000fe40004800000 */
[----:B------:R-:W-:Y:S02]  /*3bb0*/  CS2R R22, SRZ ;  /* 0x0000000000167805 */ /* 0x000fe4000001ff00 */
[----:B------:R-:W-:Y:S01]  /*3bc0*/  CS2R R20, SRZ ;  /* 0x0000000000147805 */ /* 0x000fe2000001ff00 */
[----:B------:R-:W-:Y:S01]  /*3bd0*/  ULDC UR18, c[0x0][0x2d0] ;  /* 0x0000b40000127ab9 */ /* 0x000fe20000000800 */
[----:B------:R-:W-:Y:S01]  /*3be0*/  ULDC UR19, c[0x0][0x2dc] ;  /* 0x0000b70000137ab9 */ /* 0x000fe20000000800 */
[----:B------:R-:W-:-:S02]  /*3bf0*/  IMAD.IADD R240, R240, 0x1, R252 ;  /* 0x00000001f0f07824 */ /* 0x000fc400078e02fc */
[----:B------:R-:W-:-:S03]  /*3c00*/  IMAD.IADD R4, R6, 0x1, R8 ;  /* 0x0000000106047824 */ /* 0x000fc600078e0208 */
[----:B------:R-:W3:Y:S04]  /*3c10*/  LDSM.16.M88.4 R172, [R240] ;  /* 0x00000000f0ac783b */ /* 0x000ee80000000200 */
[----:B------:R-:W4:Y:S04]  /*3c20*/  LDSM.16.M88.4 R176, [R240+0x800] ;  /* 0x00080000f0b0783b */ /* 0x000f280000000200 */
        /* <DEDUP_REMOVED lines=13> */
[----:B------:R-:W-:Y:S01]  /*3d00*/  USHF.L.U32 UR5, UR40, 0x6, URZ ;  /* 0x0000000628057899 */ /* 0x000fe2000800063f */
        /* <DEDUP_REMOVED lines=8> */
[----:B------:R-:W-:-:S03]  /*3d90*/  UISETP.GE.AND UP1, UPT, UR10, UR8, UPT ;  /* 0x000000080a00728c */ /* 0x000fc6000bf26270 */
[----:B------:R-:W-:Y:S01]  /*3da0*/  ULDC UR10, c[0x0][0x39c] ;  /* 0x0000e700000a7ab9 */ /* 0x000fe20000000800 */
[----:B-1----:R-:W-:-:S05]  /*3db0*/  @P0 FMUL.FTZ R7, R11, R10 ;  /* 0x0000000a0b070220 */ /* 0x002fca0000410000 */
[----:B------:R-:W-:-:S13]  /*3dc0*/  @P0 R2UR UR15, R7 ;  /* 0x00000000070f02ca */ /* 0x000fda00000e0000 */
[----:B------:R-:W-:Y:S01]  /*3dd0*/  @UP0 UMOV UR5, UR15 ;  /* 0x0000000f00050c82 */ /* 0x000fe20008000000 */
[----:B------:R-:W-:Y:S01]  /*3de0*/  ULDC UR15, c[0x0][0x2ec] ;  /* 0x0000bb00000f7ab9 */ /* 0x000fe20000000800 */
[----:B--2---:R1:W2:Y:S04]  /*3df0*/  LDSM.16.M88.4 R156, [R5] ;  /* 0x00000000059c783b */ /* 0x0042a80000000200 */
[----:B------:R1:W1:Y:S04]  /*3e00*/  LDSM.16.M88.4 R160, [R5+0x800] ;  /* 0x0008000005a0783b */ /* 0x0002680000000200 */
[----:B------:R1:W1:Y:S04]  /*3e10*/  LDSM.16.M88.4 R188, [R5+0x2000] ;  /* 0x0020000005bc783b */ /* 0x0002680000000200 */
[----:B------:R1:W1:Y:S04]  /*3e20*/  LDSM.16.M88.4 R192, [R5+0x2800] ;  /* 0x0028000005c0783b */ /* 0x0002680000000200 */
[----:B------:R1:W1:Y:S04]  /*3e30*/  LDSM.16.M88.4 R220, [R5+0x4000] ;  /* 0x0040000005dc783b */ /* 0x0002680000000200 */
[----:B---34-:R1:W1:Y:S02]  /*3e40*/  LDSM.16.M88.4 R224, [R5+0x4800] ;  /* 0x0048000005e0783b */ /* 0x0182640000000200 */
.L_x_833:
[----:B---3--:R-:W3:Y:S01]  /*3e50*/  LDL R246, [R1] ;  /* 0x0000000001f67983 */ /* 0x008ee20000100800 */
[----:B------:R-:W-:Y:S01]  /*3e60*/  PLOP3.LUT P0, PT, PT, PT, UP1, 0x80, 0x0 ;  /* 0x000000000000781c */ /* 0x000fe20003f0f018 */
[----:B------:R-:W-:Y:S01]  /*3e70*/  UISETP.GE.AND UP0, UPT, UR9, 0x1, UPT ;  /* 0x000000010900788c */ /* 0x000fe2000bf06270 */
[----:B------:R-:W-:Y:S02]  /*3e80*/  PLOP3.LUT P3, PT, PT, PT, UP1, 0x80, 0x0 ;  /* 0x000000000000781c */ /* 0x000fe40003f6f018 */
[----:B------:R-:W4:Y:S01]  /*3e90*/  LDL R245, [R1+0x4] ;  /* 0x0000040001f57983 */ /* 0x000f220000100800 */
[----:B------:R-:W-:Y:S02]  /*3ea0*/  PLOP3.LUT P2, PT, PT, PT, UP1, 0x80, 0x0 ;  /* 0x000000000000781c */ /* 0x000fe40003f4f018 */
[----:B------:R-:W-:Y:S02]  /*3eb0*/  PLOP3.LUT P4, PT, PT, PT, UP1, 0x80, 0x0 ;  /* 0x000000000000781c */ /* 0x000fe40003f8f018 */
[----:B------:R-:W2:Y:S01]  /*3ec0*/  LDL R244, [R1+0x10] ;  /* 0x0000100001f47983 */ /* 0x000ea20000100800 */
[----:B------:R-:W-:Y:S04]  /*3ed0*/  PLOP3.LUT P5, PT, PT, PT, UP1, 0x80, 0x0 ;  /* 0x000000000000781c */ /* 0x000fe80003faf018 */
[----:B------:R1:W-:Y:S05]  /*3ee0*/  STL [R1+0xc4], R115 ;  /* 0x0000c47301007387 */ /* 0x0003ea0000100800 */
[----:B------:R-:W0:Y:S05]  /*3ef0*/  LDGDEPBAR ;  /* 0x00000000000079af */ /* 0x000e2a0000000000 */
[----:B-1----:R-:W3:Y:S05]  /*3f00*/  LDL R115, [R1+0x8] ;  /* 0x0000080001737983 */ /* 0x002eea0000100800 */
[----:B------:R1:W-:Y:S05]  /*3f10*/  STL [R1+0xc0], R114 ;  /* 0x0000c07201007387 */ /* 0x0003ea0000100800 */
[----:B-1----:R-:W4:Y:S05]  /*3f20*/  LDL R114, [R1+0xc] ;  /* 0x00000c0001727983 */ /* 0x002f2a0000100800 */
[----:B------:R1:W-:Y:S05]  /*3f30*/  STL [R1+0xbc], R113 ;  /* 0x0000bc7101007387 */ /* 0x0003ea0000100800 */
[----:B-1----:R-:W2:Y:S05]  /*3f40*/  LDL R113, [R1+0x18] ;  /* 0x0000180001717983 */ /* 0x002eaa0000100800 */
[----:B------:R1:W-:Y:S05]  /*3f50*/  STL [R1+0xb8], R112 ;  /* 0x0000b87001007387 */ /* 0x0003ea0000100800 */
[----:B-1----:R-:W2:Y:S05]  /*3f60*/  LDL R112, [R1+0x14] ;  /* 0x0000140001707983 */ /* 0x002eaa0000100800 */
[----:B------:R-:W-:Y:S05]  /*3f70*/  STL [R1+0xb4], R111 ;  /* 0x0000b46f01007387 */ /* 0x000fea0000100800 */
[----:B------:R-:W-:Y:S05]  /*3f80*/  STL [R1+0xb0], R110 ;  /* 0x0000b06e01007387 */ /* 0x000fea0000100800 */
[----:B------:R-:W-:Y:S05]  /*3f90*/  STL [R1+0xac], R109 ;  /* 0x0000ac6d01007387 */ /* 0x000fea0000100800 */
[----:B------:R-:W-:Y:S05]  /*3fa0*/  STL [R1+0xa8], R108 ;  /* 0x0000a86c01007387 */ /* 0x000fea0000100800 */
[----:B------:R-:W-:Y:S05]  /*3fb0*/  STL [R1+0xa4], R107 ;  /* 0x0000a46b01007387 */ /* 0x000fea0000100800 */
[----:B------:R-:W-:Y:S05]  /*3fc0*/  STL [R1+0xa0], R106 ;  /* 0x0000a06a01007387 */ /* 0x000fea0000100800 */
[----:B------:R-:W-:Y:S05]  /*3fd0*/  STL [R1+0x9c], R105 ;  /* 0x00009c6901007387 */ /* 0x000fea0000100800 */
[----:B------:R-:W-:Y:S05]  /*3fe0*/  STL [R1+0x98], R104 ;  /* 0x0000986801007387 */ /* 0x000fea0000100800 */
[----:B------:R1:W-:Y:S05]  /*3ff0*/  STL [R1+0x94], R103 ;  /* 0x0000946701007387 */ /* 0x0003ea0000100800 */
[----:B------:R1:W-:Y:S05]  /*4000*/  STL [R1+0x90], R102 ;  /* 0x0000906601007387 */ /* 0x0003ea0000100800 */
[----:B------:R1:W-:Y:S05]  /*4010*/  STL [R1+0x8c], R101 ;  /* 0x00008c6501007387 */ /* 0x0003ea0000100800 */
[----:B------:R1:W-:Y:S05]  /*4020*/  STL [R1+0x88], R100 ;  /* 0x0000886401007387 */ /* 0x0003ea0000100800 */
[----:B-1----:R-:W2:Y:S05]  /*4030*/  LDL R103, [R1+0x3c] ;  /* 0x00003c0001677983 */ /* 0x002eaa0000100800 */
[----:B------:R-:W2:Y:S05]  /*4040*/  LDL R102, [R1+0x60] ;  /* 0x0000600001667983 */ /* 0x000eaa0000100800 */
[----:B------:R-:W2:Y:S05]  /*4050*/  LDL R101, [R1+0x84] ;  /* 0x0000840001657983 */ /* 0x000eaa0000100800 */
[----:B------:R-:W3:Y:S02]  /*4060*/  LDL R100, [R1+0x38] ;  /* 0x0000380001647983 */ /* 0x000ee40000100800 */
[----:B---3--:R-:W-:Y:S01]  /*4070*/  @P2 ISETP.GE.AND P2, PT, R100, UR8, PT ;  /* 0x0000000864002c0c */ /* 0x008fe2000bf46270 */
[----:B------:R-:W-:Y:S04]  /*4080*/  DEPBAR.LE SB0, 0x0 ;  /* 0x000080000000791a */ /* 0x000fe80000000000 */
[----:B------:R-:W-:Y:S06]  /*4090*/  BAR.SYNC.DEFER_BLOCKING 0x0 ;  /* 0x0000000000007b1d */ /* 0x000fec0000010000 */
[----:B------:R-:W-:Y:S05]  /*40a0*/  LDSM.16.M88.4 R16, [R115] ;  /* 0x000000007310783b */ /* 0x000fea0000000200 */
[----:B------:R-:W1:Y:S05]  /*40b0*/  LDSM.16.M88.4 R8, [R246+0xc000] ;  /* 0x00c00000f608783b */ /* 0x000e6a0000000200 */
[----:B------:R-:W3:Y:S05]  /*40c0*/  LDSM.16.M88.4 R68, [R246+0xc800] ;  /* 0x00c80000f644783b */ /* 0x000eea0000000200 */
[----:B----4-:R-:W-:Y:S05]  /*40d0*/  LDSM.16.M88.4 R72, [R114] ;  /* 0x000000007248783b */ /* 0x010fea0000000200 */
[----:B------:R-:W4:Y:S05]  /*40e0*/  LDSM.16.M88.4 R76, [R245+-0x6000] ;  /* 0xffa00000f54c783b */ /* 0x000f2a0000000200 */
[----:B------:R-:W4:Y:S05]  /*40f0*/  LDSM.16.M88.4 R80, [R245+-0x5800] ;  /* 0xffa80000f550783b */ /* 0x000f2a0000000200 */
[----:B--2---:R-:W-:Y:S05]  /*4100*/  LDSM.16.M88.4 R84, [R113] ;  /* 0x000000007154783b */ /* 0x004fea0000000200 */
[----:B------:R-:W2:Y:S05]  /*4110*/  LDSM.16.M88.4 R88, [R252+-0x6000] ;  /* 0xffa00000fc58783b */ /* 0x000eaa0000000200 */
[----:B------:R-:W-:Y:S01]  /*4120*/  LDSM.16.M88.4 R92, [R112] ;  /* 0x00000000705c783b */ /* 0x000fe20000000200 */
[C---:B-1----:R-:W-:Y:S04]  /*4130*/  HMMA.16816.F32 R4, R16.reuse, R8, RZ ;  /* 0x000000081004723c */ /* 0x042fe800000018ff */
[----:B------:R-:W-:Y:S02]  /*4140*/  LDSM.16.M88.4 R96, [R244] ;  /* 0x00000000f460783b */ /* 0x000fe40000000200 */
[C---:B------:R-:W-:Y:S06]  /*4150*/  HMMA.16816.F32 R8, R16.reuse, R10, RZ ;  /* 0x0000000a1008723c */ /* 0x040fec00000018ff */
[C---:B---3--:R-:W-:Y:S06]  /*4160*/  HMMA.16816.F32 R12, R16.reuse, R68, RZ ;  /* 0x00000044100c723c */ /* 0x048fec00000018ff */
[----:B------:R-:W-:Y:S01]  /*4170*/  HMMA.16816.F32 R16, R16, R70, RZ ;  /* 0x000000461010723c */ /* 0x000fe200000018ff */
[----:B------:R-:W1:Y:S05]  /*4180*/  LDSM.16.M88.4 R68, [R252+-0x5800] ;  /* 0xffa80000fc44783b */ /* 0x000e6a0000000200 */
[C---:B----4-:R-:W-:Y:S06]  /*4190*/  HMMA.16816.F32 R4, R72.reuse, R76, R4 ;  /* 0x0000004c4804723c */ /* 0x050fec0000001804 */
[C---:B------:R-:W-:Y:S01]  /*41a0*/  HMMA.16816.F32 R8, R72.reuse, R78, R8 ;  /* 0x0000004e4808723c */ /* 0x040fe20000001808 */
[----:B------:R-:W-:Y:S05]  /*41b0*/  LDSM.16.M88.4 R76, [R115+0x2000] ;  /* 0x00200000734c783b */ /* 0x000fea0000000200 */
[C---:B------:R-:W-:Y:S06]  /*41c0*/  HMMA.16816.F32 R12, R72.reuse, R80, R12 ;  /* 0x00000050480c723c */ /* 0x040fec000000180c */
[----:B------:R-:W-:Y:S01]  /*41d0*/  HMMA.16816.F32 R16, R72, R82, R16 ;  /* 0x000000524810723c */ /* 0x000fe20000001810 */
[----:B------:R-:W3:Y:S05]  /*41e0*/  LDSM.16.M88.4 R72, [R244+0x800] ;  /* 0x00080000f448783b */ /* 0x000eea0000000200 */
[C---:B--2---:R-:W-:Y:S01]  /*41f0*/  HMMA.16816.F32 R4, R84.reuse, R88, R4 ;  /* 0x000000585404723c */ /* 0x044fe20000001804 */
[----:B------:R-:W2:Y:S05]  /*4200*/  LDSM.16.M88.4 R80, [R246+0xe000] ;  /* 0x00e00000f650783b */ /* 0x000eaa0000000200 */
[C---:B------:R-:W-:Y:S01]  /*4210*/  HMMA.16816.F32 R8, R84.reuse, R90, R8 ;  /* 0x0000005a5408723c */ /* 0x040fe20000001808 */
[----:B------:R-:W-:Y:S05]  /*4220*/  LDSM.16.M88.4 R88, [R245+-0x4000] ;  /* 0xffc00000f558783b */ /* 0x000fea0000000200 */
[C---:B-1----:R-:W-:Y:S06]  /*4230*/  HMMA.16816.F32 R12, R84.reuse, R68, R12 ;  /* 0x00000044540c723c */ /* 0x042fec000000180c */
[----:B------:R-:W-:Y:S01]  /*4240*/  HMMA.16816.F32 R16, R84, R70, R16 ;  /* 0x000000465410723c */ /* 0x000fe20000001810 */
[----:B------:R-:W1:Y:S05]  /*4250*/  LDSM.16.M88.4 R68, [R246+0xe800] ;  /* 0x00e80000f644783b */ /* 0x000e6a0000000200 */
[C---:B------:R-:W-:Y:S01]  /*4260*/  HMMA.16816.F32 R4, R92.reuse, R96, R4 ;  /* 0x000000605c04723c */ /* 0x040fe20000001804 */
[----:B------:R-:W4:Y:S05]  /*4270*/  LDSM.16.M88.4 R84, [R114+0x2000] ;  /* 0x002000007254783b */ /* 0x000f2a0000000200 */
[C---:B------:R-:W-:Y:S01]  /*4280*/  HMMA.16816.F32 R8, R92.reuse, R98, R8 ;  /* 0x000000625c08723c */ /* 0x040fe20000001808 */
[----:B------:R-:W-:Y:S05]  /*4290*/  LDSM.16.M88.4 R96, [R252+-0x4000] ;  /* 0xffc00000fc60783b */ /* 0x000fea0000000200 */
[C---:B---3--:R-:W-:Y:S06]  /*42a0*/  HMMA.16816.F32 R12, R92.reuse, R72, R12 ;  /* 0x000000485c0c723c */ /* 0x048fec000000180c */
[----:B------:R-:W-:Y:S01]  /*42b0*/  HMMA.16816.F32 R16, R92, R74, R16 ;  /* 0x0000004a5c10723c */ /* 0x000fe20000001810 */
[----:B------:R-:W3:Y:S05]  /*42c0*/  LDSM.16.M88.4 R72, [R245+-0x3800] ;  /* 0xffc80000f548783b */ /* 0x000eea0000000200 */
[C---:B--2---:R-:W-:Y:S01]  /*42d0*/  HMMA.16816.F32 R4, R76.reuse, R80, R4 ;  /* 0x000000504c04723c */ /* 0x044fe20000001804 */
[----:B------:R-:W2:Y:S05]  /*42e0*/  LDSM.16.M88.4 R92, [R113+0x2000] ;  /* 0x00200000715c783b */ /* 0x000eaa0000000200 */
[C---:B------:R-:W-:Y:S01]  /*42f0*/  HMMA.16816.F32 R8, R76.reuse, R82, R8 ;  /* 0x000000524c08723c */ /* 0x040fe20000001808 */
[----:B------:R-:W-:Y:S05]  /*4300*/  LDSM.16.M88.4 R80, [R244+0x2000] ;  /* 0x00200000f450783b */ /* 0x000fea0000000200 */
[C---:B-1----:R-:W-:Y:S06]  /*4310*/  HMMA.16816.F32 R12, R76.reuse, R68, R12 ;  /* 0x000000444c0c723c */ /* 0x042fec000000180c */
[----:B------:R-:W-:Y:S01]  /*4320*/  HMMA.16816.F32 R16, R76, R70, R16 ;  /* 0x000000464c10723c */ /* 0x000fe20000001810 */
[----:B------:R-:W1:Y:S05]  /*4330*/  LDSM.16.M88.4 R68, [R252+-0x3800] ;  /* 0xffc80000fc44783b */ /* 0x000e6a0000000200 */
[C---:B----4-:R-:W-:Y:S01]  /*4340*/  HMMA.16816.F32 R4, R84.reuse, R88, R4 ;  /* 0x000000585404723c */ /* 0x050fe20000001804 */
[----:B------:R-:W4:Y:S05]  /*4350*/  LDSM.16.M88.4 R76, [R112+0x2000] ;  /* 0x00200000704c783b */ /* 0x000f2a0000000200 */
[C---:B------:R-:W-:Y:S01]  /*4360*/  HMMA.16816.F32 R8, R84.reuse, R90, R8 ;  /* 0x0000005a5408723c */ /* 0x040fe20000001808 */
[----:B------:R-:W-:Y:S05]  /*4370*/  LDSM.16.M88.4 R88, [R246+0x10000] ;  /* 0x01000000f658783b */ /* 0x000fea0000000200 */
[C---:B---3--:R-:W-:Y:S06]  /*4380*/  HMMA.16816.F32 R12, R84.reuse, R72, R12 ;  /* 0x00000048540c723c */ /* 0x048fec000000180c */
        /* <DEDUP_REMOVED lines=9> */
[C---:B----4-:R-:W-:Y:S01]  /*4420*/  HMMA.16816.F32 R4, R76.reuse, R80, R4 ;  /* 0x000000504c04723c */ /* 0x050fe20000001804 */
        /* <DEDUP_REMOVED lines=15> */
[C---:B------:R-:W-:Y:S06]  /*4520*/  HMMA.16816.F32 R8, R92.reuse, R98, R8 ;  /* 0x000000625c08723c */ /* 0x040fec0000001808 */
[C---:B---3--:R-:W-:Y:S01]  /*4530*/  HMMA.16816.F32 R12, R92.reuse, R72, R12 ;  /* 0x000000485c0c723c */ /* 0x048fe2000000180c */
[----:B------:R-:W3:Y:S05]  /*4540*/  LDL R73, [R1+0x64] ;  /* 0x0000640001497983 */ /* 0x000eea0000100800 */
[----:B------:R-:W3:Y:S01]  /*4550*/  LDL R72, [R1+0x68] ;  /* 0x0000680001487983 */ /* 0x000ee20000100800 */
[----:B------:R-:W-:Y:S06]  /*4560*/  HMMA.16816.F32 R16, R92, R74, R16 ;  /* 0x0000004a5c10723c */ /* 0x000fec0000001810 */
[C---:B--2---:R-:W-:Y:S06]  /*4570*/  HMMA.16816.F32 R4, R76.reuse, R80, R4 ;  /* 0x000000504c04723c */ /* 0x044fec0000001804 */
[C---:B------:R-:W-:Y:S06]  /*4580*/  HMMA.16816.F32 R8, R76.reuse, R82, R8 ;  /* 0x000000524c08723c */ /* 0x040fec0000001808 */
[C---:B-1----:R-:W-:Y:S06]  /*4590*/  HMMA.16816.F32 R12, R76.reuse, R68, R12 ;  /* 0x000000444c0c723c */ /* 0x042fec000000180c */
[----:B------:R-:W-:Y:S01]  /*45a0*/  HMMA.16816.F32 R16, R76, R70, R16 ;  /* 0x000000464c10723c */ /* 0x000fe20000001810 */
[----:B------:R-:W1:Y:S05]  /*45b0*/  LDSM.16.M88.4 R68, [R244+0x4800] ;  /* 0x00480000f444783b */ /* 0x000e6a0000000200 */
[C---:B----4-:R-:W-:Y:S06]  /*45c0*/  HMMA.16816.F32 R4, R84.reuse, R88, R4 ;  /* 0x000000585404723c */ /* 0x050fec0000001804 */
[C---:B------:R-:W-:Y:S11]  /*45d0*/  HMMA.16816.F32 R8, R84.reuse, R90, R8 ;  /* 0x0000005a5408723c */ /* 0x040ff60000001808 */
[----:B------:R-:W-:Y:S07]  /*45e0*/  @!UPT UIADD3 URZ, URZ, URZ, URZ ;  /* 0x0000003f3f3ff290 */ /* 0x000fee000fffe03f */
[----:B------:R-:W-:Y:S01]  /*45f0*/  FMUL.FTZ R4, R4, UR10 ;  /* 0x0000000a04047c20 */ /* 0x000fe20008410000 */
[----:B------:R-:W-:Y:S01]  /*4600*/  FMUL.FTZ R5, R5, UR10 ;  /* 0x0000000a05057c20 */ /* 0x000fe20008410000 */
[----:B------:R-:W-:Y:S01]  /*4610*/  FMUL.FTZ R6, R6, UR10 ;  /* 0x0000000a06067c20 */ /* 0x000fe20008410000 */
[----:B------:R-:W-:Y:S01]  /*4620*/  FMUL.FTZ R7, R7, UR10 ;  /* 0x0000000a07077c20 */ /* 0x000fe20008410000 */
[----:B------:R2:W4:Y:S02]  /*4630*/  MUFU.TANH R91, R4 ;  /* 0x00000004005b7308 */ /* 0x0005240000002400 */
[----:B------:R-:W-:Y:S01]  /*4640*/  FMUL.FTZ R8, R8, UR10 ;  /* 0x0000000a08087c20 */ /* 0x000fe20008410000 */
[----:B------:R-:W-:Y:S01]  /*4650*/  FMUL.FTZ R9, R9, UR10 ;  /* 0x0000000a09097c20 */ /* 0x000fe20008410000 */
[----:B------:R-:W-:Y:S01]  /*4660*/  FMUL.FTZ R11, R11, UR10 ;  /* 0x0000000a0b0b7c20 */ /* 0x000fe20008410000 */
[----:B------:R-:W-:Y:S01]  /*4670*/  FMUL.FTZ R10, R10, UR10 ;  /* 0x0000000a0a0a7c20 */ /* 0x000fe20008410000 */
[C---:B-1----:R-:W-:Y:S04]  /*4680*/  HMMA.16816.F32 R12, R84.reuse, R68, R12 ;  /* 0x00000044540c723c */ /* 0x042fe8000000180c */
[----:B------:R1:W-:Y:S02]  /*4690*/  MUFU.TANH R89, R8 ;  /* 0x0000000800597308 */ /* 0x0003e40000002400 */
[----:B------:R-:W-:Y:S08]  /*46a0*/  HMMA.16816.F32 R16, R84, R70, R16 ;  /* 0x000000465410723c */ /* 0x000ff00000001810 */
[----:B------:R4:W-:Y:S03]  /*46b0*/  MUFU.TANH R90, R5 ;  /* 0x00000005005a7308 */ /* 0x0009e60000002400 */
[----:B--2---:R-:W-:Y:S07]  /*46c0*/  MOV R4, UR9 ;  /* 0x0000000900047c02 */ /* 0x004fee0008000f00 */
[----:B------:R-:W-:Y:S01]  /*46d0*/  MUFU.TANH R87, R9 ;  /* 0x0000000900577308 */ /* 0x000fe20000002400 */
[----:B------:R-:W-:Y:S02]  /*46e0*/  LEA R4, R4, R101, 0x6 ;  /* 0x0000006504047211 */ /* 0x000fe400078e30ff */
[----:B------:R-:W2:Y:S02]  /*46f0*/  LDL R101, [R1+0x58] ;  /* 0x0000580001657983 */ /* 0x000ea40000100800 */
[----:B-1----:R-:W-:Y:S01]  /*4700*/  IADD3 R8, R4, 0x8, RZ ;  /* 0x0000000804087810 */ /* 0x002fe20007ffe0ff */
[----:B------:R-:W-:Y:S04]  /*4710*/  FMUL.FTZ R14, R14, UR10 ;  /* 0x0000000a0e0e7c20 */ /* 0x000fe80008410000 */
[----:B------:R-:W1:Y:S01]  /*4720*/  MUFU.TANH R246, R6 ;  /* 0x0000000600f67308 */ /* 0x000e620000002400 */
[----:B------:R-:W-:Y:S01]  /*4730*/  ISETP.GE.AND P1, PT, R8, RZ, PT ;  /* 0x000000ff0800720c */ /* 0x000fe20003f26270 */
[----:B------:R-:W-:Y:S01]  /*4740*/  FMUL.FTZ R15, R15, UR10 ;  /* 0x0000000a0f0f7c20 */ /* 0x000fe20008410000 */
[----:B----4-:R-:W-:Y:S01]  /*4750*/  @P0 IADD3 R5, R100, 0x1, RZ ;  /* 0x0000000164050810 */ /* 0x010fe20007ffe0ff */
[----:B------:R-:W-:Y:S01]  /*4760*/  FMUL.FTZ R13, R13, UR10 ;  /* 0x0000000a0d0d7c20 */ /* 0x000fe20008410000 */
[----:B------:R-:W-:Y:S01]  /*4770*/  FMUL.FTZ R12, R12, UR10 ;  /* 0x0000000a0c0c7c20 */ /* 0x000fe20008410000 */
[----:B------:R-:W-:Y:S01]  /*4780*/  FMUL.FTZ R17, R17, UR10 ;  /* 0x0000000a11117c20 */ /* 0x000fe20008410000 */
[----:B------:R-:W-:Y:S03]  /*4790*/  @P3 ISETP.GE.AND P3, PT, R5, UR8, PT ;  /* 0x0000000805003c0c */ /* 0x000fe6000bf66270 */
[----:B------:R4:W3:Y:S01]  /*47a0*/  MUFU.TANH R244, R7 ;  /* 0x0000000700f47308 */ /* 0x0008e20000002400 */
[----:B------:R-:W-:Y:S01]  /*47b0*/  IABS R5, R4 ;  /* 0x0000000400057213 */ /* 0x000fe20000000000 */
[----:B------:R-:W-:Y:S01]  /*47c0*/  FMUL.FTZ R16, R16, UR10 ;  /* 0x0000000a10107c20 */ /* 0x000fe20008410000 */
[----:B------:R-:W-:Y:S01]  /*47d0*/  FMUL.FTZ R18, R18, UR10 ;  /* 0x0000000a12127c20 */ /* 0x000fe20008410000 */
[----:B------:R-:W-:Y:S01]  /*47e0*/  FMUL.FTZ R19, R19, UR10 ;  /* 0x0000000a13137c20 */ /* 0x000fe20008410000 */
[C---:B------:R-:W-:Y:S05]  /*47f0*/  @!P1 IADD3 R8, -R4.reuse, -0x8, RZ ;  /* 0xfffffff804089810 */ /* 0x040fea0007ffe1ff */
[----:B------:R1:W-:Y:S01]  /*4800*/  MUFU.TANH R95, R14 ;  /* 0x0000000e005f7308 */ /* 0x0003e20000002400 */
[----:B------:R-:W-:Y:S09]  /*4810*/  PLOP3.LUT P1, PT, PT, PT, UP1, 0x80, 0x0 ;  /* 0x000000000000781c */ /* 0x000ff20003f2f018 */
[----:B------:R1:W-:Y:S01]  /*4820*/  MUFU.TANH R97, R11 ;  /* 0x0000000b00617308 */ /* 0x0003e20000002400 */
[----:B----4-:R-:W-:Y:S09]  /*4830*/  IADD3 R7, R4, -0x1, RZ ;  /* 0xffffffff04077810 */ /* 0x010ff20007ffe0ff */
[----:B------:R4:W-:Y:S01]  /*4840*/  MUFU.TANH R94, R15 ;  /* 0x0000000f005e7308 */ /* 0x0009e20000002400 */
[----:B-1----:R-:W-:Y:S09]  /*4850*/  I2FP.F32.S32 R14, R5 ;  /* 0x00000005000e7245 */ /* 0x002ff20000201400 */
[----:B------:R-:W-:Y:S01]  /*4860*/  MUFU.TANH R86, R13 ;  /* 0x0000000d00567308 */ /* 0x000fe20000002400 */
[----:B------:R-:W-:Y:S01]  /*4870*/  I2FP.F32.S32 R11, R8 ;  /* 0x00000008000b7245 */ /* 0x000fe20000201400 */
[----:B------:R-:W-:Y:S04]  /*4880*/  FFMA.FTZ R8, R14, -UR5, R91 ;  /* 0x800000050e087c23 */ /* 0x000fe8000801005b */
[----:B------:R-:W-:Y:S01]  /*4890*/  FFMA.FTZ R11, R11, -UR5, R246 ;  /* 0x800000050b0b7c23 */ /* 0x000fe200080100f6 */
[----:B------:R-:W-:Y:S03]  /*48a0*/  @P4 FSEL R8, R8, -INF , !P2 ;  /* 0xff80000008084808 */ /* 0x000fe60005000000 */
[----:B------:R1:W-:Y:S01]  /*48b0*/  MUFU.TANH R88, R12 ;  /* 0x0000000c00587308 */ /* 0x0003e20000002400 */
[----:B----4-:R-:W-:Y:S02]  /*48c0*/  @P5 IADD3 R15, R100, 0x8, RZ ;  /* 0x00000008640f5810 */ /* 0x010fe40007ffe0ff */
[----:B------:R-:W-:Y:S02]  /*48d0*/  PLOP3.LUT P5, PT, PT, PT, UP1, 0x80, 0x0 ;  /* 0x000000000000781c */ /* 0x000fe40003faf018 */
[----:B------:R-:W-:Y:S05]  /*48e0*/  PLOP3.LUT P4, PT, PT, PT, UP1, 0x80, 0x0 ;  /* 0x000000000000781c */ /* 0x000fea0003f8f018 */
[----:B------:R4:W3:Y:S10]  /*48f0*/  MUFU.TANH R98, R10 ;  /* 0x0000000a00627308 */ /* 0x0008f40000002400 */
[----:B------:R4:W-:Y:S01]  /*4900*/  MUFU.TANH R84, R17 ;  /* 0x0000001100547308 */ /* 0x0009e20000002400 */
[C---:B-1----:R-:W-:Y:S02]  /*4910*/  IADD3 R12, R4.reuse, -0x8, RZ ;  /* 0xfffffff8040c7810 */ /* 0x042fe40007ffe0ff */
[----:B------:R-:W-:Y:S07]  /*4920*/  @P4 ISETP.GE.AND P4, PT, R15, UR8, PT ;  /* 0x000000080f004c0c */ /* 0x000fee000bf86270 */
[----:B------:R1:W3:Y:S01]  /*4930*/  MUFU.TANH R85, R16 ;  /* 0x0000001000557308 */ /* 0x0002e20000002400 */
[----:B----4-:R-:W-:Y:S09]  /*4940*/  IADD3 R10, R4, -0x9, RZ ;  /* 0xfffffff7040a7810 */ /* 0x010ff20007ffe0ff */
[----:B------:R-:W4:Y:S01]  /*4950*/  MUFU.TANH R93, R18 ;  /* 0x00000012005d7308 */ /* 0x000f220000002400 */
[----:B------:R-:W-:Y:S02]  /*4960*/  @P5 IADD3 R17, R100, 0x10, RZ ;  /* 0x0000001064115810 */ /* 0x000fe40007ffe0ff */
[----:B------:R-:W-:Y:S07]  /*4970*/  ISETP.GE.AND P5, PT, R12, RZ, PT ;  /* 0x000000ff0c00720c */ /* 0x000fee0003fa6270 */
[----:B------:R-:W4:Y:S01]  /*4980*/  MUFU.TANH R92, R19 ;  /* 0x00000013005c7308 */ /* 0x000f220000002400 */
[----:B-1----:R-:W-:Y:S02]  /*4990*/  @P1 IADD3 R16, R100, 0x9, RZ ;  /* 0x0000000964101810 */ /* 0x002fe40007ffe0ff */
[----:B------:R-:W-:Y:S03]  /*49a0*/  PLOP3.LUT P1, PT, PT, PT, UP1, 0x80, 0x0 ;  /* 0x000000000000781c */ /* 0x000fe60003f2f018 */
[----:B------:R-:W-:Y:S02]  /*49b0*/  @!P5 IADD3 R12, -R4, 0x8, RZ ;  /* 0x00000008040cd810 */ /* 0x000fe40007ffe1ff */
[----:B------:R-:W-:Y:S08]  /*49c0*/  PLOP3.LUT P5, PT, PT, PT, UP1, 0x80, 0x0 ;  /* 0x000000000000781c */ /* 0x000ff00003faf018 */
[----:B------:R-:W-:Y:S05]  /*49d0*/  @P1 ISETP.GE.AND P1, PT, R17, UR8, PT ;  /* 0x0000000811001c0c */ /* 0x000fea000bf26270 */
[----:B------:R-:W-:Y:S02]  /*49e0*/  @P5 IADD3 R17, R100, 0x11, RZ ;  /* 0x0000001164115810 */ /* 0x000fe40007ffe0ff */
[----:B------:R-:W-:Y:S11]  /*49f0*/  PLOP3.LUT P5, PT, PT, PT, UP1, 0x80, 0x0 ;  /* 0x000000000000781c */ /* 0x000ff60003faf018 */
[----:B------:R-:W-:Y:S02]  /*4a00*/  @!UPT UIADD3 URZ, URZ, URZ, URZ ;  /* 0x0000003f3f3ff290 */ /* 0x000fe4000fffe03f */
[----:B------:R-:W-:Y:S01]  /*4a10*/  @P5 ISETP.GE.AND P5, PT, R17, UR8, PT ;  /* 0x0000000811005c0c */ /* 0x000fe2000bfa6270 */
[C---:B---3--:R-:W-:Y:S01]  /*4a20*/  FMUL.FTZ R6, R73.reuse, 1.4426950216293334961 ;  /* 0x3fb8aa3b49067820 */ /* 0x048fe20000410000 */
[----:B------:R-:W-:Y:S01]  /*4a30*/  FSETP.NEU.FTZ.AND P0, PT, R73, -INF , PT ;  /* 0xff8000004900780b */ /* 0x000fe20003f1d000 */
[C---:B------:R-:W-:Y:S01]  /*4a40*/  FMUL.FTZ R9, R72.reuse, 1.4426950216293334961 ;  /* 0x3fb8aa3b48097820 */ /* 0x040fe20000410000 */
[----:B------:R-:W-:Y:S02]  /*4a50*/  FSETP.NEU.FTZ.AND P6, PT, R72, -INF , PT ;  /* 0xff8000004800780b */ /* 0x000fe40003fdd000 */
[----:B------:R-:W-:Y:S02]  /*4a60*/  FSEL R6, R6, RZ, P0 ;  /* 0x000000ff06067208 */ /* 0x000fe40000000000 */
[----:B------:R-:W-:Y:S02]  /*4a70*/  FSEL R5, R9, RZ, P6 ;  /* 0x000000ff09057208 */ /* 0x000fe40003000000 */
[----:B------:R-:W-:Y:S01]  /*4a80*/  ISETP.GE.AND P6, PT, R7, RZ, PT ;  /* 0x000000ff0700720c */ /* 0x000fe20003fc6270 */
[----:B------:R-:W-:Y:S01]  /*4a90*/  FFMA.FTZ R8, R8, UR15, -R6 ;  /* 0x0000000f08087c23 */ /* 0x000fe20008010806 */
[----:B------:R-:W-:Y:S02]  /*4aa0*/  PLOP3.LUT P0, PT, PT, PT, UP1, 0x80, 0x0 ;  /* 0x000000000000781c */ /* 0x000fe40003f0f018 */
[C---:B------:R-:W-:Y:S01]  /*4ab0*/  IADD3 R9, R4.reuse, 0x7, RZ ;  /* 0x0000000704097810 */ /* 0x040fe20007ffe0ff */
[----:B------:R1:W-:Y:S08]  /*4ac0*/  MUFU.EX2 R251, R8 ;  /* 0x0000000800fb7308 */ /* 0x0003f00000000800 */
[C---:B------:R-:W-:Y:S02]  /*4ad0*/  @!P6 IADD3 R7, -R4.reuse, 0x1, RZ ;  /* 0x000000010407e810 */ /* 0x040fe40007ffe1ff */
[----:B------:R-:W-:Y:S02]  /*4ae0*/  @P0 FSEL R11, R11, -INF , !P2 ;  /* 0xff8000000b0b0808 */ /* 0x000fe40005000000 */
[----:B------:R-:W-:Y:S02]  /*4af0*/  ISETP.GE.AND P0, PT, R9, RZ, PT ;  /* 0x000000ff0900720c */ /* 0x000fe40003f06270 */
[----:B------:R-:W-:Y:S01]  /*4b00*/  PLOP3.LUT P2, PT, PT, PT, UP1, 0x80, 0x0 ;  /* 0x000000000000781c */ /* 0x000fe20003f4f018 */
[----:B------:R-:W-:Y:S01]  /*4b10*/  FFMA.FTZ R11, R11, UR15, -R5 ;  /* 0x0000000f0b0b7c23 */ /* 0x000fe20008010805 */
[----:B------:R-:W-:Y:S02]  /*4b20*/  I2FP.F32.S32 R13, R7 ;  /* 0x00000007000d7245 */ /* 0x000fe40000201400 */
[----:B------:R-:W-:Y:S01]  /*4b30*/  PLOP3.LUT P6, PT, PT, PT, UP1, 0x80, 0x0 ;  /* 0x000000000000781c */ /* 0x000fe20003fcf018 */
[----:B------:R-:W-:Y:S02]  /*4b40*/  MUFU.EX2 R111, R11 ;  /* 0x0000000b006f7308 */ /* 0x000fe40000000800 */
[----:B------:R-:W-:Y:S04]  /*4b50*/  FFMA.FTZ R7, R13, -UR5, R90 ;  /* 0x800000050d077c23 */ /* 0x000fe8000801005a */
[----:B------:R-:W-:Y:S02]  /*4b60*/  @!P0 IADD3 R9, -R4, -0x7, RZ ;  /* 0xfffffff904098810 */ /* 0x000fe40007ffe1ff */
[----:B------:R-:W-:Y:S02]  /*4b70*/  @P2 FSEL R7, R7, -INF , !P3 ;  /* 0xff80000007072808 */ /* 0x000fe40005800000 */
[----:B------:R-:W-:Y:S02]  /*4b80*/  PLOP3.LUT P2, PT, PT, PT, UP1, 0x80, 0x0 ;  /* 0x000000000000781c */ /* 0x000fe40003f4f018 */
[----:B------:R-:W-:Y:S01]  /*4b90*/  I2FP.F32.S32 R9, R9 ;  /* 0x0000000900097245 */ /* 0x000fe20000201400 */
[----:B-1----:R-:W-:Y:S01]  /*4ba0*/  FFMA.FTZ R8, R7, UR15, -R6 ;  /* 0x0000000f07087c23 */ /* 0x002fe20008010806 */
[----:B------:R-:W-:Y:S02]  /*4bb0*/  ISETP.GE.AND P0, PT, R10, RZ, PT ;  /* 0x000000ff0a00720c */ /* 0x000fe40003f06270 */
[----:B------:R-:W-:Y:S01]  /*4bc0*/  @P6 ISETP.GE.AND P6, PT, R16, UR8, PT ;  /* 0x0000000810006c0c */ /* 0x000fe2000bfc6270 */
[----:B------:R-:W-:Y:S01]  /*4bd0*/  FFMA.FTZ R7, R9, -UR5, R244 ;  /* 0x8000000509077c23 */ /* 0x000fe200080100f4 */
[----:B------:R-:W-:Y:S01]  /*4be0*/  I2FP.F32.S32 R16, R12 ;  /* 0x0000000c00107245 */ /* 0x000fe20000201400 */
[----:B------:R1:W-:Y:S01]  /*4bf0*/  MUFU.EX2 R250, R8 ;  /* 0x0000000800fa7308 */ /* 0x0003e20000000800 */
[----:B------:R-:W-:Y:S03]  /*4c00*/  IADD3 R12, R4, -0x11, RZ ;  /* 0xffffffef040c7810 */ /* 0x000fe60007ffe0ff */
[----:B------:R-:W-:Y:S01]  /*4c10*/  @P2 FSEL R7, R7, -INF , !P3 ;  /* 0xff80000007072808 */ /* 0x000fe20005800000 */
[----:B------:R-:W-:Y:S01]  /*4c20*/  FFMA.FTZ R9, R16, -UR5, R89 ;  /* 0x8000000510097c23 */ /* 0x000fe20008010059 */
[----:B------:R-:W-:Y:S02]  /*4c30*/  PLOP3.LUT P2, PT, PT, PT, UP1, 0x80, 0x0 ;  /* 0x000000000000781c */ /* 0x000fe40003f4f018 */
[C---:B------:R-:W-:Y:S01]  /*4c40*/  @!P0 IADD3 R10, -R4.reuse, 0x9, RZ ;  /* 0x00000009040a8810 */ /* 0x040fe20007ffe1ff */
[----:B------:R-:W-:Y:S01]  /*4c50*/  FFMA.FTZ R7, R7, UR15, -R5 ;  /* 0x0000000f07077c23 */ /* 0x000fe20008010805 */
[----:B------:R-:W-:Y:S02]  /*4c60*/  PLOP3.LUT P0, PT, PT, PT, UP1, 0x80, 0x0 ;  /* 0x000000000000781c */ /* 0x000fe40003f0f018 */
[----:B------:R-:W-:Y:S01]  /*4c70*/  PLOP3.LUT P3, PT, PT, PT, UP1, 0x80, 0x0 ;  /* 0x000000000000781c */ /* 0x000fe20003f6f018 */
[----:B------:R3:W-:Y:S01]  /*4c80*/  MUFU.EX2 R110, R7 ;  /* 0x00000007006e7308 */ /* 0x0007e20000000800 */
[----:B------:R-:W-:Y:S02]  /*4c90*/  I2FP.F32.S32 R15, R10 ;  /* 0x0000000a000f7245 */ /* 0x000fe40000201400 */
[----:B------:R-:W-:Y:S01]  /*4ca0*/  IADD3 R10, R4, -0x10, RZ ;  /* 0xfffffff0040a7810 */ /* 0x000fe20007ffe0ff */
[----:B-1----:R-:W-:Y:S02]  /*4cb0*/  FFMA.FTZ R8, R14, -UR5, R98 ;  /* 0x800000050e087c23 */ /* 0x002fe40008010062 */
[----:B------:R-:W-:Y:S01]  /*4cc0*/  FFMA.FTZ R11, R15, -UR5, R87 ;  /* 0x800000050f0b7c23 */ /* 0x000fe20008010057 */
[----:B------:R-:W2:Y:S03]  /*4cd0*/  LDL R14, [R1+0x78] ;  /* 0x00007800010e7983 */ /* 0x000ea60000100800 */
[----:B------:R-:W-:Y:S02]  /*4ce0*/  @P0 FSEL R9, R9, -INF , !P4 ;  /* 0xff80000009090808 */ /* 0x000fe40006000000 */
[----:B------:R-:W-:Y:S02]  /*4cf0*/  PLOP3.LUT P0, PT, PT, PT, UP1, 0x80, 0x0 ;  /* 0x000000000000781c */ /* 0x000fe40003f0f018 */
[----:B------:R-:W-:Y:S01]  /*4d00*/  @P2 FSEL R11, R11, -INF , !P6 ;  /* 0xff8000000b0b2808 */ /* 0x000fe20007000000 */
[--C-:B------:R-:W-:Y:S01]  /*4d10*/  FFMA.FTZ R9, R9, UR15, -R6.reuse ;  /* 0x0000000f09097c23 */ /* 0x100fe20008010806 */
[----:B------:R-:W-:Y:S01]  /*4d20*/  @P3 FSEL R8, R8, -INF , !P4 ;  /* 0xff80000008083808 */ /* 0x000fe20006000000 */
[----:B---3--:R-:W-:Y:S01]  /*4d30*/  FFMA.FTZ R7, R13, -UR5, R97 ;  /* 0x800000050d077c23 */ /* 0x008fe20008010061 */
[----:B------:R-:W-:Y:S01]  /*4d40*/  ISETP.GE.AND P2, PT, R10, RZ, PT ;  /* 0x000000ff0a00720c */ /* 0x000fe20003f46270 */
[----:B------:R-:W-:Y:S01]  /*4d50*/  FFMA.FTZ R11, R11, UR15, -R6 ;  /* 0x0000000f0b0b7c23 */ /* 0x000fe20008010806 */
[----:B------:R-:W-:Y:S01]  /*4d60*/  ISETP.GE.AND P4, PT, R12, RZ, PT ;  /* 0x000000ff0c00720c */ /* 0x000fe20003f86270 */
[--C-:B------:R-:W-:Y:S01]  /*4d70*/  FFMA.FTZ R8, R8, UR15, -R5.reuse ;  /* 0x0000000f08087c23 */ /* 0x100fe20008010805 */
[----:B------:R-:W-:Y:S01]  /*4d80*/  PLOP3.LUT P3, PT, PT, PT, UP1, 0x80, 0x0 ;  /* 0x000000000000781c */ /* 0x000fe20003f6f018 */
[----:B------:R1:W-:Y:S02]  /*4d90*/  MUFU.EX2 R247, R11 ;  /* 0x0000000b00f77308 */ /* 0x0003e40000000800 */
[----:B------:R-:W-:Y:S02]  /*4da0*/  @P0 FSEL R7, R7, -INF , !P6 ;  /* 0xff80000007070808 */ /* 0x000fe40007000000 */
[----:B------:R-:W-:Y:S02]  /*4db0*/  PLOP3.LUT P6, PT, PT, PT, UP1, 0x80, 0x0 ;  /* 0x000000000000781c */ /* 0x000fe40003fcf018 */
[----:B------:R-:W-:Y:S01]  /*4dc0*/  PLOP3.LUT P0, PT, PT, PT, UP1, 0x80, 0x0 ;  /* 0x000000000000781c */ /* 0x000fe20003f0f018 */
[----:B------:R-:W-:Y:S01]  /*4dd0*/  FFMA.FTZ R7, R7, UR15, -R5 ;  /* 0x0000000f07077c23 */ /* 0x000fe20008010805 */
[C---:B------:R-:W-:Y:S02]  /*4de0*/  @!P2 IADD3 R10, -R4.reuse, 0x10, RZ ;  /* 0x00000010040aa810 */ /* 0x040fe40007ffe1ff */
[----:B------:R3:W-:Y:S01]  /*4df0*/  MUFU.EX2 R109, R8 ;  /* 0x00000008006d7308 */ /* 0x0007e20000000800 */
[----:B------:R-:W-:Y:S02]  /*4e00*/  @!P4 IADD3 R12, -R4, 0x11, RZ ;  /* 0x00000011040cc810 */ /* 0x000fe40007ffe1ff */
[----:B------:R-:W-:Y:S02]  /*4e10*/  PLOP3.LUT P2, PT, PT, PT, UP1, 0x80, 0x0 ;  /* 0x000000000000781c */ /* 0x000fe40003f4f018 */
[----:B------:R-:W-:Y:S02]  /*4e20*/  I2FP.F32.S32 R12, R12 ;  /* 0x0000000c000c7245 */ /* 0x000fe40000201400 */
[----:B------:R-:W-:Y:S03]  /*4e30*/  @P3 IADD3 R13, R100, 0x18, RZ ;  /* 0x00000018640d3810 */ /* 0x000fe60007ffe0ff */
[----:B------:R4:W-:Y:S01]  /*4e40*/  MUFU.EX2 R108, R7 ;  /* 0x00000007006c7308 */ /* 0x0009e20000000800 */
[----:B-1----:R-:W-:Y:S02]  /*4e50*/  IADD3 R11, R4, -0x18, RZ ;  /* 0xffffffe8040b7810 */ /* 0x002fe40007ffe0ff */
[----:B------:R-:W-:Y:S02]  /*4e60*/  @P6 ISETP.GE.AND P6, PT, R13, UR8, PT ;  /* 0x000000080d006c0c */ /* 0x000fe4000bfc6270 */
[----:B------:R-:W-:Y:S01]  /*4e70*/  ISETP.GE.AND P4, PT, R11, RZ, PT ;  /* 0x000000ff0b00720c */ /* 0x000fe20003f86270 */
[----:B------:R-:W2:Y:S01]  /*4e80*/  LDL R13, [R1+0x74] ;  /* 0x00007400010d7983 */ /* 0x000ea20000100800 */
[----:B------:R-:W-:Y:S03]  /*4e90*/  I2FP.F32.S32 R10, R10 ;  /* 0x0000000a000a7245 */ /* 0x000fe60000201400 */
[----:B------:R1:W1:Y:S02]  /*4ea0*/  MUFU.EX2 R249, R9 ;  /* 0x0000000900f97308 */ /* 0x0002640000000800 */
[----:B---3--:R-:W-:Y:S01]  /*4eb0*/  FFMA.FTZ R8, R10, -UR5, R88 ;  /* 0x800000050a087c23 */ /* 0x008fe20008010058 */
[----:B----4-:R-:W-:Y:S05]  /*4ec0*/  FFMA.FTZ R7, R12, -UR5, R86 ;  /* 0x800000050c077c23 */ /* 0x010fea0008010056 */
[----:B------:R-:W-:Y:S02]  /*4ed0*/  @!P4 IADD3 R11, -R4, 0x18, RZ ;  /* 0x00000018040bc810 */ /* 0x000fe40007ffe1ff */
[----:B------:R-:W-:Y:S02]  /*4ee0*/  PLOP3.LUT P4, PT, PT, PT, UP1, 0x80, 0x0 ;  /* 0x000000000000781c */ /* 0x000fe40003f8f018 */
[----:B------:R-:W-:Y:S02]  /*4ef0*/  @P2 FSEL R7, R7, -INF , !P5 ;  /* 0xff80000007072808 */ /* 0x000fe40006800000 */
[----:B------:R-:W-:Y:S02]  /*4f00*/  @P0 FSEL R8, R8, -INF , !P1 ;  /* 0xff80000008080808 */ /* 0x000fe40004800000 */
[----:B------:R-:W-:Y:S01]  /*4f10*/  PLOP3.LUT P0, PT, PT, PT, UP1, 0x80, 0x0 ;  /* 0x000000000000781c */ /* 0x000fe20003f0f018 */
[--C-:B------:R-:W-:Y:S01]  /*4f20*/  FFMA.FTZ R7, R7, UR15, -R6.reuse ;  /* 0x0000000f07077c23 */ /* 0x100fe20008010806 */
[----:B-1----:R-:W-:Y:S01]  /*4f30*/  IADD3 R9, R4, -0x19, RZ ;  /* 0xffffffe704097810 */ /* 0x002fe20007ffe0ff */
[----:B------:R-:W-:Y:S01]  /*4f40*/  FFMA.FTZ R8, R8, UR15, -R6 ;  /* 0x0000000f08087c23 */ /* 0x000fe20008010806 */
[----:B------:R-:W-:Y:S01]  /*4f50*/  PLOP3.LUT P2, PT, PT, PT, UP1, 0x80, 0x0 ;  /* 0x000000000000781c */ /* 0x000fe20003f4f018 */
[----:B------:R1:W-:Y:S01]  /*4f60*/  MUFU.EX2 R245, R7 ;  /* 0x0000000700f57308 */ /* 0x0003e20000000800 */
[----:B------:R-:W-:Y:S09]  /*4f70*/  ISETP.GE.AND P3, PT, R9, RZ, PT ;  /* 0x000000ff0900720c */ /* 0x000ff20003f66270 */
[----:B------:R3:W4:Y:S04]  /*4f80*/  MUFU.EX2 R248, R8 ;  /* 0x0000000800f87308 */ /* 0x0007280000000800 */
[----:B------:R-:W-:Y:S01]  /*4f90*/  @!P3 IADD3 R9, -R4, 0x19, RZ ;  /* 0x000000190409b810 */ /* 0x000fe20007ffe1ff */
[----:B------:R-:W-:Y:S01]  /*4fa0*/  FFMA.FTZ R4, R15, -UR5, R94 ;  /* 0x800000050f047c23 */ /* 0x000fe2000801005e */
[----:B------:R-:W-:Y:S02]  /*4fb0*/  PLOP3.LUT P3, PT, PT, PT, UP1, 0x80, 0x0 ;  /* 0x000000000000781c */ /* 0x000fe40003f6f018 */
[----:B-1----:R-:W-:Y:S02]  /*4fc0*/  I2FP.F32.S32 R7, R11 ;  /* 0x0000000b00077245 */ /* 0x002fe40000201400 */
[----:B------:R-:W-:Y:S02]  /*4fd0*/  @P4 IADD3 R11, R100, 0x19, RZ ;  /* 0x00000019640b4810 */ /* 0x000fe40007ffe0ff */
[----:B------:R-:W2:Y:S01]  /*4fe0*/  LDL R100, [R1+0x5c] ;  /* 0x00005c0001647983 */ /* 0x000ea20000100800 */
[----:B------:R-:W-:Y:S01]  /*4ff0*/  @P2 FSEL R4, R4, -INF , !P5 ;  /* 0xff80000004042808 */ /* 0x000fe20006800000 */
[----:B------:R-:W-:Y:S01]  /*5000*/  FFMA.FTZ R7, R7, -UR5, R85 ;  /* 0x8000000507077c23 */ /* 0x000fe20008010055 */
[----:B---3--:R-:W-:Y:S01]  /*5010*/  FFMA.FTZ R8, R16, -UR5, R95 ;  /* 0x8000000510087c23 */ /* 0x008fe2000801005f */
[----:B------:R-:W-:Y:S02]  /*5020*/  I2FP.F32.S32 R9, R9 ;  /* 0x0000000900097245 */ /* 0x000fe40000201400 */
[----:B------:R-:W-:Y:S02]  /*5030*/  PLOP3.LUT P2, PT, PT, PT, UP1, 0x80, 0x0 ;  /* 0x000000000000781c */ /* 0x000fe40003f4f018 */
[----:B------:R-:W-:Y:S02]  /*5040*/  @P0 FSEL R8, R8, -INF , !P1 ;  /* 0xff80000008080808 */ /* 0x000fe40004800000 */
[----:B------:R-:W-:Y:S02]  /*5050*/  PLOP3.LUT P1, PT, PT, PT, UP1, 0x80, 0x0 ;  /* 0x000000000000781c */ /* 0x000fe40003f2f018 */
[----:B------:R-:W-:Y:S01]  /*5060*/  PLOP3.LUT P0, PT, PT, PT, UP1, 0x80, 0x0 ;  /* 0x000000000000781c */ /* 0x000fe20003f0f018 */
[--C-:B------:R-:W-:Y:S01]  /*5070*/  FFMA.FTZ R8, R8, UR15, -R5.reuse ;  /* 0x0000000f08087c23 */ /* 0x100fe20008010805 */
[----:B------:R-:W-:Y:S03]  /*5080*/  @P3 ISETP.GE.AND P3, PT, R11, UR8, PT ;  /* 0x000000080b003c0c */ /* 0x000fe6000bf66270 */
[----:B------:R1:W-:Y:S06]  /*5090*/  MUFU.EX2 R107, R8 ;  /* 0x00000008006b7308 */ /* 0x0003ec0000000800 */
[----:B------:R-:W-:Y:S02]  /*50a0*/  @P1 FSEL R7, R7, -INF , !P6 ;  /* 0xff80000007071808 */ /* 0x000fe40007000000 */
[----:B------:R-:W-:Y:S01]  /*50b0*/  PLOP3.LUT P1, PT, PT, PT, UP1, 0x80, 0x0 ;  /* 0x000000000000781c */ /* 0x000fe20003f2f018 */
[----:B-1----:R-:W-:Y:S01]  /*50c0*/  FFMA.FTZ R8, R4, UR15, -R5 ;  /* 0x0000000f04087c23 */ /* 0x002fe20008010805 */
[----:B------:R-:W-:Y:S03]  /*50d0*/  FFMA.FTZ R4, R9, -UR5, R84 ;  /* 0x8000000509047c23 */ /* 0x000fe60008010054 */
[----:B------:R1:W3:Y:S02]  /*50e0*/  MUFU.EX2 R106, R8 ;  /* 0x00000008006a7308 */ /* 0x0002e40000000800 */
[----:B------:R-:W-:Y:S01]  /*50f0*/  @P0 FSEL R4, R4, -INF , !P3 ;  /* 0xff80000004040808 */ /* 0x000fe20005800000 */
[--C-:B-1----:R-:W-:Y:S01]  /*5100*/  FFMA.FTZ R8, R7, UR15, -R6.reuse ;  /* 0x0000000f07087c23 */ /* 0x102fe20008010806 */
[----:B------:R-:W-:Y:S03]  /*5110*/  FFMA.FTZ R7, R10, -UR5, R93 ;  /* 0x800000050a077c23 */ /* 0x000fe6000801005d */
[----:B------:R-:W-:Y:S01]  /*5120*/  FFMA.FTZ R6, R4, UR15, -R6 ;  /* 0x0000000f04067c23 */ /* 0x000fe20008010806 */
[----:B------:R-:W-:Y:S02]  /*5130*/  FFMA.FTZ R4, R12, -UR5, R92 ;  /* 0x800000050c047c23 */ /* 0x000fe4000801005c */
[----:B------:R1:W-:Y:S01]  /*5140*/  MUFU.EX2 R99, R8 ;  /* 0x0000000800637308 */ /* 0x0003e20000000800 */
[----:B------:R-:W-:Y:S02]  /*5150*/  @P2 FSEL R7, R7, -INF , !P6 ;  /* 0xff80000007072808 */ /* 0x000fe40007000000 */
[----:B------:R-:W-:Y:S03]  /*5160*/  @P1 FSEL R4, R4, -INF , !P3 ;  /* 0xff80000004041808 */ /* 0x000fe60005800000 */
[--C-:B------:R-:W-:Y:S04]  /*5170*/  FFMA.FTZ R7, R7, UR15, -R5.reuse ;  /* 0x0000000f07077c23 */ /* 0x100fe80008010805 */
[----:B------:R4:W3:Y:S01]  /*5180*/  MUFU.EX2 R96, R6 ;  /* 0x0000000600607308 */ /* 0x0008e20000000800 */
[----:B------:R-:W-:Y:S01]  /*5190*/  FFMA.FTZ R5, R4, UR15, -R5 ;  /* 0x0000000f04057c23 */ /* 0x000fe20008010805 */
[----:B------:R-:W-:Y:S08]  /*51a0*/  F2FP.F16.F32.PACK_AB R4, R247, R249 ;  /* 0x000000f9f704723e */ /* 0x000ff000000000ff */
[----:B------:R3:W-:Y:S01]  /*51b0*/  MUFU.EX2 R104, R5 ;  /* 0x0000000500687308 */ /* 0x0007e20000000800 */
[----:B-1----:R-:W-:Y:S09]  /*51c0*/  F2FP.F16.F32.PACK_AB R8, R108, R109 ;  /* 0x0000006d6c08723e */ /* 0x002ff200000000ff */
[----:B------:R1:W2:Y:S01]  /*51d0*/  MUFU.EX2 R105, R7 ;  /* 0x0000000700697308 */ /* 0x0002a20000000800 */
[----:B----4-:R-:W-:Y:S05]  /*51e0*/  F2FP.F16.F32.PACK_AB R6, R250, R251 ;  /* 0x000000fbfa06723e */ /* 0x010fea00000000ff */
[----:B------:R4:W-:Y:S01]  /*51f0*/  STS [R103+0x14000], R6 ;  /* 0x0140000667007388 */ /* 0x0009e20000000800 */
[----:B---3--:R-:W-:Y:S05]  /*5200*/  F2FP.F16.F32.PACK_AB R5, R110, R111 ;  /* 0x0000006f6e05723e */ /* 0x008fea00000000ff */
[----:B------:R3:W-:Y:S01]  /*5210*/  STS [R103+0x14400], R5 ;  /* 0x0144000567007388 */ /* 0x0007e20000000800 */
[----:B-1----:R-:W-:Y:S04]  /*5220*/  F2FP.F16.F32.PACK_AB R7, R245, R248 ;  /* 0x000000f8f507723e */ /* 0x002fe800000000ff */
[----:B------:R1:W-:Y:S05]  /*5230*/  STS [R102+0x14000], R4 ;  /* 0x0140000466007388 */ /* 0x0003ea0000000800 */
[----:B------:R-:W-:Y:S05]  /*5240*/  STS [R102+0x14400], R8 ;  /* 0x0144000866007388 */ /* 0x000fea0000000800 */
[----:B--2---:R-:W-:Y:S01]  /*5250*/  STS [R101+0x14000], R7 ;  /* 0x0140000765007388 */ /* 0x004fe20000000800 */
[----:B----4-:R-:W-:Y:S05]  /*5260*/  F2FP.F16.F32.PACK_AB R6, R106, R107 ;  /* 0x0000006b6a06723e */ /* 0x010fea00000000ff */
[----:B------:R-:W-:Y:S01]  /*5270*/  STS [R101+0x14400], R6 ;  /* 0x0144000665007388 */ /* 0x000fe20000000800 */
[----:B---3--:R-:W-:Y:S02]  /*5280*/  F2FP.F16.F32.PACK_AB R5, R96, R99 ;  /* 0x000000636005723e */ /* 0x008fe400000000ff */
[----:B-1----:R-:W-:Y:S02]  /*5290*/  F2FP.F16.F32.PACK_AB R4, R104, R105 ;  /* 0x000000696804723e */ /* 0x002fe400000000ff */
[----:B------:R-:W-:Y:S04]  /*52a0*/  IADD3 R82, P0, R14, UR14, RZ ;  /* 0x0000000e0e527c10 */ /* 0x000fe8000ff1e0ff */
[----:B------:R-:W-:Y:S02]  /*52b0*/  IADD3.X R83, R13, UR13, RZ, P0, !PT ;  /* 0x0000000d0d537c10 */ /* 0x000fe400087fe4ff */
[----:B------:R-:W-:Y:S03]  /*52c0*/  PLOP3.LUT P0, PT, PT, PT, UP0, 0x80, 0x0 ;  /* 0x000000000000781c */ /* 0x000fe60003f0f008 */
[----:B------:R-:W2:Y:S05]  /*52d0*/  LDG.E R81, desc[UR6][R82.64] ;  /* 0x0000000652517981 */ /* 0x000eaa000c1e1900 */
[----:B------:R-:W3:Y:S05]  /*52e0*/  LDG.E R80, desc[UR6][R82.64+0x20] ;  /* 0x0000200652507981 */ /* 0x000eea000c1e1900 */
[----:B------:R-:W-:Y:S05]  /*52f0*/  STS [R100+0x14000], R5 ;  /* 0x0140000564007388 */ /* 0x000fea0000000800 */
[----:B------:R-:W-:Y:S05]  /*5300*/  STS [R100+0x14400], R4 ;  /* 0x0144000464007388 */ /* 0x000fea0000000800 */
[----:B------:R-:W1:Y:S05]  /*5310*/  LDSM.16.M88.4 R16, [R115+0x6000] ;  /* 0x006000007310783b */ /* 0x000e6a0000000200 */
[----:B------:R-:W4:Y:S05]  /*5320*/  LDSM.16.M88.4 R68, [R114+0x6000] ;  /* 0x006000007244783b */ /* 0x000f2a0000000200 */
[----:B------:R-:W4:Y:S05]  /*5330*/  LDSM.16.M88.4 R72, [R113+0x6000] ;  /* 0x006000007148783b */ /* 0x000f2a0000000200 */
[----:B------:R-:W4:Y:S01]  /*5340*/  LDSM.16.M88.4 R76, [R112+0x6000] ;  /* 0x00600000704c783b */ /* 0x000f220000000200 */
[C---:B-1----:R-:W-:Y:S06]  /*5350*/  HMMA.16816.F32 R4, R16.reuse, R148, RZ ;  /* 0x000000941004723c */ /* 0x042fec00000018ff */
[C---:B------:R-:W-:Y:S06]  /*5360*/  HMMA.16816.F32 R8, R16.reuse, R150, RZ ;  /* 0x000000961008723c */ /* 0x040fec00000018ff */
[C---:B------:R-:W-:Y:S06]  /*5370*/  HMMA.16816.F32 R12, R16.reuse, R152, RZ ;  /* 0x00000098100c723c */ /* 0x040fec00000018ff */
[----:B------:R-:W-:Y:S06]  /*5380*/  HMMA.16816.F32 R16, R16, R154, RZ ;  /* 0x0000009a1010723c */ /* 0x000fec00000018ff */
[C---:B----4-:R-:W-:Y:S06]  /*5390*/  HMMA.16816.F32 R4, R68.reuse, R156, R4 ;  /* 0x0000009c4404723c */ /* 0x050fec0000001804 */
        /* <DEDUP_REMOVED lines=8> */
[----:B------:R-:W4:Y:S05]  /*5420*/  LDSM.16.M88.4 R72, [R114+0x8000] ;  /* 0x008000007248783b */ /* 0x000f2a0000000200 */
        /* <DEDUP_REMOVED lines=10> */
[C---:B----4-:R-:W-:Y:S06]  /*54d0*/  HMMA.16816.F32 R4, R72.reuse, R188, R4 ;  /* 0x000000bc4804723c */ /* 0x050fec0000001804 */
[C---:B------:R-:W-:Y:S06]  /*54e0*/  HMMA.16816.F32 R8, R72.reuse, R190, R8 ;  /* 0x000000be4808723c */ /* 0x040fec0000001808 */
[C---:B------:R-:W-:Y:S06]  /*54f0*/  HMMA.16816.F32 R12, R72.reuse, R192, R12 ;  /* 0x000000c0480c723c */ /* 0x040fec000000180c */
[----:B------:R-:W-:Y:S01]  /*5500*/  HMMA.16816.F32 R16, R72, R194, R16 ;  /* 0x000000c24810723c */ /* 0x000fe20000001810 */
[----:B------:R4:W4:Y:S05]  /*5510*/  LDSM.16.M88.4 R72, [R115+0xa000] ;  /* 0x00a000007348783b */ /* 0x00092a0000000200 */
[C---:B------:R-:W-:Y:S06]  /*5520*/  HMMA.16816.F32 R4, R76.reuse, R196, R4 ;  /* 0x000000c44c04723c */ /* 0x040fec0000001804 */
[C---:B------:R-:W-:Y:S06]  /*5530*/  HMMA.16816.F32 R8, R76.reuse, R198, R8 ;  /* 0x000000c64c08723c */ /* 0x040fec0000001808 */
[C---:B------:R-:W-:Y:S06]  /*5540*/  HMMA.16816.F32 R12, R76.reuse, R200, R12 ;  /* 0x000000c84c0c723c */ /* 0x040fec000000180c */
[----:B------:R-:W-:Y:S01]  /*5550*/  HMMA.16816.F32 R16, R76, R202, R16 ;  /* 0x000000ca4c10723c */ /* 0x000fe20000001810 */
[----:B------:R2:W3:Y:S05]  /*5560*/  LDSM.16.M88.4 R76, [R114+0xa000] ;  /* 0x00a00000724c783b */ /* 0x0004ea0000000200 */
[C---:B-1----:R-:W-:Y:S01]  /*5570*/  HMMA.16816.F32 R4, R68.reuse, R204, R4 ;  /* 0x000000cc4404723c */ /* 0x042fe20000001804 */
[----:B----45:R1:W5:Y:S05]  /*5580*/  LDL.LU R115, [R1+0xc4] ;  /* 0x0000c40001737983 */ /* 0x03036a0000300800 */
[C---:B------:R-:W-:Y:S06]  /*5590*/  HMMA.16816.F32 R8, R68.reuse, R206, R8 ;  /* 0x000000ce4408723c */ /* 0x040fec0000001808 */
[C---:B------:R-:W-:Y:S06]  /*55a0*/  HMMA.16816.F32 R12, R68.reuse, R208, R12 ;  /* 0x000000d0440c723c */ /* 0x040fec000000180c */
[----:B------:R-:W-:Y:S01]  /*55b0*/  HMMA.16816.F32 R16, R68, R210, R16 ;  /* 0x000000d24410723c */ /* 0x000fe20000001810 */
[----:B------:R4:W1:Y:S05]  /*55c0*/  LDSM.16.M88.4 R68, [R113+0xa000] ;  /* 0x00a000007144783b */ /* 0x00086a0000000200 */
[C---:B------:R-:W-:Y:S01]  /*55d0*/  HMMA.16816.F32 R4, R72.reuse, R212, R4 ;  /* 0x000000d44804723c */ /* 0x040fe20000001804 */
[----:B--2---:R2:W5:Y:S05]  /*55e0*/  LDL.LU R114, [R1+0xc0] ;  /* 0x0000c00001727983 */ /* 0x00456a0000300800 */
[C---:B------:R-:W-:Y:S06]  /*55f0*/  HMMA.16816.F32 R8, R72.reuse, R214, R8 ;  /* 0x000000d64808723c */ /* 0x040fec0000001808 */
[C---:B------:R-:W-:Y:S06]  /*5600*/  HMMA.16816.F32 R12, R72.reuse, R216, R12 ;  /* 0x000000d8480c723c */ /* 0x040fec000000180c */
[----:B------:R-:W-:Y:S01]  /*5610*/  HMMA.16816.F32 R16, R72, R218, R16 ;  /* 0x000000da4810723c */ /* 0x000fe20000001810 */
[----:B------:R2:W1:Y:S05]  /*5620*/  LDSM.16.M88.4 R72, [R112+0xa000] ;  /* 0x00a000007048783b */ /* 0x00046a0000000200 */
[C---:B---3--:R-:W-:Y:S01]  /*5630*/  HMMA.16816.F32 R4, R76.reuse, R220, R4 ;  /* 0x000000dc4c04723c */ /* 0x048fe20000001804 */
[----:B----4-:R3:W5:Y:S05]  /*5640*/  LDL.LU R113, [R1+0xbc] ;  /* 0x0000bc0001717983 */ /* 0x01076a0000300800 */
[C---:B------:R-:W-:Y:S06]  /*5650*/  HMMA.16816.F32 R8, R76.reuse, R222, R8 ;  /* 0x000000de4c08723c */ /* 0x040fec0000001808 */
[C---:B------:R-:W-:Y:S06]  /*5660*/  HMMA.16816.F32 R12, R76.reuse, R224, R12 ;  /* 0x000000e04c0c723c */ /* 0x040fec000000180c */
[----:B------:R-:W-:Y:S01]  /*5670*/  HMMA.16816.F32 R16, R76, R226, R16 ;  /* 0x000000e24c10723c */ /* 0x000fe20000001810 */
[----:B--2---:R3:W5:Y:S05]  /*5680*/  LDL.LU R112, [R1+0xb8] ;  /* 0x0000b80001707983 */ /* 0x00476a0000300800 */
[C---:B-1----:R-:W-:Y:S06]  /*5690*/  HMMA.16816.F32 R4, R68.reuse, R228, R4 ;  /* 0x000000e44404723c */ /* 0x042fec0000001804 */
[C---:B------:R-:W-:Y:S06]  /*56a0*/  HMMA.16816.F32 R8, R68.reuse, R230, R8 ;  /* 0x000000e64408723c */ /* 0x040fec0000001808 */
[C---:B------:R-:W-:Y:S06]  /*56b0*/  HMMA.16816.F32 R12, R68.reuse, R232, R12 ;  /* 0x000000e8440c723c */ /* 0x040fec000000180c */
[----:B------:R-:W-:Y:S06]  /*56c0*/  HMMA.16816.F32 R16, R68, R234, R16 ;  /* 0x000000ea4410723c */ /* 0x000fec0000001810 */
[C---:B------:R-:W-:Y:S06]  /*56d0*/  HMMA.16816.F32 R4, R72.reuse, R236, R4 ;  /* 0x000000ec4804723c */ /* 0x040fec0000001804 */
        /* <DEDUP_REMOVED lines=52> */
[----:B-1----:R-:W-:Y:S01]  /*5a20*/  FADD.FTZ R4, -R80, R7 ;  /* 0x0000000750047221 */ /* 0x002fe20000010100 */
        /* <DEDUP_REMOVED lines=26> */
[----:B------:R-:W-:Y:S02]  /*5bd0*/  FMUL.FTZ R10, R10, UR10 ;  /* 0x0000000a0a0a7c20 */ /* 0x000fe40008410000 */
        /* <DEDUP_REMOVED lines=14> */
[----:B------:R-:W-:Y:S03]  /*5cc0*/  FMUL.FTZ R12, R12, R15 ;  /* 0x0000000f0c0c7220 */ /* 0x000fe60000410000 */
[----:B------:R-:W-:Y:S05]  /*5cd0*/  STS [R101+0x12400], R5 ;  /* 0x0124000565007388 */ /* 0x000fea0000000800 */
[----:B------:R-:W-:Y:S01]  /*5ce0*/  STS [R100+0x12000], R7 ;  /* 0x0120000764007388 */ /* 0x000fe20000000800 */
[----:B-1----:R-:W-:Y:S04]  /*5cf0*/  F2FP.F16.F32.PACK_AB R4, R12, R13 ;  /* 0x0000000d0c04723e */ /* 0x002fe800000000ff */
[----:B------:R3:W5:Y:S05]  /*5d00*/  LDL.LU R111, [R1+0xb4] ;  /* 0x0000b400016f7983 */ /* 0x00076a0000300800 */
[----:B------:R-:W-:Y:S01]  /*5d10*/  STS [R100+0x12400], R4 ;  /* 0x0124000464007388 */ /* 0x000fe20000000800 */
[----:B------:R-:W-:Y:S06]  /*5d20*/  BAR.SYNC.DEFER_BLOCKING 0x0 ;  /* 0x0000000000007b1d */ /* 0x000fec0000010000 */
[----:B------:R-:W-:Y:S05]  /*5d30*/  LDSM.16.MT88.4 R4, [R3+0x14000] ;  /* 0x014000000304783b */ /* 0x000fea0000004200 */
[----:B------:R-:W1:Y:S05]  /*5d40*/  LDSM.16.MT88.4 R8, [R0+0x6000] ;  /* 0x006000000008783b */ /* 0x000e6a0000004200 */
[----:B------:R3:W5:Y:S05]  /*5d50*/  LDL.LU R110, [R1+0xb0] ;  /* 0x0000b000016e7983 */ /* 0x00076a0000300800 */
[----:B------:R3:W5:Y:S05]  /*5d60*/  LDL.LU R109, [R1+0xac] ;  /* 0x0000ac00016d7983 */ /* 0x00076a0000300800 */
[----:B------:R-:W2:Y:S05]  /*5d70*/  LDSM.16.MT88.4 R12, [R2+0x14000] ;  /* 0x01400000020c783b */ /* 0x000eaa0000004200 */
[----:B------:R3:W5:Y:S05]  /*5d80*/  LDL.LU R108, [R1+0xa8] ;  /* 0x0000a800016c7983 */ /* 0x00076a0000300800 */
[----:B------:R3:W5:Y:S05]  /*5d90*/  LDL.LU R107, [R1+0xa4] ;  /* 0x0000a400016b7983 */ /* 0x00076a0000300800 */
[----:B------:R3:W5:Y:S05]  /*5da0*/  LDL.LU R106, [R1+0xa0] ;  /* 0x0000a000016a7983 */ /* 0x00076a0000300800 */
[----:B------:R3:W5:Y:S05]  /*5db0*/  LDL.LU R105, [R1+0x9c] ;  /* 0x00009c0001697983 */ /* 0x00076a0000300800 */
[----:B------:R-:W4:Y:S05]  /*5dc0*/  LDSM.16.MT88.4 R16, [R0+0x8000] ;  /* 0x008000000010783b */ /* 0x000f2a0000004200 */
[----:B------:R3:W5:Y:S01]  /*5dd0*/  LDL.LU R104, [R1+0x98] ;  /* 0x0000980001687983 */ /* 0x0007620000300800 */
[-C--:B-1----:R-:W-:Y:S04]  /*5de0*/  HMMA.16816.F32 R20, R4, R8.reuse, R20 ;  /* 0x000000080414723c */ /* 0x082fe80000001814 */
[----:B------:R3:W5:Y:S05]  /*5df0*/  LDL.LU R103, [R1+0x94] ;  /* 0x0000940001677983 */ /* 0x00076a0000300800 */
[----:B------:R3:W5:Y:S05]  /*5e00*/  LDL.LU R102, [R1+0x90] ;  /* 0x0000900001667983 */ /* 0x00076a0000300800 */
[----:B------:R3:W5:Y:S01]  /*5e10*/  LDL.LU R101, [R1+0x8c] ;  /* 0x00008c0001657983 */ /* 0x0007620000300800 */
[C---:B--2---:R-:W-:Y:S04]  /*5e20*/  HMMA.16816.F32 R24, R12.reuse, R8, R24 ;  /* 0x000000080c18723c */ /* 0x044fe80000001818 */
[----:B------:R3:W5:Y:S02]  /*5e30*/  LDL.LU R100, [R1+0x88] ;  /* 0x0000880001647983 */ /* 0x0007640000300800 */
[-C--:B------:R-:W-:Y:S03]  /*5e40*/  HMMA.16816.F32 R28, R12, R10.reuse, R28 ;  /* 0x0000000a0c1c723c */ /* 0x080fe6000000181c */
[----:B------:R3:W5:Y:S05]  /*5e50*/  LDL R96, [R1+0x6c] ;  /* 0x00006c0001607983 */ /* 0x00076a0000100800 */
[----:B------:R-:W1:Y:S01]  /*5e60*/  LDSM.16.MT88.4 R68, [R0+0xa000] ;  /* 0x00a000000044783b */ /* 0x000e620000004200 */
[C---:B------:R-:W-:Y:S04]  /*5e70*/  HMMA.16816.F32 R32, R4.reuse, R10, R32 ;  /* 0x0000000a0420723c */ /* 0x040fe80000001820 */
[----:B------:R-:W-:Y:S02]  /*5e80*/  LDSM.16.MT88.4 R72, [R3+0x14800] ;  /* 0x014800000348783b */ /* 0x000fe40000004200 */
[-C--:B----4-:R-:W-:Y:S03]  /*5e90*/  HMMA.16816.F32 R36, R4, R16.reuse, R36 ;  /* 0x000000100424723c */ /* 0x090fe60000001824 */
[----:B------:R-:W2:Y:S03]  /*5ea0*/  LDSM.16.MT88.4 R76, [R0+0x6800] ;  /* 0x00680000004c783b */ /* 0x000ea60000004200 */
[C---:B------:R-:W-:Y:S02]  /*5eb0*/  HMMA.16816.F32 R40, R12.reuse, R16, R40 ;  /* 0x000000100c28723c */ /* 0x040fe40000001828 */
[----:B------:R-:W4:Y:S04]  /*5ec0*/  LDSM.16.MT88.4 R80, [R2+0x14800] ;  /* 0x014800000250783b */ /* 0x000f280000004200 */
[-C--:B------:R-:W-:Y:S01]  /*5ed0*/  HMMA.16816.F32 R44, R12, R18.reuse, R44 ;  /* 0x000000120c2c723c */ /* 0x080fe2000000182c */
[----:B------:R-:W3:Y:S05]  /*5ee0*/  LDSM.16.MT88.4 R84, [R0+0x8800] ;  /* 0x008800000054783b */ /* 0x000eea0000004200 */
[C---:B------:R-:W-:Y:S01]  /*5ef0*/  HMMA.16816.F32 R48, R4.reuse, R18, R48 ;  /* 0x000000120430723c */ /* 0x040fe20000001830 */
[----:B------:R-:W3:Y:S05]  /*5f00*/  LDSM.16.MT88.4 R8, [R0+0xa800] ;  /* 0x00a800000008783b */ /* 0x000eea0000004200 */
[----:B------:R-:W-:Y:S05]  /*5f10*/  LDSM.16.MT88.4 R16, [R2+0x15000] ;  /* 0x015000000210783b */ /* 0x000fea0000004200 */
[----:B------:R-:W-:Y:S01]  /*5f20*/  LDSM.16.MT88.4 R88, [R0+0x7800] ;  /* 0x007800000058783b */ /* 0x000fe20000004200 */
[-C--:B-1----:R-:W-:Y:S04]  /*5f30*/  HMMA.16816.F32 R52, R4, R68.reuse, R52 ;  /* 0x000000440434723c */ /* 0x082fe80000001834 */
[----:B------:R-:W-:Y:S02]  /*5f40*/  LDSM.16.MT88.4 R92, [R2+0x15800] ;  /* 0x01580000025c783b */ /* 0x000fe40000004200 */
[C---:B------:R-:W-:Y:S06]  /*5f50*/  HMMA.16816.F32 R56, R12.reuse, R68, R56 ;  /* 0x000000440c38723c */ /* 0x040fec0000001838 */
[-C--:B------:R-:W-:Y:S01]  /*5f60*/  HMMA.16816.F32 R60, R12, R70.reuse, R60 ;  /* 0x000000460c3c723c */ /* 0x080fe2000000183c */
[----:B------:R-:W-:Y:S05]  /*5f70*/  LDSM.16.MT88.4 R12, [R0+0x7000] ;  /* 0x00700000000c783b */ /* 0x000fea0000004200 */
[----:B------:R-:W-:Y:S01]  /*5f80*/  HMMA.16816.F32 R64, R4, R70, R64 ;  /* 0x000000460440723c */ /* 0x000fe20000001840 */
[----:B------:R-:W1:Y:S05]  /*5f90*/  LDSM.16.MT88.4 R4, [R3+0x15000] ;  /* 0x015000000304783b */ /* 0x000e6a0000004200 */
[-C--:B--2---:R-:W-:Y:S01]  /*5fa0*/  HMMA.16816.F32 R20, R72, R76.reuse, R20 ;  /* 0x0000004c4814723c */ /* 0x084fe20000001814 */
[----:B------:R-:W2:Y:S05]  /*5fb0*/  LDSM.16.MT88.4 R68, [R0+0x9000] ;  /* 0x009000000044783b */ /* 0x000eaa0000004200 */
[C---:B----4-:R-:W-:Y:S06]  /*5fc0*/  HMMA.16816.F32 R24, R80.reuse, R76, R24 ;  /* 0x0000004c5018723c */ /* 0x050fec0000001818 */
[-C--:B------:R-:W-:Y:S06]  /*5fd0*/  HMMA.16816.F32 R28, R80, R78.reuse, R28 ;  /* 0x0000004e501c723c */ /* 0x080fec000000181c */
[C---:B------:R-:W-:Y:S01]  /*5fe0*/  HMMA.16816.F32 R32, R72.reuse, R78, R32 ;  /* 0x0000004e4820723c */ /* 0x040fe20000001820 */
[----:B------:R-:W4:Y:S05]  /*5ff0*/  LDSM.16.MT88.4 R76, [R0+0xb000] ;  /* 0x00b00000004c783b */ /* 0x000f2a0000004200 */
[-C--:B---3--:R-:W-:Y:S06]  /*6000*/  HMMA.16816.F32 R36, R72, R84.reuse, R36 ;  /* 0x000000544824723c */ /* 0x088fec0000001824 */
[C---:B------:R-:W-:Y:S06]  /*6010*/  HMMA.16816.F32 R40, R80.reuse, R84, R40 ;  /* 0x000000545028723c */ /* 0x040fec0000001828 */
[-C--:B------:R-:W-:Y:S06]  /*6020*/  HMMA.16816.F32 R44, R80, R86.reuse, R44 ;  /* 0x00000056502c723c */ /* 0x080fec000000182c */
[C---:B------:R-:W-:Y:S01]  /*6030*/  HMMA.16816.F32 R48, R72.reuse, R86, R48 ;  /* 0x000000564830723c */ /* 0x040fe20000001830 */
[----:B------:R-:W3:Y:S05]  /*6040*/  LDSM.16.MT88.4 R84, [R3+0x15800] ;  /* 0x015800000354783b */ /* 0x000eea0000004200 */
[-C--:B------:R-:W-:Y:S06]  /*6050*/  HMMA.16816.F32 R52, R72, R8.reuse, R52 ;  /* 0x000000084834723c */ /* 0x080fec0000001834 */
[C---:B------:R-:W-:Y:S06]  /*6060*/  HMMA.16816.F32 R56, R80.reuse, R8, R56 ;  /* 0x000000085038723c */ /* 0x040fec0000001838 */
[-C--:B------:R-:W-:Y:S01]  /*6070*/  HMMA.16816.F32 R60, R80, R10.reuse, R60 ;  /* 0x0000000a503c723c */ /* 0x080fe2000000183c */
[----:B------:R-:W3:Y:S05]  /*6080*/  LDSM.16.MT88.4 R80, [R0+0x9800] ;  /* 0x009800000050783b */ /* 0x000eea0000004200 */
[----:B------:R-:W-:Y:S01]  /*6090*/  HMMA.16816.F32 R64, R72, R10, R64 ;  /* 0x0000000a4840723c */ /* 0x000fe20000001840 */
[----:B------:R-:W3:Y:S05]  /*60a0*/  LDSM.16.MT88.4 R8, [R0+0xb800] ;  /* 0x00b800000008783b */ /* 0x000eea0000004200 */
[-C--:B-1----:R-:W-:Y:S01]  /*60b0*/  HMMA.16816.F32 R20, R4, R12.reuse, R20 ;  /* 0x0000000c0414723c */ /* 0x082fe20000001814 */
[----:B------:R-:W-:Y:S05]  /*60c0*/  BAR.SYNC.DEFER_BLOCKING 0x0 ;  /* 0x0000000000007b1d */ /* 0x000fea0000010000 */
[C---:B------:R-:W-:Y:S06]  /*60d0*/  HMMA.16816.F32 R24, R16.reuse, R12, R24 ;  /* 0x0000000c1018723c */ /* 0x040fec0000001818 */
[-C--:B------:R-:W-:Y:S06]  /*60e0*/  HMMA.16816.F32 R28, R16, R14.reuse, R28 ;  /* 0x0000000e101c723c */ /* 0x080fec000000181c */
[C---:B------:R-:W-:Y:S06]  /*60f0*/  HMMA.16816.F32 R32, R4.reuse, R14, R32 ;  /* 0x0000000e0420723c */ /* 0x040fec0000001820 */
[-C--:B--2---:R-:W-:Y:S06]  /*6100*/  HMMA.16816.F32 R36, R4, R68.reuse, R36 ;  /* 0x000000440424723c */ /* 0x084fec0000001824 */
[C---:B------:R-:W-:Y:S06]  /*6110*/  HMMA.16816.F32 R40, R16.reuse, R68, R40 ;  /* 0x000000441028723c */ /* 0x040fec0000001828 */
[-C--:B------:R-:W-:Y:S06]  /*6120*/  HMMA.16816.F32 R44, R16, R70.reuse, R44 ;  /* 0x00000046102c723c */ /* 0x080fec000000182c */
[C---:B------:R-:W-:Y:S06]  /*6130*/  HMMA.16816.F32 R48, R4.reuse, R70, R48 ;  /* 0x000000460430723c */ /* 0x040fec0000001830 */
[-C--:B----4-:R-:W-:Y:S06]  /*6140*/  HMMA.16816.F32 R52, R4, R76.reuse, R52 ;  /* 0x0000004c0434723c */ /* 0x090fec0000001834 */
[C---:B------:R-:W-:Y:S06]  /*6150*/  HMMA.16816.F32 R56, R16.reuse, R76, R56 ;  /* 0x0000004c1038723c */ /* 0x040fec0000001838 */
[-C--:B------:R-:W-:Y:S06]  /*6160*/  HMMA.16816.F32 R60, R16, R78.reuse, R60 ;  /* 0x0000004e103c723c */ /* 0x080fec000000183c */
[----:B------:R-:W-:Y:S06]  /*6170*/  HMMA.16816.F32 R64, R4, R78, R64 ;  /* 0x0000004e0440723c */ /* 0x000fec0000001840 */
[-C--:B---3--:R-:W-:Y:S06]  /*6180*/  HMMA.16816.F32 R20, R84, R88.reuse, R20 ;  /* 0x000000585414723c */ /* 0x088fec0000001814 */
        /* <DEDUP_REMOVED lines=67> */
.L_x_831:
        /* <DEDUP_REMOVED lines=430> */
.L_x_832:
        /* <DEDUP_REMOVED lines=175> */
.L_x_834:
        /* <DEDUP_REMOVED lines=19> */
.L_x_835:
        /* <DEDUP_REMOVED lines=53> */
.L_x_837:
[----:B------:R-:W-:Y:S05]  /*9010*/  BSYNC B0 ;  /* 0x0000000000007941 */ /* 0x000fea0003800000 */
.L_x_836:
        /* <DEDUP_REMOVED lines=20> */
.L_x_839:
[----:B------:R-:W-:Y:S05]  /*9160*/  BSYNC B0 ;  /* 0x0000000000007941 */ /* 0x000fea0003800000 */
.L_x_838:
        /* <DEDUP_REMOVED lines=35> */
.L_x_841:
[----:B------:R-:W-:Y:S05]  /*93a0*/  BSYNC B0 ;  /* 0x0000000000007941 */ /* 0x000fea0003800000 */
.L_x_840:
        /* <DEDUP_REMOVED lines=21> */
.L_x_814:
        /* <DEDUP_REMOVED lines=24> */
.L_x_843:
        /* <DEDUP_REMOVED lines=22> */
.L_x_844:
        /* <DEDUP_REMOVED lines=42> */
.L_x_846:
[----:B------:R-:W-:Y:S05]  /*9a80*/  BSYNC B0 ;  /* 0x0000000000007941 */ /* 0x000fea0003800000 */
.L_x_845:
        /* <DEDUP_REMOVED lines=19> */
.L_x_848:
[----:B------:R-:W-:Y:S05]  /*9bc0*/  BSYNC B0 ;  /* 0x0000000000007941 */ /* 0x000fea0003800000 */
.L_x_847:
        /* <DEDUP_REMOVED lines=32> */
.L_x_850:
[----:B------:R-:W-:Y:S05]  /*9dd0*/  BSYNC B0 ;  /* 0x0000000000007941 */ /* 0x000fea0003800000 */
.L_x_849:
        /* <DEDUP_REMOVED lines=19> */
.L_x_842:
[----:B------:R-:W-:Y:S05]  /*9f10*/  BSYNC B1 ;  /* 0x0000000000017941 */ /* 0x000fea0003800000 */
.L_x_809:
[----:B------:R-:W-:Y:S02]  /*9f20*/  ULDC UR5, c[0x0][0xc] ;  /* 0x0000030000057ab9 */ /* 0x000fe40000000800 */
[----:B------:R-:W-:-:S04]  /*9f30*/  UIADD3 UR40, UR5, UR40, URZ ;  /* 0x0000002805287290 */ /* 0x000fc8000fffe03f */
[----:B------:R-:W-:-:S06]  /*9f40*/  UISETP.GE.AND UP0, UPT, UR40, UR60, UPT ;  /* 0x0000003c2800728c */ /* 0x000fcc000bf06270 */
[----:B------:R-:W-:-:S13]  /*9f50*/  PLOP3.LUT P0, PT, PT, PT, UP0, 0x80, 0x0 ;  /* 0x000000000000781c */ /* 0x000fda0003f0f008 */
[----:B------:R-:W-:Y:S05]  /*9f60*/  @P0 BRA `(.L_x_851) ;  /* 0x0000000000040947 */ /* 0x000fea0003800000 */
[----:B------:R-:W-:Y:S05]  /*9f70*/  BRA `(.L_x_852) ;  /* 0xffffff6800ec7947 */ /* 0x000fea000383ffff */
.L_x_851:
[----:B------:R-:W-:Y:S05]  /*9f80*/  EXIT ;  /* 0x000000000000794d */ /* 0x000fea0003800000 */
.L_x_853:
        /* <DEDUP_REMOVED lines=15> */
.L_x_1602:


//--------------------- .text._ZN5flash44flash_bwd_dq_dk_dv_loop_seqk_parallel_kernelI23Flash_bwd_kernel_traitsILi192ELi64ELi64ELi8ELi4ELi2ELi2ELb1ELb1EN7cutlass6half_tE19Flash_kernel_traitsILi192ELi64ELi64ELi8ES3_EELb1ELb0ELb1ELb0ELb0ELb1ELb0EEEvNS_16Flash_bwd_paramsE --------------------------
	.section	.text._ZN5flash44flash_bwd_dq_dk_dv_loop_seqk_parallel_kernelI23Flash_bwd_kernel_traitsILi192ELi64ELi64ELi8ELi4ELi2ELi2ELb1ELb1EN7cutlass6half_tE19Flash_kernel_traitsILi192ELi64ELi64ELi8ES3_EELb1ELb0ELb1ELb0ELb0ELb1ELb0EEEvNS_16Flash_bwd_paramsE,"ax",@progbits
	.align	128
        .global         _ZN5flash44flash_bwd_dq_dk_dv_loop_seqk_parallel_kernelI23Flash_bwd_kernel_traitsILi192ELi64ELi64ELi8ELi4ELi2ELi2ELb1ELb1EN7cutlass6half_tE19Flash_kernel_traitsILi192ELi64ELi64ELi8ES3_EELb1ELb0ELb1ELb0ELb0ELb1ELb0EEEvNS_16Flash_bwd_paramsE
        .type           _ZN5flash44flash_bwd_dq_dk_dv_loop_seqk_parallel_kernelI23Flash_bwd_kernel_traitsILi192ELi64ELi64ELi8ELi4ELi2ELi2ELb1ELb1EN7cutlass6half_tE19Flash_kernel_traitsILi192ELi64ELi64ELi8ES3_EELb1ELb0ELb1ELb0ELb0ELb1ELb0EEEvNS_16Flash_bwd_paramsE,@function
        .size           _ZN5flash44flash_bwd_dq_dk_dv_loop_seqk_parallel_kernelI23Flash_bwd_kernel_traitsILi192ELi64ELi64ELi8ELi4ELi2ELi2ELb1ELb1EN7cutlass6half_tE19Flash_kernel_traitsILi192ELi64ELi64ELi8ES3_EELb1ELb0ELb1ELb0ELb0ELb1ELb0EEEvNS_16Flash_bwd_paramsE,(.L_x_1603 - _ZN5flash44flash_bwd_dq_dk_dv_loop_seqk_parallel_kernelI23Flash_bwd_kernel_traitsILi192ELi64ELi64ELi8ELi4ELi2ELi2ELb1ELb1EN7cutlass6half_tE19Flash_kernel_traitsILi192ELi64ELi64ELi8ES3_EELb1ELb0ELb1ELb0ELb0ELb1ELb0EEEvNS_16Flash_bwd_paramsE)
        .other          _ZN5flash44flash_bwd_dq_dk_dv_loop_seqk_parallel_kernelI23Flash_bwd_kernel_traitsILi192ELi64ELi64ELi8ELi4ELi2ELi2ELb1ELb1EN7cutlass6half_tE19Flash_kernel_traitsILi192ELi64ELi64ELi8ES3_EELb1ELb0ELb1ELb0ELb0ELb1ELb0EEEvNS_16Flash_bwd_paramsE,@"STO_CUDA_ENTRY STV_DEFAULT"
_ZN5flash44flash_bwd_dq_dk_dv_loop_seqk_parallel_kernelI23Flash_bwd_kernel_traitsILi192ELi64ELi64ELi8ELi4ELi2ELi2ELb1ELb1EN7cutlass6half_tE19Flash_kernel_traitsILi192ELi64ELi64ELi8ES3_EELb1ELb0ELb1ELb0ELb0ELb1ELb0EEEvNS_16Flash_bwd_paramsE:
.text._ZN5flash44flash_bwd_dq_dk_dv_loop_seqk_parallel_kernelI23Flash_bwd_kernel_traitsILi192ELi64ELi64ELi8ELi4ELi2ELi2ELb1ELb1EN7cutlass6half_tE19Flash_kernel_traitsILi192ELi64ELi64ELi8ES3_EELb1ELb0ELb1ELb0ELb0ELb1ELb0EEEvNS_16Flash_bwd_paramsE:
        /* <DEDUP_REMOVED lines=22> */
[CC--:B------:R-:W-:Y:S02]  /*0160*/  LEA.HI R12, R2.reuse, R8.reuse, RZ, 0x3 ;  /* 0x00000008020c7211 */ /* 0x0c0fe400078f18ff */
[CC--:B-1----:R-:W-:Y:S02]  /*0170*/  LEA.HI R0, R2.reuse, R8.reuse, RZ, 0x5 ;  /* 0x0000000802007211 */ /* 0x0c2fe400078f28ff */
        /* <DEDUP_REMOVED lines=8> */
[----:B------:R-:W-:Y:S01]  /*0200*/  IMAD.IADD R10, R8, 0x1, -R4 ;  /* 0x00000001080a7824 */ /* 0x000fe200078e0a04 */
[----:B------:R-:W-:Y:S01]  /*0210*/  LOP3.LUT R5, R12, 0xfffffff8, RZ, 0xc0, !PT ;  /* 0xfffffff80c057812 */ /* 0x000fe200078ec0ff */
[C---:B------:R-:W-:Y:S01]  /*0220*/  IMAD.IADD R11, R8.reuse, 0x1, -R6 ;  /* 0x00000001080b7824 */ /* 0x040fe200078e0a06 */
[--C-:B------:R-:W-:Y:S01]  /*0230*/  SHF.R.S32.HI R4, RZ, 0x5, R0.reuse ;  /* 0x00000005ff047819 */ /* 0x100fe20000011400 */
[C---:B------:R-:W-:Y:S01]  /*0240*/  IMAD.IADD R18, R8.reuse, 0x1, -R7 ;  /* 0x0000000108127824 */ /* 0x040fe200078e0a07 */
[----:B------:R-:W-:Y:S01]  /*0250*/  SHF.R.S32.HI R7, RZ, 0x1f, R0 ;  /* 0x0000001fff077819 */ /* 0x000fe20000011400 */
[----:B------:R-:W-:Y:S01]  /*0260*/  IMAD.IADD R5, R8, 0x1, -R5 ;  /* 0x0000000108057824 */ /* 0x000fe200078e0a05 */
[----:B------:R-:W-:-:S02]  /*0270*/  SHF.R.S32.HI R6, RZ, 0x4, R3 ;  /* 0x00000004ff067819 */ /* 0x000fc40000011403 */
[--C-:B------:R-:W-:Y:S02]  /*0280*/  SHF.R.S32.HI R8, RZ, 0x2, R2.reuse ;  /* 0x00000002ff087819 */ /* 0x100fe40000011402 */
[----:B------:R-:W-:Y:S02]  /*0290*/  SHF.R.S32.HI R9, RZ, 0x1f, R2 ;  /* 0x0000001fff097819 */ /* 0x000fe40000011402 */
[----:B------:R-:W-:Y:S02]  /*02a0*/  LEA.HI R2, R7, R4, RZ, 0x2 ;  /* 0x0000000407027211 */ /* 0x000fe400078f10ff */
[----:B------:R-:W-:Y:S02]  /*02b0*/  LEA.HI R3, R3, R6, RZ, 0x1 ;  /* 0x0000000603037211 */ /* 0x000fe400078f08ff */
[----:B------:R-:W-:Y:S02]  /*02c0*/  SHF.R.S32.HI R13, RZ, 0x3, R12 ;  /* 0x00000003ff0d7819 */ /* 0x000fe4000001140c */
[----:B------:R-:W-:-:S02]  /*02d0*/  LEA.HI R0, R0, R4, RZ, 0x1 ;  /* 0x0000000400007211 */ /* 0x000fc400078f08ff */
[----:B------:R-:W-:Y:S01]  /*02e0*/  LOP3.LUT R7, R2, 0xfffffffc, RZ, 0xc0, !PT ;  /* 0xfffffffc02077812 */ /* 0x000fe200078ec0ff */
[----:B------:R-:W-:Y:S01]  /*02f0*/  IMAD.SHL.U32 R13, R13, 0x40, RZ ;  /* 0x000000400d0d7824 */ /* 0x000fe200078e00ff */
[----:B------:R-:W-:Y:S02]  /*0300*/  LOP3.LUT R3, R3, 0xfffffffe, RZ, 0xc0, !PT ;  /* 0xfffffffe03037812 */ /* 0x000fe400078ec0ff */
[----:B------:R-:W-:Y:S01]  /*0310*/  LOP3.LUT R0, R0, 0xfffffffe, RZ, 0xc0, !PT ;  /* 0xfffffffe00007812 */ /* 0x000fe200078ec0ff */
[----:B------:R-:W-:Y:S01]  /*0320*/  IMAD.IADD R20, R4, 0x1, -R7 ;  /* 0x0000000104147824 */ /* 0x000fe200078e0a07 */
[----:B------:R-:W-:Y:S01]  /*0330*/  LEA.HI R2, R9, R8, RZ, 0x3 ;  /* 0x0000000809027211 */ /* 0x000fe200078f18ff */
[----:B------:R-:W-:Y:S01]  /*0340*/  IMAD.IADD R14, R6, 0x1, -R3 ;  /* 0x00000001060e7824 */ /* 0x000fe200078e0a03 */
[C---:B------:R-:W-:Y:S01]  /*0350*/  LOP3.LUT P4, RZ, R5.reuse, 0x2, RZ, 0xc0, !PT ;  /* 0x0000000205ff7812 */ /* 0x040fe2000788c0ff */
[----:B------:R-:W-:Y:S01]  /*0360*/  IMAD.IADD R15, R4, 0x1, -R0 ;  /* 0x00000001040f7824 */ /* 0x000fe200078e0a00 */
[----:B------:R-:W-:Y:S01]  /*0370*/  LOP3.LUT R2, R2, 0xfffffff8, RZ, 0xc0, !PT ;  /* 0xfffffff802027812 */ /* 0x000fe200078ec0ff */
[----:B------:R-:W-:Y:S01]  /*0380*/  IMAD.SHL.U32 R3, R5, 0x8, RZ ;  /* 0x0000000805037824 */ /* 0x000fe200078e00ff */
[----:B------:R-:W-:Y:S01]  /*0390*/  LOP3.LUT R0, R13, 0x1c0, RZ, 0xc0, !PT ;  /* 0x000001c00d007812 */ /* 0x000fe200078ec0ff */
[----:B------:R-:W-:Y:S01]  /*03a0*/  STL [R1+0x74], R20 ;  /* 0x0000741401007387 */ /* 0x000fe20000100800 */
[----:B------:R-:W-:Y:S01]  /*03b0*/  SHF.R.S32.HI R4, RZ, 0x1f, R10 ;  /* 0x0000001fff047819 */ /* 0x000fe2000001140a */
[----:B------:R-:W-:Y:S01]  /*03c0*/  IMAD.IADD R8, R8, 0x1, -R2 ;  /* 0x0000000108087824 */ /* 0x000fe200078e0a02 */
[----:B------:R-:W-:-:S02]  /*03d0*/  LOP3.LUT R3, R0, 0x38, R3, 0xf8, !PT ;  /* 0x0000003800037812 */ /* 0x000fc400078ef803 */
[----:B------:R-:W-:Y:S01]  /*03e0*/  SHF.R.U32.HI R2, RZ, 0x3, R0 ;  /* 0x00000003ff027819 */ /* 0x000fe20000011600 */
[C---:B------:R-:W-:Y:S01]  /*03f0*/  IMAD.SHL.U32 R0, R5.reuse, 0x40, RZ ;  /* 0x0000004005007824 */ /* 0x040fe200078e00ff */
[----:B------:R-:W-:Y:S02]  /*0400*/  LOP3.LUT P3, RZ, R5, 0x4, RZ, 0xc0, !PT ;  /* 0x0000000405ff7812 */ /* 0x000fe4000786c0ff */
[----:B------:R-:W-:Y:S01]  /*0410*/  LOP3.LUT R9, R3, R2, RZ, 0x3c, !PT ;  /* 0x0000000203097212 */ /* 0x000fe200078e3cff */
[----:B------:R-:W-:Y:S01]  /*0420*/  IMAD.SHL.U32 R2, R15, 0x10, RZ ;  /* 0x000000100f027824 */ /* 0x000fe200078e00ff */
[----:B------:R-:W-:Y:S02]  /*0430*/  LOP3.LUT R0, R0, 0x1c0, RZ, 0xc0, !PT ;  /* 0x000001c000007812 */ /* 0x000fe400078ec0ff */
[----:B------:R-:W-:Y:S02]  /*0440*/  SHF.R.S32.HI R3, RZ, 0x1f, R11 ;  /* 0x0000001fff037819 */ /* 0x000fe4000001140b */
[----:B------:R-:W-:-:S02]  /*0450*/  LOP3.LUT R5, R0, 0x10, R2, 0xf8, !PT ;  /* 0x0000001000057812 */ /* 0x000fc400078ef802 */
[----:B------:R-:W-:Y:S02]  /*0460*/  LEA.HI R19, R4, R10, RZ, 0x2 ;  /* 0x0000000a04137211 */ /* 0x000fe400078f10ff */
[----:B------:R-:W-:Y:S01]  /*0470*/  LEA.HI R13, R3, R11, RZ, 0x3 ;  /* 0x0000000b030d7211 */ /* 0x000fe200078f18ff */
[----:B------:R-:W-:Y:S01]  /*0480*/  IMAD.SHL.U32 R3, R14, 0x200, RZ ;  /* 0x000002000e037824 */ /* 0x000fe200078e00ff */
[----:B------:R-:W-:Y:S02]  /*0490*/  SHF.R.S32.HI R21, RZ, 0x7, R16 ;  /* 0x00000007ff157819 */ /* 0x000fe40000011410 */
[----:B------:R-:W-:Y:S02]  /*04a0*/  LOP3.LUT R4, R0, 0x8, R12, 0xf8, !PT ;  /* 0x0000000800047812 */ /* 0x000fe400078ef80c */
[----:B------:R-:W-:Y:S01]  /*04b0*/  SHF.R.U32.HI R2, RZ, 0x3, R0 ;  /* 0x00000003ff027819 */ /* 0x000fe20000011600 */
[----:B------:R-:W-:Y:S01]  /*04c0*/  IMAD.SHL.U32 R10, R21, 0x20, RZ ;  /* 0x00000020150a7824 */ /* 0x000fe200078e00ff */
[----:B------:R-:W-:-:S02]  /*04d0*/  LOP3.LUT R5, R5, 0x8, R12, 0xf8, !PT ;  /* 0x0000000805057812 */ /* 0x000fc400078ef80c */
[----:B------:R-:W-:Y:S01]  /*04e0*/  LOP3.LUT R0, R4, R2, RZ, 0x3c, !PT ;  /* 0x0000000204007212 */ /* 0x000fe200078e3cff */
[----:B------:R-:W-:Y:S01]  /*04f0*/  IMAD R4, R21, 0x800, R3 ;  /* 0x0000080015047824 */ /* 0x000fe200078e0203 */
[----:B------:R-:W-:Y:S01]  /*0500*/  LOP3.LUT R2, R3, R5, R2, 0xf6, !PT ;  /* 0x0000000503027212 */ /* 0x000fe200078ef602 */
[----:B------:R-:W-:Y:S01]  /*0510*/  IMAD.SHL.U32 R5, R8, 0x40, RZ ;  /* 0x0000004008057824 */ /* 0x000fe200078e00ff */
[----:B------:R-:W-:Y:S01]  /*0520*/  SHF.R.S32.HI R3, RZ, 0x6, R17 ;  /* 0x00000006ff037819 */ /* 0x000fe20000011411 */
[----:B------:R-:W-:Y:S01]  /*0530*/  IMAD.IADD R0, R4, 0x1, R0 ;  /* 0x0000000104007824 */ /* 0x000fe200078e0200 */
[----:B------:R-:W-:Y:S01]  /*0540*/  LOP3.LUT R6, R8, 0x1, RZ, 0xc0, !PT ;  /* 0x0000000108067812 */ /* 0x000fe200078ec0ff */
[----:B------:R1:W-:Y:S01]  /*0550*/  STL [R1+0x78], R10 ;  /* 0x0000780a01007387 */ /* 0x0003e20000100800 */
[----:B------:R-:W-:Y:S01]  /*0560*/  LOP3.LUT R7, R13, 0xfffffff8, RZ, 0xc0, !PT ;  /* 0xfffffff80d077812 */ /* 0x000fe200078ec0ff */
[C---:B------:R-:W-:Y:S01]  /*0570*/  IMAD R17, R3.reuse, 0x200, R9 ;  /* 0x0000020003117824 */ /* 0x040fe200078e0209 */
[----:B------:R-:W-:Y:S01]  /*0580*/  ISETP.NE.U32.AND P0, PT, R6, 0x1, PT ;  /* 0x000000010600780c */ /* 0x000fe20003f05070 */
[----:B------:R-:W-:Y:S01]  /*0590*/  IMAD.SHL.U32 R4, R3, 0x8, RZ ;  /* 0x0000000803047824 */ /* 0x000fe200078e00ff */
[----:B------:R-:W-:Y:S01]  /*05a0*/  LOP3.LUT R3, R5, 0x1c0, RZ, 0xc0, !PT ;  /* 0x000001c005037812 */ /* 0x000fe200078ec0ff */
[----:B------:R-:W-:Y:S01]  /*05b0*/  IMAD.IADD R7, R11, 0x1, -R7 ;  /* 0x000000010b077824 */ /* 0x000fe200078e0a07 */
[----:B------:R-:W-:Y:S01]  /*05c0*/  R2P PR, R8, 0x6 ;  /* 0x0000000608007804 */ /* 0x000fe20000000000 */
[----:B------:R-:W-:Y:S01]  /*05d0*/  IMAD.SHL.U32 R8, R18, 0x2, RZ ;  /* 0x0000000212087824 */ /* 0x000fe200078e00ff */
[----:B------:R-:W-:Y:S01]  /*05e0*/  LOP3.LUT R6, R3, 0x20, R10, 0xf8, !PT ;  /* 0x0000002003067812 */ /* 0x000fe200078ef80a */
[----:B------:R-:W-:Y:S01]  /*05f0*/  IMAD.SHL.U32 R9, R14, 0x20, RZ ;  /* 0x000000200e097824 */ /* 0x000fe200078e00ff */
[----:B------:R-:W-:Y:S01]  /*0600*/  SHF.R.U32.HI R5, RZ, 0x3, R3 ;  /* 0x00000003ff057819 */ /* 0x000fe20000011603 */
[----:B------:R-:W-:Y:S01]  /*0610*/  IMAD R11, R20, 0x400, R8 ;  /* 0x00000400140b7824 */ /* 0x000fe200078e0208 */
[----:B------:R-:W-:-:S02]  /*0620*/  LOP3.LUT P6, RZ, R7, 0x2, RZ, 0xc0, !PT ;  /* 0x0000000207ff7812 */ /* 0x000fc400078cc0ff */
[C---:B------:R-:W-:Y:S01]  /*0630*/  LOP3.LUT P5, RZ, R7.reuse, 0x4, RZ, 0xc0, !PT ;  /* 0x0000000407ff7812 */ /* 0x040fe200078ac0ff */
[----:B------:R-:W-:Y:S01]  /*0640*/  IMAD.SHL.U32 R7, R7, 0x40, RZ ;  /* 0x0000004007077824 */ /* 0x000fe200078e00ff */
[----:B------:R-:W-:Y:S02]  /*0650*/  LOP3.LUT R6, R6, R5, RZ, 0x3c, !PT ;  /* 0x0000000506067212 */ /* 0x000fe400078e3cff */
[----:B------:R-:W-:Y:S02]  /*0660*/  LOP3.LUT R4, R4, 0x18, RZ, 0xc0, !PT ;  /* 0x0000001804047812 */ /* 0x000fe400078ec0ff */
[----:B------:R-:W-:Y:S01]  /*0670*/  LEA R2, R2, UR4, 0x1 ;  /* 0x0000000402027c11 */ /* 0x000fe2000f8e08ff */
[----:B------:R-:W-:Y:S01]  /*0680*/  IMAD.IADD R16, R11, 0x1, R6 ;  /* 0x000000010b107824 */ /* 0x000fe200078e0206 */
[----:B------:R-:W-:Y:S01]  /*0690*/  LOP3.LUT R12, R4, 0x20, R9, 0xf8, !PT ;  /* 0x00000020040c7812 */ /* 0x000fe200078ef809 */
[----:B------:R-:W-:Y:S01]  /*06a0*/  IMAD.SHL.U32 R6, R14, 0x8, RZ ;  /* 0x000000080e067824 */ /* 0x000fe200078e00ff */
[----:B-1----:R-:W-:Y:S01]  /*06b0*/  LOP3.LUT R10, R5, R3, R4, 0x1e, !PT ;  /* 0x00000003050a7212 */ /* 0x002fe200078e1e04 */
[----:B------:R-:W-:Y:S01]  /*06c0*/  IMAD.SHL.U32 R9, R13, 0x40, RZ ;  /* 0x000000400d097824 */ /* 0x000fe200078e00ff */
[----:B------:R-:W-:Y:S01]  /*06d0*/  LOP3.LUT R3, R7, 0x1c0, RZ, 0xc0, !PT ;  /* 0x000001c007037812 */ /* 0x000fe200078ec0ff */
[----:B------:R-:W-:-:S03]  /*06e0*/  IMAD R5, R15, 0x400, R8 ;  /* 0x000004000f057824 */ /* 0x000fc600078e0208 */
[--C-:B------:R-:W-:Y:S01]  /*06f0*/  SHF.R.U32.HI R4, RZ, 0x3, R3.reuse ;  /* 0x00000003ff047819 */ /* 0x100fe20000011603 */
[----:B------:R-:W-:Y:S01]  /*0700*/  IMAD.IADD R11, R5, 0x1, R10 ;  /* 0x00000001050b7824 */ /* 0x000fe200078e020a */
[----:B------:R-:W-:Y:S01]  /*0710*/  LOP3.LUT R6, R3, 0x8, R6, 0xf8, !PT ;  /* 0x0000000803067812 */ /* 0x000fe200078ef806 */
[----:B------:R-:W-:Y:S01]  /*0720*/  IMAD.MOV.U32 R10, RZ, RZ, -0x10 ;  /* 0xfffffff0ff0a7424 */ /* 0x000fe200078e00ff */
[----:B------:R-:W-:Y:S02]  /*0730*/  LOP3.LUT R9, R9, 0xfffffe00, RZ, 0xc0, !PT ;  /* 0xfffffe0009097812 */ /* 0x000fe400078ec0ff */
[----:B------:R-:W-:Y:S01]  /*0740*/  LOP3.LUT R3, R4, R12, R3, 0x1e, !PT ;  /* 0x0000000c04037212 */ /* 0x000fe200078e1e03 */
[----:B------:R-:W-:Y:S01]  /*0750*/  IMAD.MOV.U32 R12, RZ, RZ, 0x40 ;  /* 0x00000040ff0c7424 */ /* 0x000fe200078e00ff */
[----:B------:R-:W-:Y:S01]  /*0760*/  LOP3.LUT R4, R6, R4, RZ, 0x3c, !PT ;  /* 0x0000000406047212 */ /* 0x000fe200078e3cff */
[----:B------:R-:W-:Y:S01]  /*0770*/  IMAD R7, R20, 0x400, R9 ;  /* 0x0000040014077824 */ /* 0x000fe200078e0209 */
[----:B------:R-:W-:Y:S01]  /*0780*/  SHF.R.S32.HI R5, RZ, 0x2, R19 ;  /* 0x00000002ff057819 */ /* 0x000fe20000011413 */
[----:B------:R-:W-:Y:S01]  /*0790*/  IMAD R8, R15, 0x400, R9 ;  /* 0x000004000f087824 */ /* 0x000fe200078e0209 */
[----:B------:R-:W-:Y:S01]  /*07a0*/  LOP3.LUT R9, R3, R9, RZ, 0xfc, !PT ;  /* 0x0000000903097212 */ /* 0x000fe200078efcff */
[----:B------:R-:W-:Y:S01]  /*07b0*/  IMAD.IADD R7, R7, 0x1, R4 ;  /* 0x0000000107077824 */ /* 0x000fe200078e0204 */
[----:B------:R-:W-:Y:S01]  /*07c0*/  SEL R10, R10, 0x10, !P0 ;  /* 0x000000100a0a7807 */ /* 0x000fe20004000000 */
[----:B------:R-:W-:-:S02]  /*07d0*/  IMAD.IADD R8, R4, 0x1, R8 ;  /* 0x0000000104087824 */ /* 0x000fc400078e0208 */
[----:B------:R-:W-:Y:S01]  /*07e0*/  IMAD.U32 R4, RZ, RZ, UR5 ;  /* 0x00000005ff047e24 */ /* 0x000fe2000f8e00ff */
[----:B------:R-:W-:Y:S01]  /*07f0*/  USHF.R.S32.HI UR5, URZ, 0x1f, UR46 ;  /* 0x0000001f3f057899 */ /* 0x000fe2000801142e */
[----:B------:R-:W-:Y:S01]  /*0800*/  IMAD.U32 R3, RZ, RZ, UR6 ;  /* 0x00000006ff037e24 */ /* 0x000fe2000f8e00ff */
[----:B------:R-:W-:Y:S01]  /*0810*/  USHF.R.S32.HI UR6, URZ, 0x1f, UR57 ;  /* 0x0000001f3f067899 */ /* 0x000fe20008011439 */
[----:B------:R-:W-:Y:S01]  /*0820*/  IMAD R13, R20, 0x10, R5 ;  /* 0x00000010140d7824 */ /* 0x000fe200078e0205 */
[----:B------:R-:W-:Y:S01]  /*0830*/  LEA R5, R17, UR4, 0x1 ;  /* 0x0000000411057c11 */ /* 0x000fe2000f8e08ff */
[----:B------:R-:W-:Y:S02]  /*0840*/  IMAD.MOV.U32 R6, RZ, RZ, 0x20 ;  /* 0x00000020ff067424 */ /* 0x000fe400078e00ff */
[----:B------:R-:W-:Y:S01]  /*0850*/  IMAD.U32 R3, RZ, RZ, UR5 ;  /* 0x00000005ff037e24 */ /* 0x000fe2000f8e00ff */
[----:B------:R1:W-:Y:S01]  /*0860*/  STL [R1+0x48], R13 ;  /* 0x0000480d01007387 */ /* 0x0003e20000100800 */
[----:B------:R-:W-:Y:S01]  /*0870*/  IMAD.U32 R3, RZ, RZ, UR6 ;  /* 0x00000006ff037e24 */ /* 0x000fe2000f8e00ff */
[----:B------:R-:W-:Y:S01]  /*0880*/  SEL R4, R6, 0xffffffe0, !P4 ;  /* 0xffffffe006047807 */ /* 0x000fe20006000000 */
[----:B------:R-:W-:Y:S01]  /*0890*/  UIADD3 UR6, UR4, 0xc000, URZ ;  /* 0x0000c00004067890 */ /* 0x000fe2000fffe03f */
[----:B------:R-:W-:Y:S01]  /*08a0*/  SEL R3, R12, 0xffffffc0, !P3 ;  /* 0xffffffc00c037807 */ /* 0x000fe20005800000 */
[----:B------:R2:W-:Y:S01]  /*08b0*/  STL [R1+0x2c], R5 ;  /* 0x00002c0501007387 */ /* 0x0005e20000100800 */
        /* <DEDUP_REMOVED lines=22> */
[----:B----4-:R-:W-:Y:S02]  /*0a20*/  LEA R0, R9, UR4, 0x1 ;  /* 0x0000000409007c11 */ /* 0x010fe4000f8e08ff */
        /* <DEDUP_REMOVED lines=20> */
.L_x_884:
        /* <DEDUP_REMOVED lines=67> */
.L_x_854:
        /* <DEDUP_REMOVED lines=34> */
[----:B------:R-:W-:Y:S02]  /*11c0*/  UIADD3 UR13, UR12, 0x3f, URZ ;  /* 0x0000003f0c0d7890 */ /* 0x000fe4000fffe03f */
[----:B------:R-:W-:Y:S02]  /*11d0*/  UIMAD.WIDE.U32 UR14, UR9, UR34, URZ ;  /* 0x00000022090e72a5 */ /* 0x000fe4000f8e003f */
[----:B------:R-:W-:Y:S01]  /*11e0*/  USHF.R.S32.HI UR20, URZ, 0x1f, UR13 ;  /* 0x0000001f3f147899 */ /* 0x000fe2000801140d */
[----:B-1----:R-:W1:Y:S01]  /*11f0*/  MUFU.RCP R4, R4 ;  /* 0x0000000400047308 */ /* 0x002e620000001000 */
[----:B------:R-:W-:-:S02]  /*1200*/  USEL UR56, UR16, UR14, !UP2 ;  /* 0x0000000e10387287 */ /* 0x000fc4000d000000 */
[----:B------:R-:W-:Y:S02]  /*1210*/  ULEA.HI UR29, UR20, UR13, URZ, 0x6 ;  /* 0x0000000d141d7291 */ /* 0x000fe4000f8f303f */
[----:B------:R-:W-:Y:S01]  /*1220*/  UIADD3 UR13, UR18, 0x3f, URZ ;  /* 0x0000003f120d7890 */ /* 0x000fe2000fffe03f */
[----:B------:R-:W-:Y:S01]  /*1230*/  ULDC UR61, c[0x0][0x270] ;  /* 0x00009c00003d7ab9 */ /* 0x000fe20000000800 */
[----:B------:R-:W-:Y:S02]  /*1240*/  @UP2 UIMAD UR50, UR9, UR11, UR45 ;  /* 0x0000000b093222a4 */ /* 0x000fe4000f8e022d */
[----:B------:R-:W-:Y:S02]  /*1250*/  USHF.R.S32.HI UR14, URZ, 0x1f, UR13 ;  /* 0x0000001f3f0e7899 */ /* 0x000fe4000801140d */
[----:B------:R-:W-:Y:S02]  /*1260*/  @!UP2 UIMAD UR38, UR46, UR7, UR10 ;  /* 0x000000072e26a2a4 */ /* 0x000fe4000f8e020a */
[----:B------:R-:W-:-:S02]  /*1270*/  UIMAD UR23, UR9, UR35, URZ ;  /* 0x00000023091772a4 */ /* 0x000fc4000f8e023f */
[----:B------:R-:W-:Y:S01]  /*1280*/  UIMAD.WIDE UR6, UR27, UR61, URZ ;  /* 0x0000003d1b0672a5 */ /* 0x000fe2000f8e023f */
[----:B-1----:R-:W-:Y:S01]  /*1290*/  VIADD R4, R4, 0xffffffe ;  /* 0x0ffffffe04047836 */ /* 0x002fe20000000000 */
[----:B------:R-:W-:Y:S02]  /*12a0*/  UIMAD.WIDE.U32 UR10, UR46, UR59, URZ ;  /* 0x0000003b2e0a72a5 */ /* 0x000fe4000f8e003f */
[----:B------:R-:W-:Y:S01]  /*12b0*/  ULEA.HI UR20, UR14, UR13, URZ, 0x6 ;  /* 0x0000000d0e147291 */ /* 0x000fe2000f8f303f */
[----:B------:R-:W1:Y:S01]  /*12c0*/  F2I.FTZ.U32.TRUNC.NTZ R5, R4 ;  /* 0x0000000400057305 */ /* 0x000e62000021f000 */
[----:B------:R-:W-:Y:S02]  /*12d0*/  UIMAD UR13, UR32, UR46, URZ ;  /* 0x0000002e200d72a4 */ /* 0x000fe4000f8e023f */
[----:B------:R-:W-:Y:S02]  /*12e0*/  UIADD3 UR47, UR17, UR24, URZ ;  /* 0x00000018112f7290 */ /* 0x000fe4000fffe03f */
[----:B------:R-:W-:-:S02]  /*12f0*/  @UP2 UIADD3 UR47, UR15, UR23, URZ ;  /* 0x000000170f2f2290 */ /* 0x000fc4000fffe03f */
[----:B------:R-:W-:Y:S02]  /*1300*/  UIMAD.WIDE.U32 UR14, UR6, UR10, URZ ;  /* 0x0000000a060e72a5 */ /* 0x000fe4000f8e003f */
[----:B------:R-:W-:Y:S02]  /*1310*/  UIMAD UR17, UR7, UR10, URZ ;  /* 0x0000000a071172a4 */ /* 0x000fe4000f8e023f */
[----:B------:R-:W-:Y:S02]  /*1320*/  UIMAD UR10, UR58, UR59, UR13 ;  /* 0x0000003b3a0a72a4 */ /* 0x000fe4000f8e020d */
[----:B------:R-:W-:Y:S01]  /*1330*/  USHF.L.U64.HI UR19, UR46, 0x7, UR58 ;  /* 0x000000072e137899 */ /* 0x000fe2000801023a */
[----:B-1----:R-:W-:Y:S01]  /*1340*/  IMAD.MOV R4, RZ, RZ, -R5 ;  /* 0x000000ffff047224 */ /* 0x002fe200078e0a05 */
[----:B------:R-:W-:Y:S02]  /*1350*/  USHF.R.S32.HI UR16, URZ, 0x6, UR29 ;  /* 0x000000063f107899 */ /* 0x000fe4000801141d */
[----:B------:R-:W-:Y:S01]  /*1360*/  USHF.R.S32.HI UR13, URZ, 0x6, UR20 ;  /* 0x000000063f0d7899 */ /* 0x000fe20008011414 */
[----:B------:R-:W-:Y:S01]  /*1370*/  IMAD R6, R4, R8, RZ ;  /* 0x0000000804067224 */ /* 0x000fe200078e02ff */
[----:B------:R-:W-:Y:S01]  /*1380*/  UIADD3 UR10, UR11, UR10, URZ ;  /* 0x0000000a0b0a7290 */ /* 0x000fe2000fffe03f */
[----:B------:R-:W-:Y:S01]  /*1390*/  IMAD.MOV.U32 R4, RZ, RZ, RZ ;  /* 0x000000ffff047224 */ /* 0x000fe200078e00ff */
[----:B------:R-:W-:-:S02]  /*13a0*/  USEL UR33, UR19, URZ, UP0 ;  /* 0x0000003f13217287 */ /* 0x000fc40008000000 */
[----:B------:R-:W-:Y:S01]  /*13b0*/  UISETP.LT.AND UP0, UPT, UR16, UR13, UPT ;  /* 0x0000000d1000728c */ /* 0x000fe2000bf01270 */
[----:B------:R-:W-:Y:S01]  /*13c0*/  IMAD.HI.U32 R4, R5, R6, R4 ;  /* 0x0000000605047227 */ /* 0x000fe200078e0004 */
[----:B------:R-:W-:Y:S01]  /*13d0*/  MOV R5, R7 ;  /* 0x0000000700057202 */ /* 0x000fe20000000f00 */
[----:B------:R-:W-:Y:S02]  /*13e0*/  UIMAD UR17, UR6, UR10, UR17 ;  /* 0x0000000a061172a4 */ /* 0x000fe4000f8e0211 */
[----:B------:R-:W-:Y:S02]  /*13f0*/  UIMAD.WIDE.U32 UR10, UR6, UR9, URZ ;  /* 0x00000009060a72a5 */ /* 0x000fe4000f8e003f */
[----:B------:R-:W-:Y:S01]  /*1400*/  IMAD.HI.U32 R4, R4, R5, RZ ;  /* 0x0000000504047227 */ /* 0x000fe200078e00ff */
[----:B------:R-:W-:Y:S02]  /*1410*/  USEL UR32, UR16, UR13, UP0 ;  /* 0x0000000d10207287 */ /* 0x000fe40008000000 */
[----:B------:R-:W-:Y:S01]  /*1420*/  UIMAD UR13, UR7, UR9, URZ ;  /* 0x00000009070d72a4 */ /* 0x000fe2000f8e023f */
[----:B------:R-:W-:Y:S01]  /*1430*/  IMAD.MOV R6, RZ, RZ, -R4 ;  /* 0x000000ffff067224 */ /* 0x000fe200078e0a04 */
[----:B------:R-:W-:-:S02]  /*1440*/  USEL UR55, UR14, UR10, !UP2 ;  /* 0x0000000a0e377287 */ /* 0x000fc4000d000000 */
[----:B------:R-:W-:Y:S01]  /*1450*/  UISETP.NE.AND UP1, UPT, UR43, -0x1, UPT ;  /* 0xffffffff2b00788c */ /* 0x000fe2000bf25270 */
[C---:B------:R-:W-:Y:S01]  /*1460*/  IMAD R5, R8.reuse, R6, R5 ;  /* 0x0000000608057224 */ /* 0x040fe200078e0205 */
[----:B------:R-:W-:Y:S01]  /*1470*/  ULDC.U8 UR25, c[0x0][0x3d8] ;  /* 0x0000f60000197ab9 */ /* 0x000fe20000000000 */
[----:B------:R-:W-:Y:S02]  /*1480*/  ULEA UR14, UR32, 0xffffffc0, 0x6 ;  /* 0xffffffc0200e7891 */ /* 0x000fe4000f8e303f */
[----:B------:R-:W-:Y:S01]  /*1490*/  UISETP.NE.AND UP3, UPT, UR25, URZ, UPT ;  /* 0x0000003f1900728c */ /* 0x000fe2000bf65270 */
[----:B------:R-:W-:Y:S01]  /*14a0*/  ISETP.GT.U32.AND P1, PT, R8, R5, PT ;  /* 0x000000050800720c */ /* 0x000fe20003f24070 */
[----:B------:R-:W-:Y:S02]  /*14b0*/  UIADD3 UR48, UR15, UR17, URZ ;  /* 0x000000110f307290 */ /* 0x000fe4000fffe03f */
[----:B------:R-:W-:Y:S02]  /*14c0*/  @UP2 UIADD3 UR48, UR11, UR13, URZ ;  /* 0x0000000d0b302290 */ /* 0x000fe4000fffe03f */
[----:B------:R-:W-:-:S02]  /*14d0*/  USHF.R.S32.HI UR20, URZ, 0x1f, UR14 ;  /* 0x0000001f3f147899 */ /* 0x000fc4000801140e */
[----:B------:R-:W-:Y:S01]  /*14e0*/  UIADD3 UR13, UP0, UR14, UR36, URZ ;  /* 0x000000240e0d7290 */ /* 0x000fe2000ff1e03f */
[----:B------:R-:W-:Y:S01]  /*14f0*/  ULDC.U8 UR26, c[0x0][0x480] ;  /* 0x00012000001a7ab9 */ /* 0x000fe20000000000 */
[----:B------:R-:W-:Y:S02]  /*1500*/  @UP1 UIADD3 UR22, UR40, UR43, URZ ;  /* 0x0000002b28161290 */ /* 0x000fe4000fffe03f */
[----:B------:R-:W-:Y:S02]  /*1510*/  UIADD3.X UR15, UR20, UR33, URZ, UP0, !UPT ;  /* 0x00000021140f7290 */ /* 0x000fe400087fe43f */
[----:B------:R-:W-:Y:S01]  /*1520*/  @!P1 IMAD.IADD R5, R5, 0x1, -R8 ;  /* 0x0000000105059824 */ /* 0x000fe200078e0a08 */
[----:B------:R-:W-:Y:S01]  /*1530*/  UIMAD UR7, UR7, UR13, URZ ;  /* 0x0000000d070772a4 */ /* 0x000fe2000f8e023f */
[----:B------:R-:W-:Y:S01]  /*1540*/  @!P1 IADD3 R4, R4, 0x1, RZ ;  /* 0x0000000104049810 */ /* 0x000fe20007ffe0ff */
[----:B------:R-:W-:Y:S01]  /*1550*/  ULDC UR36, c[0x0][0x2c4] ;  /* 0x0000b10000247ab9 */ /* 0x000fe20000000800 */
[----:B------:R-:W-:Y:S01]  /*1560*/  PLOP3.LUT P1, PT, PT, PT, UP1, 0x80, 0x0 ;  /* 0x000000000000781c */ /* 0x000fe20003f2f018 */
[----:B------:R-:W-:Y:S01]  /*1570*/  @UP1 UIADD3 UR21, UR40, UR43, URZ ;  /* 0x0000002b28151290 */ /* 0x000fe2000fffe03f */
[----:B------:R-:W-:Y:S01]  /*1580*/  ISETP.GE.U32.AND P0, PT, R5, R8, PT ;  /* 0x000000080500720c */ /* 0x000fe20003f06070 */
[----:B------:R-:W-:Y:S01]  /*1590*/  UIMAD UR16, UR6, UR15, UR7 ;  /* 0x0000000f061072a4 */ /* 0x000fe2000f8e0207 */
[----:B------:R-:W-:Y:S01]  /*15a0*/  LOP3.LUT R5, R9, UR57, RZ, 0x3c, !PT ;  /* 0x0000003909057c12 */ /* 0x000fe2000f8e3cff */
[----:B------:R-:W-:-:S02]  /*15b0*/  UIMAD UR49, UR57, UR27, URZ ;  /* 0x0000001b393172a4 */ /* 0x000fc4000f8e023f */
[----:B------:R-:W-:Y:S01]  /*15c0*/  UISETP.NE.AND UP4, UPT, UR26, URZ, UPT ;  /* 0x0000003f1a00728c */ /* 0x000fe2000bf85270 */
[----:B------:R-:W-:Y:S01]  /*15d0*/  ISETP.GE.AND P2, PT, R5, RZ, PT ;  /* 0x000000ff0500720c */ /* 0x000fe20003f46270 */
[----:B------:R-:W-:Y:S01]  /*15e0*/  @UP1 ULDC.64 UR24, c[0x0][0x250] ;  /* 0x0000940000181ab9 */ /* 0x000fe20000000a00 */
[----:B------:R-:W-:Y:S01]  /*15f0*/  @UP3 UIMAD UR15, UR46, UR36, URZ ;  /* 0x000000242e0f32a4 */ /* 0x000fe2000f8e023f */
[----:B------:R-:W-:Y:S01]  /*1600*/  @UP1 ULDC.64 UR26, c[0x0][0x248] ;  /* 0x00009200001a1ab9 */ /* 0x000fe20000000a00 */
[----:B------:R-:W-:Y:S02]  /*1610*/  @UP1 UIMAD.WIDE.U32 UR10, UR22, UR24, URZ ;  /* 0x00000018160a12a5 */ /* 0x000fe4000f8e003f */
[----:B------:R-:W-:Y:S01]  /*1620*/  @UP1 UIMAD UR17, UR22, UR25, URZ ;  /* 0x00000019161112a4 */ /* 0x000fe2000f8e023f */
[----:B------:R-:W-:Y:S01]  /*1630*/  @P0 VIADD R4, R4, 0x1 ;  /* 0x0000000104040836 */ /* 0x000fe20000000000 */
[----:B------:R-:W-:Y:S01]  /*1640*/  @UP1 UIMAD.WIDE.U32 UR18, UR21, UR26, URZ ;  /* 0x0000001a151212a5 */ /* 0x000fe2000f8e003f */
[----:B------:R-:W-:Y:S01]  /*1650*/  PLOP3.LUT P0, PT, PT, PT, UP3, 0x80, 0x0 ;  /* 0x000000000000781c */ /* 0x000fe20003f0f038 */
[----:B------:R-:W-:Y:S01]  /*1660*/  UIMAD.WIDE.U32 UR22, UR6, UR13, URZ ;  /* 0x0000000d061672a5 */ /* 0x000fe2000f8e003f */
[----:B------:R-:W-:Y:S01]  /*1670*/  IMAD.MOV.U32 R5, RZ, RZ, R4 ;  /* 0x000000ffff057224 */ /* 0x000fe200078e0004 */
[----:B------:R-:W-:-:S02]  /*1680*/  @UP3 USEL UR13, UR15, UR9, !UP2 ;  /* 0x000000090f0d3287 */ /* 0x000fc4000d000000 */
[----:B------:R-:W-:Y:S02]  /*1690*/  @!UP3 UIMAD UR7, UR46, UR61, UR57 ;  /* 0x0000003d2e07b2a4 */ /* 0x000fe4000f8e0239 */
[----:B------:R-:W-:Y:S01]  /*16a0*/  @UP1 UIMAD UR21, UR21, UR27, URZ ;  /* 0x0000001b151512a4 */ /* 0x000fe2000f8e023f */
[----:B------:R-:W-:Y:S01]  /*16b0*/  @!P2 IADD3 R5, -R5, RZ, RZ ;  /* 0x000000ff0505a210 */ /* 0x000fe20007ffe1ff */
[----:B------:R-:W-:Y:S01]  /*16c0*/  @UP3 ULDC UR6, c[0x0][0x2e4] ;  /* 0x0000b90000063ab9 */ /* 0x000fe20000000800 */
[----:B------:R-:W-:Y:S01]  /*16d0*/  @!UP2 UIADD3 UR50, UR31, UR38, URZ ;  /* 0x000000261f32a290 */ /* 0x000fe2000fffe03f */
[----:B------:R-:W-:Y:S01]  /*16e0*/  @!P3 LOP3.LUT R5, RZ, R9, RZ, 0x33, !PT ;  /* 0x00000009ff05b212 */ /* 0x000fe200078e33ff */
[----:B------:R-:W-:Y:S02]  /*16f0*/  @UP3 UIMAD UR15, UR57, UR6, UR13 ;  /* 0x00000006390f32a4 */ /* 0x000fe4000f8e020d */
[----:B------:R-:W-:Y:S02]  /*1700*/  USEL UR52, UR51, URZ, UP4 ;  /* 0x0000003f33347287 */ /* 0x000fe4000a000000 */
[----:B------:R-:W-:-:S02]  /*1710*/  @!UP3 UIMAD UR15, UR7, UR36, URZ ;  /* 0x00000024070fb2a4 */ /* 0x000fc4000f8e023f */
[----:B------:R-:W-:Y:S02]  /*1720*/  USHF.R.S32.HI UR37, URZ, 0x1f, UR41 ;  /* 0x0000001f3f257899 */ /* 0x000fe40008011429 */
[----:B------:R-:W-:Y:S02]  /*1730*/  USEL UR54, UR28, URZ, UP4 ;  /* 0x0000003f1c367287 */ /* 0x000fe4000a000000 */
        /* <DEDUP_REMOVED lines=19> */
.L_x_856:
        /* <DEDUP_REMOVED lines=13> */
.L_x_857:
        /* <DEDUP_REMOVED lines=11> */
.L_x_858:
[----:B------:R-:W-:-:S04]  /*19f0*/  UIMAD UR6, UR46, UR61, UR57 ;  /* 0x0000003d2e0672a4 */ /* 0x000fc8000f8e0239 */
[----:B------:R-:W-:-:S12]  /*1a00*/  UIMAD UR6, UR6, UR59, URZ ;  /* 0x0000003b060672a4 */ /* 0x000fd8000f8e023f */
.L_x_859:
[----:B------:R-:W1:Y:S01]  /*1a10*/  S2R R18, SR_TID.X ;  /* 0x0000000000127919 */ /* 0x000e620000002100 */
[----:B------:R-:W2:Y:S01]  /*1a20*/  LDC.64 R14, c[0x0][0x420] ;  /* 0x00010800ff0e7b82 */ /* 0x000ea20000000a00 */
[----:B------:R-:W-:Y:S01]  /*1a30*/  ULDC UR9, c[0x0][0x2dc] ;  /* 0x0000b70000097ab9 */ /* 0x000fe20000000800 */
[----:B------:R-:W-:Y:S01]  /*1a40*/  UIADD3 UR19, UR14, UR6, URZ ;  /* 0x000000060e137290 */ /* 0x000fe2000fffe03f */
[----:B------:R-:W-:Y:S01]  /*1a50*/  BSSY B1, `(.L_x_855) ;  /* 0x0000726000017945 */ /* 0x000fe20003800000 */
[----:B------:R-:W-:Y:S02]  /*1a60*/  UIADD3 UR21, UR14, UR15, URZ ;  /* 0x0000000f0e157290 */ /* 0x000fe4000fffe03f */
[----:B------:R-:W-:Y:S02]  /*1a70*/  UIMAD UR15, UR9, UR61, URZ ;  /* 0x0000003d090f72a4 */ /* 0x000fe4000f8e023f */
[----:B------:R-:W-:Y:S01]  /*1a80*/  UIADD3 UR6, -UR8, UR12, UR41 ;  /* 0x0000000c08067290 */ /* 0x000fe2000fffe129 */
[----:B------:R-:W-:Y:S01]  /*1a90*/  ULDC UR30, c[0x0][0x398] ;  /* 0x0000e600001e7ab9 */ /* 0x000fe20000000800 */
[----:B------:R-:W-:-:S02]  /*1aa0*/  USHF.R.S32.HI UR31, URZ, 0x1f, UR57 ;  /* 0x0000001f3f1f7899 */ /* 0x000fc40008011439 */
[----:B------:R-:W-:Y:S01]  /*1ab0*/  UIADD3 UR6, UR6, -UR30, URZ ;  /* 0x8000001e06067290 */ /* 0x000fe2000fffe03f */
[----:B------:R-:W-:Y:S01]  /*1ac0*/  ULDC.64 UR10, c[0x0][0x428] ;  /* 0x00010a00000a7ab9 */ /* 0x000fe20000000a00 */
[----:B------:R-:W-:Y:S01]  /*1ad0*/  ULDC.64 UR16, c[0x0][0x258] ;  /* 0x0000960000107ab9 */ /* 0x000fe20000000a00 */
[----:B------:R-:W-:Y:S01]  /*1ae0*/  UIMAD UR13, UR31, UR10, URZ ;  /* 0x0000000a1f0d72a4 */ /* 0x000fe2000f8e023f */
[----:B------:R-:W-:Y:S01]  /*1af0*/  IMAD.U32 R16, RZ, RZ, UR10 ;  /* 0x0000000aff107e24 */ /* 0x000fe2000f8e00ff */
[----:B------:R-:W-:Y:S02]  /*1b00*/  UIMAD UR10, UR31, UR16, URZ ;  /* 0x000000101f0a72a4 */ /* 0x000fe4000f8e023f */
[----:B------:R-:W-:Y:S02]  /*1b10*/  UIMAD UR11, UR57, UR11, UR13 ;  /* 0x0000000b390b72a4 */ /* 0x000fe4000f8e020d */
[----:B------:R-:W-:Y:S01]  /*1b20*/  UIMAD UR17, UR57, UR17, UR10 ;  /* 0x00000011391172a4 */ /* 0x000fe2000f8e020a */
[----:B--2---:R-:W-:Y:S01]  /*1b30*/  IMAD R12, R14, UR20, RZ ;  /* 0x000000140e0c7c24 */ /* 0x004fe2000f8e02ff */
[----:B------:R-:W-:Y:S01]  /*1b40*/  ULDC.64 UR28, c[0x0][0x210] ;  /* 0x00008400001c7ab9 */ /* 0x000fe20000000a00 */
[----:B------:R-:W-:Y:S01]  /*1b50*/  ULDC.64 UR44, c[0x0][0x478] ;  /* 0x00011e00002c7ab9 */ /* 0x000fe20000000a00 */
[----:B------:R-:W-:Y:S01]  /*1b60*/  UIADD3 UR9, UR32, -0x1, URZ ;  /* 0xffffffff20097890 */ /* 0x000fe2000fffe03f */
[----:B------:R-:W-:Y:S01]  /*1b70*/  IMAD R12, R15, UR14, R12 ;  /* 0x0000000e0f0c7c24 */ /* 0x000fe2000f8e020c */
[----:B-1----:R-:W-:-:S04]  /*1b80*/  SHF.R.S32.HI R13, RZ, 0x1f, R18 ;  /* 0x0000001fff0d7819 */ /* 0x002fc80000011412 */
[CC--:B------:R-:W-:Y:S02]  /*1b90*/  LEA.HI R4, R13.reuse, R18.reuse, RZ, 0x3 ;  /* 0x000000120d047211 */ /* 0x0c0fe400078f18ff */
[----:B------:R-:W-:Y:S02]  /*1ba0*/  LEA.HI R13, R13, R18, RZ, 0x5 ;  /* 0x000000120d0d7211 */ /* 0x000fe400078f28ff */
[----:B------:R-:W-:Y:S02]  /*1bb0*/  LOP3.LUT R6, R4, 0xfffffff8, RZ, 0xc0, !PT ;  /* 0xfffffff804067812 */ /* 0x000fe400078ec0ff */
[----:B------:R-:W-:Y:S02]  /*1bc0*/  SHF.R.S32.HI R4, RZ, 0x3, R4 ;  /* 0x00000003ff047819 */ /* 0x000fe40000011404 */
[----:B------:R-:W-:Y:S01]  /*1bd0*/  LOP3.LUT R30, R13, 0xffffffe0, RZ, 0xc0, !PT ;  /* 0xffffffe00d1e7812 */ /* 0x000fe200078ec0ff */
[----:B------:R-:W-:Y:S01]  /*1be0*/  IMAD.IADD R31, R18, 0x1, -R6 ;  /* 0x00000001121f7824 */ /* 0x000fe200078e0a06 */
[----:B------:R-:W-:-:S02]  /*1bf0*/  SHF.R.S32.HI R24, RZ, 0x1f, R4 ;  /* 0x0000001fff187819 */ /* 0x000fc40000011404 */
[----:B------:R-:W-:Y:S01]  /*1c00*/  IADD3 R10, P0, R4, UR14, RZ ;  /* 0x0000000e040a7c10 */ /* 0x000fe2000ff1e0ff */
[----:B------:R-:W-:Y:S01]  /*1c10*/  IMAD.SHL.U32 R6, R31, 0x8, RZ ;  /* 0x000000081f067824 */ /* 0x000fe200078e00ff */
[----:B------:R-:W-:Y:S01]  /*1c20*/  SHF.R.S32.HI R13, RZ, 0x5, R13 ;  /* 0x00000005ff0d7819 */ /* 0x000fe2000001140d */
[----:B------:R-:W-:Y:S01]  /*1c30*/  IMAD.IADD R30, R18, 0x1, -R30 ;  /* 0x00000001121e7824 */ /* 0x000fe200078e0a1e */
[----:B------:R-:W-:Y:S01]  /*1c40*/  IADD3.X R8, R24, UR20, RZ, P0, !PT ;  /* 0x0000001418087c10 */ /* 0x000fe200087fe4ff */
[----:B------:R-:W-:Y:S01]  /*1c50*/  USHF.R.S32.HI UR20, URZ, 0x1f, UR6 ;  /* 0x0000001f3f147899 */ /* 0x000fe20008011406 */
[----:B------:R-:W-:Y:S01]  /*1c60*/  SHF.R.S32.HI R7, RZ, 0x1f, R6 ;  /* 0x0000001fff077819 */ /* 0x000fe20000011406 */
[----:B------:R-:W-:Y:S02]  /*1c70*/  IMAD R13, R13, UR15, R30 ;  /* 0x0000000f0d0d7c24 */ /* 0x000fe4000f8e021e */
[----:B------:R-:W-:Y:S01]  /*1c80*/  IMAD R11, R8, UR34, RZ ;  /* 0x00000022080b7c24 */ /* 0x000fe2000f8e02ff */
[----:B------:R-:W-:Y:S01]  /*1c90*/  ULEA.HI UR20, UR20, UR6, URZ, 0x6 ;  /* 0x0000000614147291 */ /* 0x000fe2000f8f303f */
[----:B------:R-:W-:-:S03]  /*1ca0*/  IMAD.WIDE.U32 R8, R10, UR34, R6 ;  /* 0x000000220a087c25 */ /* 0x000fc6000f8e0006 */
[----:B------:R-:W-:Y:S01]  /*1cb0*/  USHF.R.S32.HI UR20, URZ, 0x6, UR20 ;  /* 0x000000063f147899 */ /* 0x000fe20008011414 */
[----:B------:R-:W-:Y:S01]  /*1cc0*/  IMAD R11, R10, UR35, R11 ;  /* 0x000000230a0b7c24 */ /* 0x000fe2000f8e020b */
[----:B------:R-:W-:-:S04]  /*1cd0*/  IADD3 R10, P0, R8, UR56, RZ ;  /* 0x00000038080a7c10 */ /* 0x000fc8000ff1e0ff */
[----:B------:R-:W-:Y:S02]  /*1ce0*/  IADD3.X R11, R9, UR47, R11, P0, !PT ;  /* 0x0000002f090b7c10 */ /* 0x000fe400087fe40b */
[----:B------:R-:W-:Y:S01]  /*1cf0*/  IADD3 R8, P0, R6, UR7, RZ ;  /* 0x0000000706087c10 */ /* 0x000fe2000ff1e0ff */
[----:B------:R-:W-:-:S03]  /*1d00*/  USHF.L.U32 UR7, UR15, 0x6, URZ ;  /* 0x000000060f077899 */ /* 0x000fc6000800063f */
[----:B------:R-:W-:Y:S01]  /*1d10*/  IADD3.X R9, R7, UR50, RZ, P0, !PT ;  /* 0x0000003207097c10 */ /* 0x000fe200087fe4ff */
[----:B------:R-:W-:Y:S02]  /*1d20*/  UIADD3 UR18, UP2, UP0, UR22, UR7, UR49 ;  /* 0x0000000716127290 */ /* 0x000fe4000f85e031 */
[----:B------:R-:W-:Y:S01]  /*1d30*/  USHF.R.S32.HI UR7, URZ, 0x1f, UR7 ;  /* 0x0000001f3f077899 */ /* 0x000fe20008011407 */
[----:B------:R-:W-:Y:S01]  /*1d40*/  IMAD.WIDE.U32 R8, R14, UR14, R8 ;  /* 0x0000000e0e087c25 */ /* 0x000fe2000f8e0008 */
[----:B------:R-:W-:Y:S02]  /*1d50*/  ULDC.64 UR22, c[0x0][0x3e0] ;  /* 0x0000f80000167ab9 */ /* 0x000fe40000000a00 */
[----:B------:R-:W-:Y:S01]  /*1d60*/  UIADD3.X UR6, UR51, UR7, UR53, UP2, UP0 ;  /* 0x0000000733067290 */ /* 0x000fe200097e0435 */
[----:B------:R-:W-:Y:S01]  /*1d70*/  IMAD.IADD R9, R9, 0x1, R12 ;  /* 0x0000000109097824 */ /* 0x000fe200078e020c */
[----:B------:R-:W-:Y:S01]  /*1d80*/  UIADD3 UR7, UP2, UP0, UR54, UR18, UR55 ;  /* 0x0000001236077290 */ /* 0x000fe2000f85e037 */
[----:B------:R-:W-:Y:S01]  /*1d90*/  IMAD.U32 R12, RZ, RZ, UR16 ;  /* 0x00000010ff0c7e24 */ /* 0x000fe2000f8e00ff */
[----:B------:R-:W-:Y:S01]  /*1da0*/  ULDC.64 UR50, c[0x0][0x2b0] ;  /* 0x0000ac0000327ab9 */ /* 0x000fe20000000a00 */
[----:B------:R-:W-:Y:S01]  /*1db0*/  IMAD.WIDE.U32 R8, R16, UR57, R8 ;  /* 0x0000003910087c25 */ /* 0x000fe2000f8e0008 */
[----:B------:R-:W-:-:S02]  /*1dc0*/  UIADD3.X UR10, UR52, UR6, UR48, UP2, UP0 ;  /* 0x00000006340a7290 */ /* 0x000fc400097e0430 */
[----:B------:R-:W-:Y:S01]  /*1dd0*/  UISETP.LT.AND UP0, UPT, URZ, UR20, UPT ;  /* 0x000000143f00728c */ /* 0x000fe2000bf01270 */
[----:B------:R-:W-:Y:S02]  /*1de0*/  VIADD R9, R9, UR11 ;  /* 0x0000000b09097c36 */ /* 0x000fe40008000000 */
[-C--:B------:R-:W-:Y:S01]  /*1df0*/  IMAD R16, R24, R14.reuse, RZ ;  /* 0x0000000e18107224 */ /* 0x080fe200078e02ff */
[----:B------:R-:W-:Y:S01]  /*1e00*/  USEL UR20, URZ, UR20, !UP0 ;  /* 0x000000143f147287 */ /* 0x000fe2000c000000 */
[----:B------:R-:W-:Y:S01]  /*1e10*/  IMAD.WIDE.U32 R10, R12, UR57, R10 ;  /* 0x000000390c0a7c25 */ /* 0x000fe2000f8e000a */
[C---:B------:R-:W-:Y:S01]  /*1e20*/  IADD3 R12, P0, R13.reuse, UR7, RZ ;  /* 0x000000070d0c7c10 */ /* 0x040fe2000ff1e0ff */
[----:B------:R-:W-:Y:S01]  /*1e30*/  ULDC.64 UR6, c[0x0][0x400] ;  /* 0x0001000000067ab9 */ /* 0x000fe20000000a00 */
[----:B------:R-:W-:Y:S01]  /*1e40*/  UISETP.GT.AND UP0, UPT, UR32, UR20, UPT ;  /* 0x000000142000728c */ /* 0x000fe2000bf04270 */
[C---:B------:R-:W-:Y:S01]  /*1e50*/  IMAD R16, R4.reuse, R15, R16 ;  /* 0x0000000f04107224 */ /* 0x040fe200078e0210 */
[----:B------:R-:W-:Y:S01]  /*1e60*/  LEA.HI.X.SX32 R13, R13, UR10, 0x1, P0 ;  /* 0x0000000a0d0d7c11 */ /* 0x000fe200080f0eff */
[----:B------:R-:W-:Y:S01]  /*1e70*/  IMAD.WIDE.U32 R8, R4, R14, R8 ;  /* 0x0000000e04087225 */ /* 0x000fe200078e0008 */
[----:B------:R-:W-:Y:S01]  /*1e80*/  LEA R20, P0, R12, UR6, 0x2 ;  /* 0x000000060c147c11 */ /* 0x000fe2000f8010ff */
[----:B------:R-:W-:Y:S01]  /*1e90*/  UIMAD.WIDE UR10, UR19, 0x4, UR44 ;  /* 0x00000004130a78a5 */ /* 0x000fe2000f8e022c */
[----:B------:R-:W-:Y:S01]  /*1ea0*/  LEA R36, P3, R10, UR28, 0x1 ;  /* 0x0000001c0a247c11 */ /* 0x000fe2000f8608ff */
[----:B------:R-:W-:Y:S01]  /*1eb0*/  VIADD R11, R11, UR17 ;  /* 0x000000110b0b7c36 */ /* 0x000fe20008000000 */
[----:B------:R-:W-:Y:S01]  /*1ec0*/  LEA R38, P2, R8, UR22, 0x1 ;  /* 0x0000001608267c11 */ /* 0x000fe2000f8408ff */
[----:B------:R-:W-:Y:S01]  /*1ed0*/  IMAD.IADD R9, R9, 0x1, R16 ;  /* 0x0000000109097824 */ /* 0x000fe200078e0210 */
[----:B------:R-:W-:Y:S01]  /*1ee0*/  LEA.HI.X R21, R12, UR7, R13, 0x2, P0 ;  /* 0x000000070c157c11 */ /* 0x000fe200080f140d */
[----:B------:R-:W-:Y:S01]  /*1ef0*/  UIMAD.WIDE UR6, UR21, 0x4, UR50 ;  /* 0x00000004150678a5 */ /* 0x000fe2000f8e0232 */
[----:B------:R-:W-:Y:S01]  /*1f00*/  LEA.HI.X R37, R10, UR29, R11, 0x1, P3 ;  /* 0x0000001d0a257c11 */ /* 0x000fe200098f0c0b */
[----:B------:R-:W-:Y:S01]  /*1f10*/  UMOV UR16, UR10 ;  /* 0x0000000a00107c82 */ /* 0x000fe20008000000 */
[----:B------:R-:W-:Y:S01]  /*1f20*/  LEA.HI.X R39, R8, UR23, R9, 0x1, P2 ;  /* 0x0000001708277c11 */ /* 0x000fe200090f0c09 */
[----:B------:R1:W-:Y:S01]  /*1f30*/  STL.64 [R1+0x30], R20 ;  /* 0x0000301401007387 */ /* 0x0003e20000100a00 */
[----:B------:R-:W-:Y:S01]  /*1f40*/  PLOP3.LUT P0, PT, PT, PT, UP0, 0x80, 0x0 ;  /* 0x000000000000781c */ /* 0x000fe20003f0f008 */
[----:B------:R-:W-:-:S02]  /*1f50*/  UMOV UR15, UR11 ;  /* 0x0000000b000f7c82 */ /* 0x000fc40008000000 */
[----:B------:R1:W-:Y:S04]  /*1f60*/  STL.64 [R1+0x40], R36 ;  /* 0x0000402401007387 */ /* 0x0003e80000100a00 */
[----:B------:R1:W-:Y:S06]  /*1f70*/  STL.64 [R1+0x38], R38 ;  /* 0x0000382601007387 */ /* 0x0003ec0000100a00 */
        /* <DEDUP_REMOVED lines=20> */
.L_x_861:
        /* <DEDUP_REMOVED lines=19> */
.L_x_862:
        /* <DEDUP_REMOVED lines=8> */
[----:B------:R-:W-:Y:S02]  /*2270*/  ISETP.GE.AND P1, PT, R4, UR8, PT ;  /* 0x0000000804007c0c */ /* 0x000fe4000bf26270 */
[----:B------:R-:W-:Y:S01]  /*2280*/  MOV R5, UR9 ;  /* 0x0000000900057c02 */ /* 0x000fe20008000f00 */
[----:B------:R-:W-:Y:S01]  /*2290*/  UIMAD UR9, UR18, UR10, URZ ;  /* 0x0000000a120972a4 */ /* 0x000fe2000f8e023f */
[----:B------:R-:W-:Y:S01]  /*22a0*/  IADD3 R10, P0, R8, UR16, RZ ;  /* 0x00000010080a7c10 */ /* 0x000fe2000ff1e0ff */
[----:B------:R-:W-:-:S02]  /*22b0*/  VIADD R8, R4, 0x20 ;  /* 0x0000002004087836 */ /* 0x000fc40000000000 */
[----:B------:R-:W-:Y:S01]  /*22c0*/  UIMAD UR11, UR57, UR11, UR9 ;  /* 0x0000000b390b72a4 */ /* 0x000fe2000f8e0209 */
[----:B------:R-:W-:Y:S02]  /*22d0*/  IADD3.X R11, R9, UR17, R5, P0, !PT ;  /* 0x00000011090b7c10 */ /* 0x000fe400087fe405 */
        /* <DEDUP_REMOVED lines=17> */
.L_x_864:
[----:B------:R-:W-:Y:S05]  /*23f0*/  BSYNC B0 ;  /* 0x0000000000007941 */ /* 0x000fea0003800000 */
.L_x_863:
        /* <DEDUP_REMOVED lines=15> */
.L_x_866:
[----:B------:R-:W-:Y:S05]  /*24f0*/  BSYNC B0 ;  /* 0x0000000000007941 */ /* 0x000fea0003800000 */
.L_x_865:
[----:B------:R-:W-:Y:S01]  /*2500*/  UIMAD UR8, UR37, UR6, URZ ;  /* 0x00000006250872a4 */ /* 0x000fe2000f8e023f */
[----:B------:R-:W-:Y:S01]  /*2510*/  IMAD.U32 R5, RZ, RZ, UR6 ;  /* 0x00000006ff057e24 */ /* 0x000fe2000f8e00ff */
[----:B------:R-:W-:Y:S01]  /*2520*/  USHF.R.S32.HI UR10, URZ, 0x1f, UR57 ;  /* 0x0000001f3f0a7899 */ /* 0x000fe20008011439 */
[----:B------:R-:W-:Y:S01]  /*2530*/  BSSY B0, `(.L_x_867) ;  /* 0x0000019000007945 */ /* 0x000fe20003800000 */
[----:B------:R-:W-:Y:S01]  /*2540*/  UIMAD UR8, UR41, UR7, UR8 ;  /* 0x00000007290872a4 */ /* 0x000fe2000f8e0208 */
[----:B------:R-:W-:-:S05]  /*2550*/  IMAD.WIDE.U32 R6, R5, UR41, R6 ;  /* 0x0000002905067c25 */ /* 0x000fca000f8e0006 */
[----:B------:R-:W-:Y:S01]  /*2560*/  IMAD.U32 R5, RZ, RZ, UR8 ;  /* 0x00000008ff057e24 */ /* 0x000fe2000f8e00ff */
[----:B--23--:R-:W-:Y:S01]  /*2570*/  IADD3 R8, P2, R6, UR14, RZ ;  /* 0x0000000e06087c10 */ /* 0x00cfe2000ff5e0ff */
        /* <DEDUP_REMOVED lines=20> */
.L_x_868:
[----:B------:R-:W-:Y:S05]  /*26c0*/  BSYNC B0 ;  /* 0x0000000000007941 */ /* 0x000fea0003800000 */
.L_x_867:
        /* <DEDUP_REMOVED lines=16> */
.L_x_860:
[----:B------:R-:W2:Y:S01]  /*27d0*/  LDL R34, [R1+0x2c] ;  /* 0x00002c0001227983 */ /* 0x000ea20000100800 */
[----:B------:R-:W-:Y:S01]  /*27e0*/  UIMAD UR13, UR37, UR24, URZ ;  /* 0x00000018250d72a4 */ /* 0x000fe2000f8e023f */
[----:B------:R-:W-:Y:S01]  /*27f0*/  VIADD R12, R4, 0x20 ;  /* 0x00000020040c7836 */ /* 0x000fe20000000000 */
[----:B------:R-:W-:Y:S01]  /*2800*/  UIMAD UR10, UR37, UR26, URZ ;  /* 0x0000001a250a72a4 */ /* 0x000fe2000f8e023f */
[----:B------:R-:W-:Y:S01]  /*2810*/  IMAD.U32 R8, RZ, RZ, UR24 ;  /* 0x00000018ff087e24 */ /* 0x000fe2000f8e00ff */
[----:B------:R-:W-:Y:S01]  /*2820*/  UIMAD UR14, UR41, UR25, UR13 ;  /* 0x00000019290e72a4 */ /* 0x000fe2000f8e020d */
[----:B------:R-:W-:Y:S01]  /*2830*/  IMAD.SHL.U32 R15, R15, 0x40, RZ ;  /* 0x000000400f0f7824 */ /* 0x000fe200078e00ff */
[----:B------:R-:W-:Y:S01]  /*2840*/  UIMAD UR13, UR41, UR27, UR10 ;  /* 0x0000001b290d72a4 */ /* 0x000fe2000f8e020a */
[----:B------:R-:W-:Y:S01]  /*2850*/  IMAD.WIDE.U32 R8, R8, UR41, R6 ;  /* 0x0000002908087c25 */ /* 0x000fe2000f8e0006 */
[----:B------:R-:W-:Y:S02]  /*2860*/  UIMAD UR10, UR9, -0x40, UR12 ;  /* 0xffffffc0090a78a4 */ /* 0x000fe4000f8e020c */
[----:B------:R-:W-:Y:S01]  /*2870*/  UIMAD UR11, UR39, -0x40, UR8 ;  /* 0xffffffc0270b78a4 */ /* 0x000fe2000f8e0208 */
[----:B------:R-:W-:Y:S01]  /*2880*/  IMAD.U32 R11, RZ, RZ, UR14 ;  /* 0x0000000eff0b7e24 */ /* 0x000fe2000f8e00ff */
[----:B------:R-:W-:Y:S01]  /*2890*/  IADD3 R8, P3, R8, UR33, RZ ;  /* 0x0000002108087c10 */ /* 0x000fe2000ff7e0ff */
[----:B------:R-:W-:Y:S01]  /*28a0*/  IMAD.U32 R10, RZ, RZ, UR26 ;  /* 0x0000001aff0a7e24 */ /* 0x000fe2000f8e00ff */
[C---:B------:R-:W-:Y:S01]  /*28b0*/  ISETP.GE.AND P0, PT, R12.reuse, UR10, PT ;  /* 0x0000000a0c007c0c */ /* 0x040fe2000bf06270 */
[----:B------:R-:W-:Y:S01]  /*28c0*/  ULDC.64 UR22, c[0x0][0x268] ;  /* 0x00009a0000167ab9 */ /* 0x000fe20000000a00 */
[----:B------:R-:W-:Y:S01]  /*28d0*/  ISETP.GE.AND P2, PT, R12, UR11, PT ;  /* 0x0000000b0c007c0c */ /* 0x000fe2000bf46270 */
[----:B------:R-:W-:Y:S01]  /*28e0*/  IMAD.WIDE.U32 R12, R14, 0x40, RZ ;  /* 0x000000400e0c7825 */ /* 0x000fe200078e00ff */
[----:B------:R-:W-:Y:S01]  /*28f0*/  IADD3.X R9, R9, UR42, R11, P3, !PT ;  /* 0x0000002a09097c10 */ /* 0x000fe20009ffe40b */
[----:B------:R-:W-:Y:S01]  /*2900*/  ULDC.64 UR18, c[0x0][0x260] ;  /* 0x0000980000127ab9 */ /* 0x000fe20000000a00 */
[----:B------:R-:W-:Y:S01]  /*2910*/  ISETP.GE.AND P3, PT, R4, UR11, PT ;  /* 0x0000000b04007c0c */ /* 0x000fe2000bf66270 */
[----:B------:R-:W-:Y:S01]  /*2920*/  IMAD.WIDE.U32 R6, R10, UR41, R6 ;  /* 0x000000290a067c25 */ /* 0x000fe2000f8e0006 */
[----:B------:R-:W-:-:S03]  /*2930*/  USHF.L.U32 UR11, UR35, 0x6, URZ ;  /* 0x00000006230b7899 */ /* 0x000fc6000800063f */
[----:B------:R-:W-:Y:S01]  /*2940*/  IMAD.MOV.U32 R240, RZ, RZ, 0x20 ;  /* 0x00000020fff07424 */ /* 0x000fe200078e00ff */
[----:B------:R-:W-:Y:S01]  /*2950*/  IADD3 R6, P1, R6, UR36, RZ ;  /* 0x0000002406067c10 */ /* 0x000fe2000ff3e0ff */
[----:B------:R-:W-:Y:S01]  /*2960*/  IMAD.U32 R10, RZ, RZ, UR13 ;  /* 0x0000000dff0a7e24 */ /* 0x000fe2000f8e00ff */
[----:B------:R-:W-:Y:S01]  /*2970*/  @!P0 IADD3 R12, P4, R38, R12, RZ ;  /* 0x0000000c260c8210 */ /* 0x000fe20007f9e0ff */
[----:B------:R-:W-:Y:S01]  /*2980*/  IMAD R11, R17, UR18, RZ ;  /* 0x00000012110b7c24 */ /* 0x000fe2000f8e02ff */
[----:B------:R-:W3:Y:S01]  /*2990*/  @!P2 LDC.64 R22, c[0x0][0x220] ;  /* 0x00008800ff16ab82 */ /* 0x000ee20000000a00 */
[----:B------:R-:W-:Y:S01]  /*29a0*/  IMAD.WIDE.U32 R8, R5, UR22, R8 ;  /* 0x0000001605087c25 */ /* 0x000fe2000f8e0008 */
[----:B------:R-:W-:Y:S01]  /*29b0*/  @!P0 IADD3.X R13, R39, R13, R15, P4, !PT ;  /* 0x0000000d270d8210 */ /* 0x000fe200027fe40f */
[----:B------:R-:W-:Y:S01]  /*29c0*/  UIADD3 UR21, UR41, UR12, URZ ;  /* 0x0000000c29157290 */ /* 0x000fe2000fffe03f */
[----:B------:R-:W-:Y:S01]  /*29d0*/  PLOP3.LUT P4, PT, PT, PT, UP4, 0x80, 0x0 ;  /* 0x000000000000781c */ /* 0x000fe20003f8f048 */
[----:B------:R-:W-:Y:S01]  /*29e0*/  IMAD R11, R5, UR19, R11 ;  /* 0x00000013050b7c24 */ /* 0x000fe2000f8e020b */
[----:B------:R-:W-:Y:S01]  /*29f0*/  IADD3.X R7, R7, UR38, R10, P1, !PT ;  /* 0x0000002607077c10 */ /* 0x000fe20008ffe40a */
[----:B------:R-:W-:Y:S01]  /*2a00*/  IMAD R10, R17, UR22, RZ ;  /* 0x00000016110a7c24 */ /* 0x000fe2000f8e02ff */
[----:B------:R-:W4:Y:S01]  /*2a10*/  @!P3 LDC.64 R32, c[0x0][0x220] ;  /* 0x00008800ff20bb82 */ /* 0x000f220000000a00 */
[----:B------:R-:W-:Y:S01]  /*2a20*/  @!P2 IADD3 R18, P1, R4, 0x20, RZ ;  /* 0x000000200412a810 */ /* 0x000fe20007f3e0ff */
[----:B------:R-:W-:Y:S01]  /*2a30*/  @!P3 IMAD R15, R24, UR24, RZ ;  /* 0x00000018180fbc24 */ /* 0x000fe2000f8e02ff */
[----:B------:R-:W-:Y:S01]  /*2a40*/  CS2R R142, SRZ ;  /* 0x00000000008e7805 */ /* 0x000fe2000001ff00 */
[C---:B------:R-:W-:Y:S01]  /*2a50*/  IMAD R10, R5.reuse, UR23, R10 ;  /* 0x00000017050a7c24 */ /* 0x040fe2000f8e020a */
[----:B------:R-:W-:Y:S01]  /*2a60*/  CS2R R140, SRZ ;  /* 0x00000000008c7805 */ /* 0x000fe2000001ff00 */
[----:B------:R-:W-:Y:S01]  /*2a70*/  IMAD.WIDE.U32 R6, R5, UR18, R6 ;  /* 0x0000001205067c25 */ /* 0x000fe2000f8e0006 */
[----:B------:R-:W-:Y:S01]  /*2a80*/  UIMAD.WIDE.U32 UR18, UR34, 0x40, URZ ;  /* 0x00000040221278a5 */ /* 0x000fe2000f8e003f */
[----:B------:R-:W5:Y:S08]  /*2a90*/  @!P3 LDC.64 R28, c[0x0][0x218] ;  /* 0x00008600ff1cbb82 */ /* 0x000f700000000a00 */
[----:B------:R-:W-:Y:S01]  /*2aa0*/  @P4 BAR.SYNC.DEFER_BLOCKING 0x0 ;  /* 0x0000000000004b1d */ /* 0x000fe20000010000 */
[----:B------:R-:W-:Y:S01]  /*2ab0*/  @!P2 IMAD.X R5, RZ, RZ, R24, P1 ;  /* 0x000000ffff05a224 */ /* 0x000fe200008e0618 */
[----:B------:R-:W-:Y:S01]  /*2ac0*/  @!P2 IADD3 R14, P1, R4, 0x20, RZ ;  /* 0x00000020040ea810 */ /* 0x000fe20007f3e0ff */
[----:B------:R-:W-:-:S02]  /*2ad0*/  IMAD.IADD R9, R9, 0x1, R10 ;  /* 0x0000000109097824 */ /* 0x000fc400078e020a */
[----:B------:R-:W-:-:S03]  /*2ae0*/  IMAD.IADD R7, R7, 0x1, R11 ;  /* 0x0000000107077824 */ /* 0x000fc600078e020b */
[----:B------:R-:W2:Y:S01]  /*2af0*/  @!P2 LDC.64 R26, c[0x0][0x218] ;  /* 0x00008600ff1aab82 */ /* 0x000ea20000000a00 */
[----:B------:R-:W-:Y:S01]  /*2b00*/  @!P2 IMAD R5, R5, UR24, RZ ;  /* 0x000000180505ac24 */ /* 0x000fe2000f8e02ff */
[----:B------:R-:W-:Y:S01]  /*2b10*/  CS2R R146, SRZ ;  /* 0x0000000000927805 */ /* 0x000fe2000001ff00 */
[----:B------:R-:W-:Y:S01]  /*2b20*/  @!P2 IMAD.MOV.U32 R10, RZ, RZ, R8 ;  /* 0x000000ffff0aa224 */ /* 0x000fe200078e0008 */
[----:B------:R-:W-:Y:S01]  /*2b30*/  CS2R R144, SRZ ;  /* 0x0000000000907805 */ /* 0x000fe2000001ff00 */
[----:B------:R-:W-:Y:S01]  /*2b40*/  @!P2 IMAD.MOV.U32 R11, RZ, RZ, R9 ;  /* 0x000000ffff0ba224 */ /* 0x000fe200078e0009 */
[----:B------:R-:W-:Y:S01]  /*2b50*/  CS2R R138, SRZ ;  /* 0x00000000008a7805 */ /* 0x000fe2000001ff00 */
[C---:B------:R-:W-:Y:S01]  /*2b60*/  @!P2 IMAD R25, R18.reuse, UR25, R5 ;  /* 0x000000191219ac24 */ /* 0x040fe2000f8e0205 */
[----:B------:R-:W-:Y:S01]  /*2b70*/  CS2R R136, SRZ ;  /* 0x0000000000887805 */ /* 0x000fe2000001ff00 */
[----:B------:R-:W-:Y:S01]  /*2b80*/  @!P2 IMAD.WIDE.U32 R18, R18, UR24, R10 ;  /* 0x000000181212ac25 */ /* 0x000fe2000f8e000a */
[----:B------:R-:W-:-:S02]  /*2b90*/  CS2R R134, SRZ ;  /* 0x0000000000867805 */ /* 0x000fc4000001ff00 */
[----:B------:R-:W-:Y:S02]  /*2ba0*/  CS2R R132, SRZ ;  /* 0x0000000000847805 */ /* 0x000fe4000001ff00 */
[----:B------:R-:W-:Y:S01]  /*2bb0*/  CS2R R126, SRZ ;  /* 0x00000000007e7805 */ /* 0x000fe2000001ff00 */
[----:B------:R-:W-:Y:S01]  /*2bc0*/  @!P3 IMAD R5, R24, UR26, RZ ;  /* 0x0000001a1805bc24 */ /* 0x000fe2000f8e02ff */
[----:B------:R-:W-:Y:S01]  /*2bd0*/  CS2R R124, SRZ ;  /* 0x00000000007c7805 */ /* 0x000fe2000001ff00 */
[C---:B------:R-:W-:Y:S01]  /*2be0*/  @!P3 IMAD R15, R4.reuse, UR25, R15 ;  /* 0x00000019040fbc24 */ /* 0x040fe2000f8e020f */
[----:B------:R-:W-:Y:S01]  /*2bf0*/  CS2R R130, SRZ ;  /* 0x0000000000827805 */ /* 0x000fe2000001ff00 */
[----:B------:R-:W-:Y:S01]  /*2c00*/  @!P3 IMAD.WIDE.U32 R8, R4, UR24, R8 ;  /* 0x000000180408bc25 */ /* 0x000fe2000f8e0008 */
[----:B------:R-:W-:Y:S02]  /*2c10*/  CS2R R128, SRZ ;  /* 0x0000000000807805 */ /* 0x000fe4000001ff00 */
[----:B------:R-:W-:-:S02]  /*2c20*/  CS2R R122, SRZ ;  /* 0x00000000007a7805 */ /* 0x000fc4000001ff00 */
[----:B------:R-:W-:Y:S01]  /*2c30*/  CS2R R120, SRZ ;  /* 0x0000000000787805 */ /* 0x000fe2000001ff00 */
[----:B------:R-:W-:Y:S01]  /*2c40*/  @!P2 IMAD.X R10, RZ, RZ, R24, P1 ;  /* 0x000000ffff0aa224 */ /* 0x000fe200008e0618 */
[C---:B------:R-:W-:Y:S01]  /*2c50*/  ISETP.GE.AND P1, PT, R4.reuse, UR10, PT ;  /* 0x0000000a04007c0c */ /* 0x040fe2000bf26270 */
[--C-:B-1----:R-:W-:Y:S01]  /*2c60*/  @!P2 IMAD.MOV.U32 R20, RZ, RZ, R6.reuse ;  /* 0x000000ffff14a224 */ /* 0x102fe200078e0006 */
[----:B------:R-:W-:Y:S01]  /*2c70*/  CS2R R118, SRZ ;  /* 0x0000000000767805 */ /* 0x000fe2000001ff00 */
[C---:B------:R-:W-:Y:S01]  /*2c80*/  @!P3 IMAD R24, R4.reuse, UR27, R5 ;  /* 0x0000001b0418bc24 */ /* 0x040fe2000f8e0205 */
[----:B------:R-:W-:Y:S01]  /*2c90*/  CS2R R116, SRZ ;  /* 0x0000000000747805 */ /* 0x000fe2000001ff00 */
[----:B------:R-:W-:Y:S01]  /*2ca0*/  @!P3 IMAD.WIDE.U32 R16, R4, UR26, R6 ;  /* 0x0000001a0410bc25 */ /* 0x000fe2000f8e0006 */
[----:B----4-:R-:W-:Y:S02]  /*2cb0*/  @!P3 LEA R4, P5, R8, R32, 0x1 ;  /* 0x000000200804b211 */ /* 0x010fe400078a08ff */
[----:B------:R-:W-:-:S02]  /*2cc0*/  CS2R R110, SRZ ;  /* 0x00000000006e7805 */ /* 0x000fc4000001ff00 */
[----:B------:R-:W-:Y:S01]  /*2cd0*/  CS2R R108, SRZ ;  /* 0x00000000006c7805 */ /* 0x000fe2000001ff00 */
[----:B------:R-:W-:Y:S01]  /*2ce0*/  @!P2 IMAD R5, R10, UR26, RZ ;  /* 0x0000001a0a05ac24 */ /* 0x000fe2000f8e02ff */
[----:B---3--:R-:W-:Y:S01]  /*2cf0*/  @!P2 LEA R10, P4, R18, R22, 0x1 ;  /* 0x00000016120aa211 */ /* 0x008fe200078808ff */
[----:B------:R-:W-:Y:S01]  /*2d00*/  @!P3 IMAD.IADD R6, R9, 0x1, R15 ;  /* 0x000000010906b824 */ /* 0x000fe200078e020f */
[----:B------:R-:W-:Y:S01]  /*2d10*/  CS2R R114, SRZ ;  /* 0x0000000000727805 */ /* 0x000fe2000001ff00 */
[----:B------:R-:W-:Y:S01]  /*2d20*/  @!P2 IMAD.MOV.U32 R21, RZ, RZ, R7 ;  /* 0x000000ffff15a224 */ /* 0x000fe200078e0007 */
[----:B------:R-:W-:Y:S01]  /*2d30*/  CS2R R112, SRZ ;  /* 0x0000000000707805 */ /* 0x000fe2000001ff00 */
[----:B------:R-:W-:Y:S01]  /*2d40*/  @!P2 IMAD R7, R14, UR27, R5 ;  /* 0x0000001b0e07ac24 */ /* 0x000fe2000f8e0205 */
[----:B------:R-:W-:Y:S01]  /*2d50*/  @!P3 LEA.HI.X R5, R8, R33, R6, 0x1, P5 ;  /* 0x000000210805b211 */ /* 0x000fe200028f0c06 */
[----:B------:R-:W-:Y:S01]  /*2d60*/  @!P2 IMAD.IADD R6, R19, 0x1, R25 ;  /* 0x000000011306a824 */ /* 0x000fe200078e0219 */
[----:B------:R-:W-:Y:S01]  /*2d70*/  @!P0 IADD3 R8, P6, R36, UR18, RZ ;  /* 0x0000001224088c10 */ /* 0x000fe2000ffde0ff */
[----:B------:R-:W-:Y:S01]  /*2d80*/  IMAD.U32 R9, RZ, RZ, UR11 ;  /* 0x0000000bff097e24 */ /* 0x000fe2000f8e00ff */
[----:B------:R-:W-:Y:S01]  /*2d90*/  CS2R R106, SRZ ;  /* 0x00000000006a7805 */ /* 0x000fe2000001ff00 */
[----:B------:R-:W-:Y:S01]  /*2da0*/  @!P2 IMAD.WIDE.U32 R14, R14, UR26, R20 ;  /* 0x0000001a0e0eac25 */ /* 0x000fe2000f8e0014 */
[----:B------:R-:W-:-:S02]  /*2db0*/  @!P2 LEA.HI.X R11, R18, R23, R6, 0x1, P4 ;  /* 0x00000017120ba211 */ /* 0x000fc400020f0c06 */
[----:B------:R-:W-:Y:S02]  /*2dc0*/  CS2R R104, SRZ ;  /* 0x0000000000687805 */ /* 0x000fe4000001ff00 */
[----:B------:R-:W-:Y:S01]  /*2dd0*/  @!P0 IADD3.X R9, R37, UR19, R9, P6, !PT ;  /* 0x0000001325098c10 */ /* 0x000fe2000b7fe409 */
[----:B------:R-:W-:Y:S01]  /*2de0*/  @!P2 IMAD.IADD R15, R15, 0x1, R7 ;  /* 0x000000010f0fa824 */ /* 0x000fe200078e0207 */
[----:B-----5:R-:W-:Y:S02]  /*2df0*/  @!P3 LEA R6, P5, R16, R28, 0x1 ;  /* 0x0000001c1006b211 */ /* 0x020fe400078a08ff */
        /* <DEDUP_REMOVED lines=16> */
[----:B------:R-:W-:Y:S01]  /*2f00*/  UMOV UR13, UR60 ;  /* 0x0000003c000d7c82 */ /* 0x000fe20008000000 */
[----:B------:R-:W-:Y:S01]  /*2f10*/  ULDC UR38, c[0x0][0x398] ;  /* 0x0000e60000267ab9 */ /* 0x000fe20000000800 */
[----:B------:R-:W-:Y:S01]  /*2f20*/  ULDC UR42, c[0x0][0x2dc] ;  /* 0x0000b700002a7ab9 */ /* 0x000fe20000000800 */
[----:B--2---:R-:W-:Y:S01]  /*2f30*/  @P3 STS.128 [R34+0x12000], RZ ;  /* 0x012000ff22003388 */ /* 0x004fe20000000c00 */
[----:B------:R-:W-:Y:S01]  /*2f40*/  UIADD3 UR24, -UR8, 0x40, UR21 ;  /* 0x0000004008187890 */ /* 0x000fe2000fffe115 */
[----:B------:R-:W-:Y:S02]  /*2f50*/  CS2R R32, SRZ ;  /* 0x0000000000207805 */ /* 0x000fe4000001ff00 */
[----:B------:R-:W-:Y:S01]  /*2f60*/  CS2R R22, SRZ ;  /* 0x0000000000167805 */ /* 0x000fe2000001ff00 */
[----:B------:R-:W-:Y:S01]  /*2f70*/  @P3 STS.128 [R34+0x14000], RZ ;  /* 0x014000ff22003388 */ /* 0x000fe20000000c00 */
[----:B------:R-:W-:Y:S01]  /*2f80*/  CS2R R20, SRZ ;  /* 0x0000000000147805 */ /* 0x000fe2000001ff00 */
[----:B------:R-:W-:-:S02]  /*2f90*/  UIADD3 UR37, UR41, 0x40, URZ ;  /* 0x0000004029257890 */ /* 0x000fc4000fffe03f */
[----:B------:R-:W-:Y:S01]  /*2fa0*/  @P3 STS.128 [R34+0x16000], RZ ;  /* 0x016000ff22003388 */ /* 0x000fe20000000c00 */
[----:B------:R-:W-:Y:S01]  /*2fb0*/  ULDC.U8 UR19, c[0x0][0x388] ;  /* 0x0000e20000137ab9 */ /* 0x000fe20000000000 */
[----:B------:R-:W-:Y:S02]  /*2fc0*/  ULDC UR18, c[0x0][0x2ec] ;  /* 0x0000bb0000127ab9 */ /* 0x000fe40000000800 */
        /* <DEDUP_REMOVED lines=14> */
[----:B------:R-:W-:Y:S01]  /*30b0*/  @!P2 LDGSTS.E.BYPASS.LTC128B.128 [R34+0x17000], desc[UR4][R10.64+0x100] ;  /* 0x170001000a22afae */ /* 0x000fe2000b901d44 */
[----:B-1----:R-:W-:-:S03]  /*30c0*/  @!P3 IMAD.IADD R5, R17, 0x1, R24 ;  /* 0x000000011105b824 */ /* 0x002fc600078e0218 */
[----:B------:R-:W0:Y:S01]  /*30d0*/  LDGDEPBAR ;  /* 0x00000000000079af */ /* 0x000e220000000000 */
[----:B------:R-:W-:-:S03]  /*30e0*/  @!P2 LEA R4, P4, R14, R26, 0x1 ;  /* 0x0000001a0e04a211 */ /* 0x000fc600078808ff */
[----:B------:R-:W-:Y:S01]  /*30f0*/  @P1 STS.128 [R34+0x6000], RZ ;  /* 0x006000ff22001388 */ /* 0x000fe20000000c00 */
[----:B------:R-:W-:Y:S02]  /*3100*/  @!P3 LEA.HI.X R7, R16, R29, R5, 0x1, P5 ;  /* 0x0000001d1007b211 */ /* 0x000fe400028f0c05 */
[----:B------:R-:W-:Y:S01]  /*3110*/  @!P2 LEA.HI.X R5, R14, R27, R15, 0x1, P4 ;  /* 0x0000001b0e05a211 */ /* 0x000fe200020f0c0f */
        /* <DEDUP_REMOVED lines=55> */
[----:B-1----:R-:W-:-:S02]  /*3490*/  IMAD.MOV.U32 R9, RZ, RZ, 0x7f800000 ;  /* 0x7f800000ff097424 */ /* 0x002fc400078e00ff */
[----:B------:R-:W-:Y:S01]  /*34a0*/  IMAD.MOV.U32 R8, RZ, RZ, 0x7f800000 ;  /* 0x7f800000ff087424 */ /* 0x000fe200078e00ff */
[----:B---3--:R-:W1:Y:S01]  /*34b0*/  LDC.64 R6, c[0x0][0x3b8] ;  /* 0x0000ee00ff067b82 */ /* 0x008e620000000a00 */
[----:B------:R-:W-:-:S04]  /*34c0*/  DEPBAR.LE SB0, 0x1 ;  /* 0x000080400000791a */ /* 0x000fc80000000000 */
[C---:B--2---:R-:W-:Y:S01]  /*34d0*/  VIADD R4, R10.reuse, 0x8 ;  /* 0x000000080a047836 */ /* 0x044fe20000000000 */
[----:B------:R-:W-:-:S04]  /*34e0*/  ISETP.GE.AND P1, PT, R10, UR10, PT ;  /* 0x0000000a0a007c0c */ /* 0x000fc8000bf26270 */
[----:B------:R-:W-:Y:S01]  /*34f0*/  ISETP.GE.AND P0, PT, R4, UR10, PT ;  /* 0x0000000a04007c0c */ /* 0x000fe2000bf06270 */
[----:B------:R-:W-:-:S04]  /*3500*/  IMAD.MOV.U32 R4, RZ, RZ, 0x4 ;  /* 0x00000004ff047424 */ /* 0x000fc800078e00ff */
[----:B------:R-:W-:-:S05]  /*3510*/  IMAD.WIDE R4, R10, R4, UR6 ;  /* 0x000000060a047e25 */ /* 0x000fca000f8e0204 */
[----:B------:R-:W2:Y:S04]  /*3520*/  @!P1 LDG.E R9, desc[UR4][R4.64] ;  /* 0x0000000404099981 */ /* 0x000ea8000c1e1900 */
[----:B------:R-:W3:Y:S01]  /*3530*/  @!P0 LDG.E R8, desc[UR4][R4.64+0x20] ;  /* 0x0000200404088981 */ /* 0x000ee2000c1e1900 */
[----:B------:R-:W-:Y:S06]  /*3540*/  BAR.SYNC.DEFER_BLOCKING 0x0 ;  /* 0x0000000000007b1d */ /* 0x000fec0000010000 */
[----:B-1----:R-:W4:Y:S01]  /*3550*/  LDG.E.64 R4, desc[UR4][R6.64+0x8] ;  /* 0x0000080406047981 */ /* 0x002f22000c1e1b00 */
[----:B------:R-:W-:Y:S01]  /*3560*/  UIMAD UR10, UR46, UR61, UR57 ;  /* 0x0000003d2e0a72a4 */ /* 0x000fe2000f8e0239 */
[----:B------:R-:W-:-:S02]  /*3570*/  LOP3.LUT P0, RZ, R31, 0x2, RZ, 0xc0, !PT ;  /* 0x000000021fff7812 */ /* 0x000fc4000780c0ff */
[----:B------:R-:W1:Y:S01]  /*3580*/  LDSM.16.M88.4 R164, [R252+0x12000] ;  /* 0x01200000fca4783b */ /* 0x000e620000000200 */
[----:B------:R-:W-:-:S03]  /*3590*/  USHF.L.U32 UR10, UR10, 0x5, URZ ;  /* 0x000000050a0a7899 */ /* 0x000fc6000800063f */
[----:B------:R-:W1:Y:S04]  /*35a0*/  LDSM.16.M88.4 R168, [R252+0x12800] ;  /* 0x01280000fca8783b */ /* 0x000e680000000200 */
[----:B------:R-:W1:Y:S04]  /*35b0*/  LDSM.16.M88.4 R196, [R252+0x14000] ;  /* 0x01400000fcc4783b */ /* 0x000e680000000200 */
[----:B------:R-:W1:Y:S04]  /*35c0*/  LDSM.16.M88.4 R200, [R252+0x14800] ;  /* 0x01480000fcc8783b */ /* 0x000e680000000200 */
[----:B------:R-:W1:Y:S04]  /*35d0*/  LDSM.16.M88.4 R228, [R252+0x16000] ;  /* 0x01600000fce4783b */ /* 0x000e680000000200 */
[----:B------:R-:W1:Y:S04]  /*35e0*/  LDSM.16.M88.4 R232, [R252+0x16800] ;  /* 0x01680000fce8783b */ /* 0x000e680000000200 */
[----:B------:R-:W5:Y:S04]  /*35f0*/  LDG.E.64 R6, desc[UR4][R6.64] ;  /* 0x0000000406067981 */ /* 0x000f68000c1e1b00 */
[----:B---3--:R-:W-:Y:S04]  /*3600*/  STL [R1+0x60], R8 ;  /* 0x0000600801007387 */ /* 0x008fe80000100800 */
[----:B--2---:R4:W-:Y:S02]  /*3610*/  STL [R1+0x5c], R9 ;  /* 0x00005c0901007387 */ /* 0x0049e40000100800 */
[----:B----4-:R-:W-:-:S05]  /*3620*/  IADD3 R9, P2, P1, R4, UR10, R30 ;  /* 0x0000000a04097c10 */ /* 0x010fca000f95e01e */
[----:B------:R2:W-:Y:S04]  /*3630*/  STL [R1+0x6c], R9 ;  /* 0x00006c0901007387 */ /* 0x0005e80000100800 */
[----:B------:R-:W3:Y:S04]  /*3640*/  LDL R10, [R1] ;  /* 0x00000000010a7983 */ /* 0x000ee80000100800 */
[----:B--2---:R-:W2:Y:S01]  /*3650*/  LDL R9, [R1+0x4] ;  /* 0x0000040001097983 */ /* 0x004ea20000100800 */
[----:B------:R-:W-:-:S05]  /*3660*/  SEL R240, R240, 0xffffffe0, !P0 ;  /* 0xffffffe0f0f07807 */ /* 0x000fca0004000000 */
[----:B------:R-:W-:-:S05]  /*3670*/  IMAD.IADD R240, R240, 0x1, R252 ;  /* 0x00000001f0f07824 */ /* 0x000fca00078e02fc */
[----:B------:R4:W1:Y:S04]  /*3680*/  LDSM.16.M88.4 R172, [R240+0x12000] ;  /* 0x01200000f0ac783b */ /* 0x0008680000000200 */
[----:B------:R4:W1:Y:S04]  /*3690*/  LDSM.16.M88.4 R176, [R240+0x12800] ;  /* 0x01280000f0b0783b */ /* 0x0008680000000200 */
[----:B------:R4:W1:Y:S04]  /*36a0*/  LDSM.16.M88.4 R204, [R240+0x14000] ;  /* 0x01400000f0cc783b */ /* 0x0008680000000200 */
[----:B------:R4:W1:Y:S04]  /*36b0*/  LDSM.16.M88.4 R208, [R240+0x14800] ;  /* 0x01480000f0d0783b */ /* 0x0008680000000200 */
[----:B------:R4:W1:Y:S04]  /*36c0*/  LDSM.16.M88.4 R236, [R240+0x16000] ;  /* 0x01600000f0ec783b */ /* 0x0008680000000200 */
[----:B------:R-:W1:Y:S01]  /*36d0*/  LDSM.16.M88.4 R240, [R240+0x16800] ;  /* 0x01680000f0f0783b */ /* 0x000e620000000200 */
[----:B------:R-:W-:Y:S01]  /*36e0*/  USHF.R.S32.HI UR11, URZ, 0x1f, UR10 ;  /* 0x0000001f3f0b7899 */ /* 0x000fe2000801140a */
[----:B------:R-:W-:-:S05]  /*36f0*/  SHF.R.S32.HI R8, RZ, 0x1f, R30 ;  /* 0x0000001fff087819 */ /* 0x000fca000001141e */
[----:B------:R-:W-:-:S05]  /*3700*/  IADD3.X R4, R5, UR11, R8, P2, P1 ;  /* 0x0000000b05047c10 */ /* 0x000fca00097e2408 */
[----:B------:R4:W-:Y:S01]  /*3710*/  STL [R1+0x70], R4 ;  /* 0x0000700401007387 */ /* 0x0009e20000100800 */
[----:B-----5:R-:W-:Y:S02]  /*3720*/  R2UR UR22, R7 ;  /* 0x00000000071672ca */ /* 0x020fe400000e0000 */
[----:B------:R-:W-:Y:S02]  /*3730*/  R2UR UR23, R6 ;  /* 0x00000000061772ca */ /* 0x000fe400000e0000 */
[----:B------:R-:W-:Y:S02]  /*3740*/  CS2R R38, SRZ ;  /* 0x0000000000267805 */ /* 0x000fe4000001ff00 */
[----:B------:R-:W-:Y:S02]  /*3750*/  CS2R R36, SRZ ;  /* 0x0000000000247805 */ /* 0x000fe4000001ff00 */
[----:B------:R-:W-:Y:S02]  /*3760*/  CS2R R30, SRZ ;  /* 0x00000000001e7805 */ /* 0x000fe4000001ff00 */
[----:B------:R-:W-:-:S02]  /*3770*/  CS2R R28, SRZ ;  /* 0x00000000001c7805 */ /* 0x000fc4000001ff00 */
[----:B------:R-:W-:Y:S02]  /*3780*/  CS2R R34, SRZ ;  /* 0x0000000000227805 */ /* 0x000fe4000001ff00 */
[----:B------:R-:W-:Y:S02]  /*3790*/  CS2R R26, SRZ ;  /* 0x00000000001a7805 */ /* 0x000fe4000001ff00 */
[----:B------:R-:W-:Y:S01]  /*37a0*/  CS2R R24, SRZ ;  /* 0x0000000000187805 */ /* 0x000fe2000001ff00 */
[----:B------:R-:W-:Y:S02]  /*37b0*/  UIADD3 UR24, UR24, -UR30, URZ ;  /* 0x8000001e18187290 */ /* 0x000fe4000fffe03f */
[----:B------:R-:W-:Y:S02]  /*37c0*/  UIADD3 UR35, UR22, -0x4498517b, URZ ;  /* 0xbb67ae8516237890 */ /* 0x000fe4000fffe03f */
[----:B------:R-:W-:Y:S02]  /*37d0*/  UIADD3 UR36, UR23, -0x61c88647, URZ ;  /* 0x9e3779b917247890 */ /* 0x000fe4000fffe03f */
[----:B------:R-:W-:-:S02]  /*37e0*/  UIADD3 UR34, UR23, 0x3c6ef372, URZ ;  /* 0x3c6ef37217227890 */ /* 0x000fc4000fffe03f */
[----:B------:R-:W-:Y:S02]  /*37f0*/  UIADD3 UR33, UR22, 0x76cf5d0a, URZ ;  /* 0x76cf5d0a16217890 */ /* 0x000fe4000fffe03f */
[----:B------:R-:W-:Y:S02]  /*3800*/  UIADD3 UR32, UR23, -0x255992d5, URZ ;  /* 0xdaa66d2b17207890 */ /* 0x000fe4000fffe03f */
[----:B------:R-:W-:Y:S02]  /*3810*/  UIADD3 UR31, UR22, 0x32370b8f, URZ ;  /* 0x32370b8f161f7890 */ /* 0x000fe4000fffe03f */
[----:B------:R-:W-:Y:S02]  /*3820*/  UIADD3 UR30, UR23, 0x78dde6e4, URZ ;  /* 0x78dde6e4171e7890 */ /* 0x000fe4000fffe03f */
[----:B------:R-:W-:Y:S02]  /*3830*/  UIADD3 UR29, UR22, -0x126145ec, URZ ;  /* 0xed9eba14161d7890 */ /* 0x000fe4000fffe03f */
[----:B------:R-:W-:-:S02]  /*3840*/  UIADD3 UR28, UR23, 0x1715609d, URZ ;  /* 0x1715609d171c7890 */ /* 0x000fc4000fffe03f */
[----:B------:R-:W-:Y:S02]  /*3850*/  UIADD3 UR27, UR22, -0x56f99767, URZ ;  /* 0xa9066899161b7890 */ /* 0x000fe4000fffe03f */
[----:B------:R-:W-:Y:S02]  /*3860*/  UIADD3 UR26, UR23, -0x4ab325aa, URZ ;  /* 0xb54cda56171a7890 */ /* 0x000fe4000fffe03f */
[----:B------:R-:W-:Y:S01]  /*3870*/  UIADD3 UR25, UR22, 0x646e171e, URZ ;  /* 0x646e171e16197890 */ /* 0x000fe2000fffe03f */
[----:B---3--:R4:W3:Y:S04]  /*3880*/  LDSM.16.M88.4 R148, [R10+0x12000] ;  /* 0x012000000a94783b */ /* 0x0088e80000000200 */
[----:B------:R4:W1:Y:S04]  /*3890*/  LDSM.16.M88.4 R152, [R10+0x12800] ;  /* 0x012800000a98783b */ /* 0x0008680000000200 */
[----:B------:R4:W1:Y:S04]  /*38a0*/  LDSM.16.M88.4 R180, [R10+0x14000] ;  /* 0x014000000ab4783b */ /* 0x0008680000000200 */
[----:B------:R4:W1:Y:S04]  /*38b0*/  LDSM.16.M88.4 R184, [R10+0x14800] ;  /* 0x014800000ab8783b */ /* 0x0008680000000200 */
[----:B------:R4:W1:Y:S04]  /*38c0*/  LDSM.16.M88.4 R212, [R10+0x16000] ;  /* 0x016000000ad4783b */ /* 0x0008680000000200 */
[----:B------:R4:W1:Y:S04]  /*38d0*/  LDSM.16.M88.4 R216, [R10+0x16800] ;  /* 0x016800000ad8783b */ /* 0x0008680000000200 */
[----:B--2---:R4:W2:Y:S04]  /*38e0*/  LDSM.16.M88.4 R156, [R9+0x12000] ;  /* 0x01200000099c783b */ /* 0x0048a80000000200 */
[----:B------:R4:W1:Y:S04]  /*38f0*/  LDSM.16.M88.4 R160, [R9+0x12800] ;  /* 0x0128000009a0783b */ /* 0x0008680000000200 */
[----:B------:R4:W1:Y:S04]  /*3900*/  LDSM.16.M88.4 R188, [R9+0x14000] ;  /* 0x0140000009bc783b */ /* 0x0008680000000200 */
[----:B------:R4:W1:Y:S04]  /*3910*/  LDSM.16.M88.4 R192, [R9+0x14800] ;  /* 0x0148000009c0783b */ /* 0x0008680000000200 */
[----:B------:R4:W1:Y:S04]  /*3920*/  LDSM.16.M88.4 R220, [R9+0x16000] ;  /* 0x0160000009dc783b */ /* 0x0008680000000200 */
[----:B---3--:R4:W1:Y:S02]  /*3930*/  LDSM.16.M88.4 R224, [R9+0x16800] ;  /* 0x0168000009e0783b */ /* 0x0088640000000200 */
.L_x_874:
[----:B------:R-:W4:Y:S01]  /*3940*/  LDL R79, [R1] ;  /* 0x00000000014f7983 */ /* 0x000f220000100800 */
[----:B------:R-:W-:Y:S01]  /*3950*/  USHF.L.U32 UR11, UR9, 0x6, URZ ;  /* 0x00000006090b7899 */ /* 0x000fe2000800063f */
[----:B------:R-:W-:Y:S02]  /*3960*/  UMOV UR10, UR60 ;  /* 0x0000003c000a7c82 */ /* 0x000fe40008000000 */
[----:B------:R-:W3:Y:S01]  /*3970*/  LDL R249, [R1+0x8] ;  /* 0x0000080001f97983 */ /* 0x000ee20000100800 */
[----:B------:R-:W-:Y:S03]  /*3980*/  UISETP.GE.AND UP0, UPT, UR11, UR24, UPT ;  /* 0x000000180b00728c */ /* 0x000fe6000bf06270 */
[----:B------:R-:W2:Y:S04]  /*3990*/  LDL R78, [R1+0x4] ;  /* 0x00000400014e7983 */ /* 0x000ea80000100800 */
[----:B------:R-:W2:Y:S04]  /*39a0*/  LDL R248, [R1+0xc] ;  /* 0x00000c0001f87983 */ /* 0x000ea80000100800 */
[----:B-1----:R-:W2:Y:S04]  /*39b0*/  LDL R247, [R1+0x18] ;  /* 0x0000180001f77983 */ /* 0x002ea80000100800 */
[----:B------:R-:W2:Y:S04]  /*39c0*/  LDL R77, [R1+0x10] ;  /* 0x00001000014d7983 */ /* 0x000ea80000100800 */
[----:B------:R-:W2:Y:S04]  /*39d0*/  LDL R246, [R1+0x14] ;  /* 0x0000140001f67983 */ /* 0x000ea80000100800 */
[----:B------:R-:W0:Y:S04]  /*39e0*/  LDGDEPBAR ;  /* 0x00000000000079af */ /* 0x000e280000000000 */
[----:B------:R-:W2:Y:S01]  /*39f0*/  LDL R76, [R1+0x48] ;  /* 0x00004800014c7983 */ /* 0x000ea20000100800 */
[----:B------:R-:W-:Y:S04]  /*3a00*/  DEPBAR.LE SB0, 0x0 ;  /* 0x000080000000791a */ /* 0x000fe80000000000 */
[----:B------:R-:W-:Y:S06]  /*3a10*/  BAR.SYNC.DEFER_BLOCKING 0x0 ;  /* 0x0000000000007b1d */ /* 0x000fec0000010000 */
[----:B----4-:R-:W-:Y:S04]  /*3a20*/  LDSM.16.M88.4 R8, [R79+0xc000] ;  /* 0x00c000004f08783b */ /* 0x010fe80000000200 */
[----:B---3--:R-:W3:Y:S04]  /*3a30*/  LDSM.16.M88.4 R16, [R249] ;  /* 0x00000000f910783b */ /* 0x008ee80000000200 */
[----:B------:R-:W4:Y:S04]  /*3a40*/  LDSM.16.M88.4 R68, [R79+0xc800] ;  /* 0x00c800004f44783b */ /* 0x000f280000000200 */
[----:B--2---:R-:W-:Y:S01]  /*3a50*/  LDSM.16.M88.4 R72, [R248] ;  /* 0x00000000f848783b */ /* 0x004fe20000000200 */
[C---:B---3--:R-:W-:Y:S06]  /*3a60*/  HMMA.16816.F32 R4, R16.reuse, R8, RZ ;  /* 0x000000081004723c */ /* 0x048fec00000018ff */
[C---:B------:R-:W-:Y:S06]  /*3a70*/  HMMA.16816.F32 R8, R16.reuse, R10, RZ ;  /* 0x0000000a1008723c */ /* 0x040fec00000018ff */
[C---:B----4-:R-:W-:Y:S06]  /*3a80*/  HMMA.16816.F32 R12, R16.reuse, R68, RZ ;  /* 0x00000044100c723c */ /* 0x050fec00000018ff */
        /* <DEDUP_REMOVED lines=94> */
.L_x_870:
        /* <DEDUP_REMOVED lines=76> */
.L_x_871:
        /* <DEDUP_REMOVED lines=395> */
.L_x_872:
        /* <DEDUP_REMOVED lines=21> */
[----:B------:R-:W-:Y:S04]  /*5f30*/  STL.64 [R1+0x98], R22 ;  /* 0x0000981601007387 */ /* 0x000fe80000100a00 */
[----:B------:R-:W-:Y:S04]  /*5f40*/  STL.64 [R1+0x90], R26 ;  /* 0x0000901a01007387 */ /* 0x000fe80000100a00 */
[----:B------:R4:W-:Y:S04]  /*5f50*/  STL.64 [R1+0x88], R24 ;  /* 0x0000881801007387 */ /* 0x0009e80000100a00 */
[----:B------:R-:W-:Y:S04]  /*5f60*/  STL.64 [R1+0x80], R20 ;  /* 0x0000801401007387 */ /* 0x000fe80000100a00 */
        /* <DEDUP_REMOVED lines=51> */
[-C--:B------:R-:W-:Y:S06]  /*62a0*/  HMMA.16816.F32 R76, R36, R246.reuse, R76 ;  /* 0x000000f6244c723c */ /* 0x080fec000000184c */
[C---:B------:R-:W-:Y:S01]  /*62b0*/  HMMA.16816.F32 R80, R20.reuse, R246, R80 ;  /* 0x000000f61450723c */ /* 0x040fe20000001850 */
[----:B------:R-:W1:Y:S05]  /*62c0*/  LDSM.16.M88.4 R244, [R24] ;  /* 0x0000000018f4783b */ /* 0x000e6a0000000200 */
[-C--:B---3--:R-:W-:Y:S06]  /*62d0*/  HMMA.16816.F32 R84, R20, R248.reuse, R84 ;  /* 0x000000f81454723c */ /* 0x088fec0000001854 */
[C---:B------:R-:W-:Y:S06]  /*62e0*/  HMMA.16816.F32 R88, R36.reuse, R248, R88 ;  /* 0x000000f82458723c */ /* 0x040fec0000001858 */
[-C--:B------:R-:W-:Y:S01]  /*62f0*/  HMMA.16816.F32 R92, R36, R250.reuse, R92 ;  /* 0x000000fa245c723c */ /* 0x080fe2000000185c */
[----:B------:R-:W3:Y:S04]  /*6300*/  LDSM.16.M88.4 R36, [R24+0x1000] ;  /* 0x001000001824783b */ /* 0x000ee80000000200 */
[----:B------:R-:W-:Y:S01]  /*6310*/  LDSM.16.MT88.4 R24, [R0+0x11800] ;  /* 0x011800000018783b */ /* 0x000fe20000004200 */
[----:B------:R-:W-:Y:S01]  /*6320*/  HMMA.16816.F32 R96, R20, R250, R96 ;  /* 0x000000fa1460723c */ /* 0x000fe20000001860 */
[----:B------:R-:W3:Y:S02]  /*6330*/  LDC R22, c[0x0][0x270] ;  /* 0x00009c00ff167b82 */ /* 0x000ee40000000800 */
[----:B------:R-:W3:Y:S04]  /*6340*/  LDSM.16.MT88.4 R248, [R0+0xf800] ;  /* 0x00f8000000f8783b */ /* 0x000ee80000004200 */
[----:B------:R-:W4:Y:S01]  /*6350*/  LDL.LU.64 R20, [R1+0x30] ;  /* 0x0000300001147983 */ /* 0x000f220000300a00 */
[-C--:B-1----:R-:W-:Y:S05]  /*6360*/  HMMA.16816.F32 R4, R244, R40.reuse, R4 ;  /* 0x00000028f404723c */ /* 0x082fea0000001804 */
[----:B---3--:R-:W-:Y:S06]  /*6370*/  IMAD R23, R22, UR42, RZ ;  /* 0x0000002a16177c24 */ /* 0x008fec000f8e02ff */
[C---:B------:R-:W-:Y:S01]  /*6380*/  IMAD R22, R23.reuse, 0x28, RZ ;  /* 0x0000002817167824 */ /* 0x040fe200078e02ff */
[C---:B------:R-:W-:Y:S06]  /*6390*/  HMMA.16816.F32 R8, R36.reuse, R40, R8 ;  /* 0x000000282408723c */ /* 0x040fec0000001808 */
        /* <DEDUP_REMOVED lines=8> */
[C---:B------:R-:W-:Y:S01]  /*6420*/  IMAD.U32 R248, R23.reuse, -0x40, RZ ;  /* 0xffffffc017f87824 */ /* 0x040fe200078e00ff */
[C---:B------:R-:W-:Y:S06]  /*6430*/  HMMA.16816.F32 R80, R244.reuse, R250, R80 ;  /* 0x000000faf450723c */ /* 0x040fec0000001850 */
[-C--:B------:R-:W-:Y:S06]  /*6440*/  HMMA.16816.F32 R84, R244, R24.reuse, R84 ;  /* 0x00000018f454723c */ /* 0x080fec0000001854 */
[C---:B------:R-:W-:Y:S01]  /*6450*/  HMMA.16816.F32 R88, R36.reuse, R24, R88 ;  /* 0x000000182458723c */ /* 0x040fe20000001858 */
[----:B------:R-:W1:Y:S05]  /*6460*/  LDC R24, c[0x0][0x270] ;  /* 0x00009c00ff187b82 */ /* 0x000e6a0000000800 */
[-C--:B------:R-:W-:Y:S05]  /*6470*/  HMMA.16816.F32 R92, R36, R26.reuse, R92 ;  /* 0x0000001a245c723c */ /* 0x080fea000000185c */
[----:B------:R-:W-:Y:S01]  /*6480*/  IMAD.MOV.U32 R25, RZ, RZ, R30 ;  /* 0x000000ffff197224 */ /* 0x000fe200078e001e */
[----:B------:R-:W-:Y:S05]  /*6490*/  HMMA.16816.F32 R96, R244, R26, R96 ;  /* 0x0000001af460723c */ /* 0x000fea0000001860 */
[----:B------:R-:W-:Y:S06]  /*64a0*/  IMAD R30, R23, 0x18, RZ ;  /* 0x00000018171e7824 */ /* 0x000fec00078e02ff */
[----:B--2---:R-:W-:Y:S04]  /*64b0*/  @P3 IMAD.WIDE R28, R29, R249, UR6 ;  /* 0x000000061d1c3e25 */ /* 0x004fe8000f8e02f9 */
[C---:B------:R-:W-:Y:S01]  /*64c0*/  IMAD.SHL.U32 R249, R23.reuse, 0x10, RZ ;  /* 0x0000001017f97824 */ /* 0x040fe200078e00ff */
[----:B----4-:R-:W2:Y:S04]  /*64d0*/  @P3 LDG.E R33, desc[UR4][R28.64+0x20] ;  /* 0x000020041c213981 */ /* 0x010ea8000c1e1900 */
[----:B------:R3:W4:Y:S02]  /*64e0*/  @P3 LDG.E R32, desc[UR4][R28.64] ;  /* 0x000000041c203981 */ /* 0x000724000c1e1900 */
[C---:B---3--:R-:W-:Y:S02]  /*64f0*/  IMAD.SHL.U32 R28, R23.reuse, 0x20, RZ ;  /* 0x00000020171c7824 */ /* 0x048fe400078e00ff */
[----:B-1----:R-:W-:Y:S02]  /*6500*/  IMAD R29, R24, UR42, RZ ;  /* 0x0000002a181d7c24 */ /* 0x002fe4000f8e02ff */
[----:B------:R-:W-:Y:S02]  /*6510*/  IMAD R24, R23, 0x38, RZ ;  /* 0x0000003817187824 */ /* 0x000fe400078e02ff */
[----:B------:R-:W-:Y:S01]  /*6520*/  IMAD.SHL.U32 R29, R29, 0x20, RZ ;  /* 0x000000201d1d7824 */ /* 0x000fe200078e00ff */
[C---:B------:R-:W-:Y:S04]  /*6530*/  LEA R251, P0, R248.reuse, R20, 0x2 ;  /* 0x00000014f8fb7211 */ /* 0x040fe800078010ff */
        /* <DEDUP_REMOVED lines=11> */
[-C--:B---3--:R-:W-:Y:S01]  /*65f0*/  LEA.HI.X.SX32 R5, R30, R21.reuse, 0x2, P1 ;  /* 0x000000151e057211 */ /* 0x088fe200008f16ff */
        /* <DEDUP_REMOVED lines=258> */
.L_x_873:
        /* <DEDUP_REMOVED lines=226> */
.L_x_875:
[----:B------:R-:W-:Y:S01]  /*8440*/  @UP0 UIADD3 UR9, UR40, UR43, URZ ;  /* 0x0000002b28090290 */ /* 0x000fe2000fffe03f */
[----:B------:R-:W-:Y:S01]  /*8450*/  LEA.HI R5, R5, R19, RZ, 0x3 ;  /* 0x0000001305057211 */ /* 0x000fe200078f18ff */
[----:B------:R-:W-:Y:S02]  /*8460*/  @UP0 ULDC.64 UR6, c[0x0][0x458] ;  /* 0x0001160000060ab9 */ /* 0x000fe40000000a00 */
[----:B------:R-:W-:Y:S01]  /*8470*/  @UP0 UIMAD.WIDE.U32 UR10, UR9, UR6, URZ ;  /* 0x00000006090a02a5 */ /* 0x000fe2000f8e003f */
[----:B--2---:R-:W-:Y:S01]  /*8480*/  LOP3.LUT R4, R5, 0xfffffff8, RZ, 0xc0, !PT ;  /* 0xfffffff805047812 */ /* 0x004fe200078ec0ff */
        /* <DEDUP_REMOVED lines=18> */
.L_x_876:
        /* <DEDUP_REMOVED lines=13> */
[----:B------:R-:W-:Y:S01]  /*8680*/  ISETP.GE.AND P1, PT, R10, UR8, PT ;  /* 0x000000080a007c0c */ /* 0x000fe2000bf26270 */
[----:B------:R-:W-:Y:S01]  /*8690*/  BSSY B0, `(.L_x_877) ;  /* 0x0000021000007945 */ /* 0x000fe20003800000 */
[----:B------:R-:W-:Y:S01]  /*86a0*/  SHF.R.S32.HI R52, RZ, 0x1f, R4 ;  /* 0x0000001fff347819 */ /* 0x000fe20000011404 */
[----:B------:R-:W-:Y:S01]  /*86b0*/  IMAD.U32 R5, RZ, RZ, UR10 ;  /* 0x0000000aff057e24 */ /* 0x000fe2000f8e00ff */
[----:B------:R-:W-:Y:S01]  /*86c0*/  IADD3 R6, P0, R6, UR17, RZ ;  /* 0x0000001106067c10 */ /* 0x000fe2000ff1e0ff */
[----:B------:R-:W-:-:S02]  /*86d0*/  ULDC.64 UR10, c[0x0][0x468] ;  /* 0x00011a00000a7ab9 */ /* 0x000fc40000000a00 */
[----:B------:R-:W-:Y:S01]  /*86e0*/  UIMAD UR15, UR15, UR10, URZ ;  /* 0x0000000a0f0f72a4 */ /* 0x000fe2000f8e023f */
[----:B------:R-:W-:Y:S01]  /*86f0*/  IADD3.X R7, R7, UR18, R5, P0, !PT ;  /* 0x0000001207077c10 */ /* 0x000fe200087fe405 */
[----:B------:R-:W-:Y:S01]  /*8700*/  IMAD.U32 R5, RZ, RZ, UR10 ;  /* 0x0000000aff057e24 */ /* 0x000fe2000f8e00ff */
[----:B------:R1:W2:Y:S01]  /*8710*/  LDS.128 R36, [R247+0xd000] ;  /* 0x00d00000f7247984 */ /* 0x0002a20000000c00 */
[----:B------:R-:W-:Y:S02]  /*8720*/  UIMAD UR11, UR57, UR11, UR15 ;  /* 0x0000000b390b72a4 */ /* 0x000fe4000f8e020f */
[----:B------:R-:W-:Y:S01]  /*8730*/  IMAD.WIDE.U32 R10, R5, UR57, R6 ;  /* 0x00000039050a7c25 */ /* 0x000fe2000f8e0006 */
[----:B------:R1:W3:Y:S04]  /*8740*/  LDS.128 R32, [R247+0xf000] ;  /* 0x00f00000f7207984 */ /* 0x0002e80000000c00 */
        /* <DEDUP_REMOVED lines=21> */
.L_x_878:
[----:B------:R-:W-:Y:S05]  /*88a0*/  BSYNC B0 ;  /* 0x0000000000007941 */ /* 0x000fea0003800000 */
.L_x_877:
        /* <DEDUP_REMOVED lines=16> */
.L_x_880:
[----:B------:R-:W-:Y:S05]  /*89b0*/  BSYNC B0 ;  /* 0x0000000000007941 */ /* 0x000fea0003800000 */
.L_x_879:
[----:B-1----:R1:W1:Y:S01]  /*89c0*/  LDS.128 R20, [R247+0x12000] ;  /* 0x01200000f7147984 */ /* 0x0022620000000c00 */
[----:B------:R-:W-:Y:S01]  /*89d0*/  UIMAD UR8, UR9, UR6, URZ ;  /* 0x00000006090872a4 */ /* 0x000fe2000f8e023f */
[----:B--2---:R-:W-:Y:S01]  /*89e0*/  IMAD.U32 R6, RZ, RZ, UR6 ;  /* 0x00000006ff067e24 */ /* 0x004fe2000f8e00ff */
        /* <DEDUP_REMOVED lines=28> */
.L_x_882:
[----:B------:R-:W-:Y:S05]  /*8bb0*/  BSYNC B0 ;  /* 0x0000000000007941 */ /* 0x000fea0003800000 */
.L_x_881:
        /* <DEDUP_REMOVED lines=15> */
.L_x_869:
[----:B------:R-:W-:Y:S05]  /*8cb0*/  BSYNC B1 ;  /* 0x0000000000017941 */ /* 0x000fea0003800000 */
.L_x_855:
        /* <DEDUP_REMOVED lines=8> */
.L_x_883:
[----:B------:R-:W-:Y:S05]  /*8d40*/  EXIT ;  /* 0x000000000000794d */ /* 0x000fea0003800000 */
.L_x_885:
        /* <DEDUP_REMOVED lines=11> */
.L_x_1603:


//--------------------- .text._ZN5flash44flash_bwd_dq_dk_dv_loop_seqk_parallel_kernelI23Flash_bwd_kernel_traitsILi192ELi64ELi64ELi8ELi4ELi2ELi2ELb1ELb1EN7cutlass6half_tE19Flash_kernel_traitsILi192ELi64ELi64ELi8ES3_EELb0ELb0ELb1ELb0ELb0ELb1ELb1EEEvNS_16Flash_bwd_paramsE --------------------------
	.section	.text._ZN5flash44flash_bwd_dq_dk_dv_loop_seqk_parallel_kernelI23Flash_bwd_kernel_traitsILi192ELi64ELi64ELi8ELi4ELi2ELi2ELb1ELb1EN7cutlass6half_tE19Flash_kernel_traitsILi192ELi64ELi64ELi8ES3_EELb0ELb0ELb1ELb0ELb0ELb1ELb1EEEvNS_16Flash_bwd_paramsE,"ax",@progbits
	.align	128
        .global         _ZN5flash44flash_bwd_dq_dk_dv_loop_seqk_parallel_kernelI23Flash_bwd_kernel_traitsILi192ELi64ELi64ELi8ELi4ELi2ELi2ELb1ELb1EN7cutlass6half_tE19Flash_kernel_traitsILi192ELi64ELi64ELi8ES3_EELb0ELb0ELb1ELb0ELb0ELb1ELb1EEEvNS_16Flash_bwd_paramsE
        .type           _ZN5flash44flash_bwd_dq_dk_dv_loop_seqk_parallel_kernelI23Flash_bwd_kernel_traitsILi192ELi64ELi64ELi8ELi4ELi2ELi2ELb1ELb1EN7cutlass6half_tE19Flash_kernel_traitsILi192ELi64ELi64ELi8ES3_EELb0ELb0ELb1ELb0ELb0ELb1ELb1EEEvNS_16Flash_bwd_paramsE,@function
        .size           _ZN5flash44flash_bwd_dq_dk_dv_loop_seqk_parallel_kernelI23Flash_bwd_kernel_traitsILi192ELi64ELi64ELi8ELi4ELi2ELi2ELb1ELb1EN7cutlass6half_tE19Flash_kernel_traitsILi192ELi64ELi64ELi8ES3_EELb0ELb0ELb1ELb0ELb0ELb1ELb1EEEvNS_16Flash_bwd_paramsE,(.L_x_1604 - _ZN5flash44flash_bwd_dq_dk_dv_loop_seqk_parallel_kernelI23Flash_bwd_kernel_traitsILi192ELi64ELi64ELi8ELi4ELi2ELi2ELb1ELb1EN7cutlass6half_tE19Flash_kernel_traitsILi192ELi64ELi64ELi8ES3_EELb0ELb0ELb1ELb0ELb0ELb1ELb1EEEvNS_16Flash_bwd_paramsE)
        .other          _ZN5flash44flash_bwd_dq_dk_dv_loop_seqk_parallel_kernelI23Flash_bwd_kernel_traitsILi192ELi64ELi64ELi8ELi4ELi2ELi2ELb1ELb1EN7cutlass6half_tE19Flash_kernel_traitsILi192ELi64ELi64ELi8ES3_EELb0ELb0ELb1ELb0ELb0ELb1ELb1EEEvNS_16Flash_bwd_paramsE,@"STO_CUDA_ENTRY STV_DEFAULT"
_ZN5flash44flash_bwd_dq_dk_dv_loop_seqk_parallel_kernelI23Flash_bwd_kernel_traitsILi192ELi64ELi64ELi8ELi4ELi2ELi2ELb1ELb1EN7cutlass6half_tE19Flash_kernel_traitsILi192ELi64ELi64ELi8ES3_EELb0ELb0ELb1ELb0ELb0ELb1ELb1EEEvNS_16Flash_bwd_paramsE:
.text._ZN5flash44flash_bwd_dq_dk_dv_loop_seqk_parallel_kernelI23Flash_bwd_kernel_traitsILi192ELi64ELi64ELi8ELi4ELi2ELi2ELb1ELb1EN7cutlass6half_tE19Flash_kernel_traitsILi192ELi64ELi64ELi8ES3_EELb0ELb0ELb1ELb0ELb0ELb1ELb1EEEvNS_16Flash_bwd_paramsE:
        /* <DEDUP_REMOVED lines=44> */
[----:B------:R-:W-:Y:S02]  /*02c0*/  LOP3.LUT R5, R6, 0xfffffff0, RZ, 0xc0, !PT ;  /* 0xfffffff006057812 */ /* 0x000fe400078ec0ff */
[----:B------:R-:W-:Y:S02]  /*02d0*/  SHF.R.S32.HI R3, RZ, 0x3, R20 ;  /* 0x00000003ff037819 */ /* 0x000fe40000011414 */
[----:B------:R-:W-:Y:S02]  /*02e0*/  LOP3.LUT R6, R20, 0xfffffff8, RZ, 0xc0, !PT ;  /* 0xfffffff814067812 */ /* 0x000fe400078ec0ff */
[----:B------:R-:W-:Y:S01]  /*02f0*/  LEA.HI R4, R2, R10, RZ, 0x3 ;  /* 0x0000000a02047211 */ /* 0x000fe200078f18ff */
[----:B------:R-:W-:-:S02]  /*0300*/  IMAD.IADD R2, R17, 0x1, -R0 ;  /* 0x0000000111027824 */ /* 0x000fc400078e0a00 */
[----:B------:R-:W-:Y:S01]  /*0310*/  IMAD.SHL.U32 R3, R3, 0x40, RZ ;  /* 0x0000004003037824 */ /* 0x000fe200078e00ff */
[----:B------:R-:W-:Y:S01]  /*0320*/  LOP3.LUT R4, R4, 0xfffffff8, RZ, 0xc0, !PT ;  /* 0xfffffff804047812 */ /* 0x000fe200078ec0ff */
[----:B------:R-:W-:Y:S01]  /*0330*/  IMAD.IADD R0, R17, 0x1, -R6 ;  /* 0x0000000111007824 */ /* 0x000fe200078e0a06 */
[----:B------:R-:W-:Y:S02]  /*0340*/  SHF.R.S32.HI R6, RZ, 0x1f, R2 ;  /* 0x0000001fff067819 */ /* 0x000fe40000011402 */
[----:B------:R-:W-:Y:S01]  /*0350*/  LOP3.LUT R3, R3, 0x1c0, RZ, 0xc0, !PT ;  /* 0x000001c003037812 */ /* 0x000fe200078ec0ff */
[----:B------:R-:W-:Y:S01]  /*0360*/  IMAD.SHL.U32 R7, R0, 0x8, RZ ;  /* 0x0000000800077824 */ /* 0x000fe200078e00ff */
[----:B------:R-:W-:Y:S01]  /*0370*/  LEA.HI R21, R6, R2, RZ, 0x2 ;  /* 0x0000000206157211 */ /* 0x000fe200078f10ff */
[----:B------:R-:W-:Y:S01]  /*0380*/  IMAD.IADD R10, R10, 0x1, -R4 ;  /* 0x000000010a0a7824 */ /* 0x000fe200078e0a04 */
[----:B------:R-:W-:Y:S01]  /*0390*/  LOP3.LUT P4, RZ, R0, 0x2, RZ, 0xc0, !PT ;  /* 0x0000000200ff7812 */ /* 0x000fe2000788c0ff */
[----:B------:R-:W-:Y:S01]  /*03a0*/  IMAD.IADD R4, R17, 0x1, -R5 ;  /* 0x0000000111047824 */ /* 0x000fe200078e0a05 */
[----:B------:R-:W-:-:S02]  /*03b0*/  LOP3.LUT R2, R3, 0x38, R7, 0xf8, !PT ;  /* 0x0000003803027812 */ /* 0x000fc400078ef807 */
[----:B------:R-:W-:Y:S02]  /*03c0*/  SHF.R.U32.HI R3, RZ, 0x3, R3 ;  /* 0x00000003ff037819 */ /* 0x000fe40000011603 */
[C---:B------:R-:W-:Y:S01]  /*03d0*/  LOP3.LUT P3, RZ, R0.reuse, 0x4, RZ, 0xc0, !PT ;  /* 0x0000000400ff7812 */ /* 0x040fe2000786c0ff */
[----:B------:R-:W-:Y:S01]  /*03e0*/  IMAD.SHL.U32 R0, R0, 0x40, RZ ;  /* 0x0000004000007824 */ /* 0x000fe200078e00ff */
[----:B------:R-:W-:Y:S01]  /*03f0*/  LOP3.LUT R12, R2, R3, RZ, 0x3c, !PT ;  /* 0x00000003020c7212 */ /* 0x000fe200078e3cff */
[----:B------:R-:W-:Y:S01]  /*0400*/  IMAD.SHL.U32 R2, R15, 0x10, RZ ;  /* 0x000000100f027824 */ /* 0x000fe200078e00ff */
[----:B------:R-:W-:Y:S02]  /*0410*/  SHF.R.S32.HI R5, RZ, 0x1f, R4 ;  /* 0x0000001fff057819 */ /* 0x000fe40000011404 */
[----:B------:R-:W-:Y:S02]  /*0420*/  LOP3.LUT R0, R0, 0x1c0, RZ, 0xc0, !PT ;  /* 0x000001c000007812 */ /* 0x000fe400078ec0ff */
[----:B------:R-:W-:-:S02]  /*0430*/  LEA.HI R3, R18, R17, RZ, 0x7 ;  /* 0x0000001112037211 */ /* 0x000fc400078f38ff */
[----:B------:R-:W-:Y:S02]  /*0440*/  LEA.HI R13, R5, R4, RZ, 0x3 ;  /* 0x00000004050d7211 */ /* 0x000fe400078f18ff */
[C---:B------:R-:W-:Y:S02]  /*0450*/  LOP3.LUT R5, R0.reuse, 0x8, R20, 0xf8, !PT ;  /* 0x0000000800057812 */ /* 0x040fe400078ef814 */
[----:B------:R-:W-:Y:S02]  /*0460*/  LOP3.LUT R8, R0, 0x10, R2, 0xf8, !PT ;  /* 0x0000001000087812 */ /* 0x000fe400078ef802 */
[----:B------:R-:W-:Y:S01]  /*0470*/  SHF.R.S32.HI R9, RZ, 0x7, R3 ;  /* 0x00000007ff097819 */ /* 0x000fe20000011403 */
[----:B------:R-:W-:Y:S01]  /*0480*/  IMAD.SHL.U32 R3, R14, 0x200, RZ ;  /* 0x000002000e037824 */ /* 0x000fe200078e00ff */
[----:B------:R-:W-:Y:S02]  /*0490*/  SHF.R.U32.HI R0, RZ, 0x3, R0 ;  /* 0x00000003ff007819 */ /* 0x000fe40000011600 */
[----:B------:R-:W-:Y:S01]  /*04a0*/  LOP3.LUT R7, R13, 0xfffffff8, RZ, 0xc0, !PT ;  /* 0xfffffff80d077812 */ /* 0x000fe200078ec0ff */
[----:B------:R-:W-:Y:S01]  /*04b0*/  IMAD R6, R9, 0x800, R3 ;  /* 0x0000080009067824 */ /* 0x000fe200078e0203 */
[----:B------:R-:W-:-:S02]  /*04c0*/  LOP3.LUT R2, R10, 0x1, RZ, 0xc0, !PT ;  /* 0x000000010a027812 */ /* 0x000fc400078ec0ff */
[----:B------:R-:W-:Y:S01]  /*04d0*/  LOP3.LUT R5, R5, R0, RZ, 0x3c, !PT ;  /* 0x0000000005057212 */ /* 0x000fe200078e3cff */
[----:B------:R-:W-:Y:S01]  /*04e0*/  IMAD.IADD R11, R4, 0x1, -R7 ;  /* 0x00000001040b7824 */ /* 0x000fe200078e0a07 */
[----:B------:R-:W-:Y:S02]  /*04f0*/  ISETP.NE.U32.AND P0, PT, R2, 0x1, PT ;  /* 0x000000010200780c */ /* 0x000fe40003f05070 */
[----:B------:R-:W-:Y:S01]  /*0500*/  LOP3.LUT R2, R8, 0x8, R20, 0xf8, !PT ;  /* 0x0000000808027812 */ /* 0x000fe200078ef814 */
[----:B------:R-:W-:Y:S01]  /*0510*/  IMAD.IADD R20, R6, 0x1, R5 ;  /* 0x0000000106147824 */ /* 0x000fe200078e0205 */
[----:B------:R-:W-:Y:S02]  /*0520*/  LOP3.LUT R4, R19, 0x7ffffffc, RZ, 0xc0, !PT ;  /* 0x7ffffffc13047812 */ /* 0x000fe400078ec0ff */
[----:B------:R-:W-:Y:S02]  /*0530*/  LEA.HI R5, R18, R17, RZ, 0x6 ;  /* 0x0000001112057211 */ /* 0x000fe400078f30ff */
[----:B------:R-:W-:Y:S01]  /*0540*/  LOP3.LUT R3, R3, R2, R0, 0xf6, !PT ;  /* 0x0000000203037212 */ /* 0x000fe200078ef600 */
[C---:B------:R-:W-:Y:S01]  /*0550*/  IMAD.IADD R6, R17.reuse, 0x1, -R4 ;  /* 0x0000000111067824 */ /* 0x040fe200078e0a04 */
[----:B------:R-:W-:Y:S01]  /*0560*/  SHF.R.S32.HI R2, RZ, 0x6, R5 ;  /* 0x00000006ff027819 */ /* 0x000fe20000011405 */
[C---:B------:R-:W-:Y:S01]  /*0570*/  IMAD.SHL.U32 R4, R10.reuse, 0x40, RZ ;  /* 0x000000400a047824 */ /* 0x040fe200078e00ff */
[----:B------:R-:W-:Y:S01]  /*0580*/  R2P PR, R10, 0x6 ;  /* 0x000000060a007804 */ /* 0x000fe20000000000 */
[----:B------:R-:W-:Y:S01]  /*0590*/  IMAD.SHL.U32 R17, R17, 0x2, RZ ;  /* 0x0000000211117824 */ /* 0x000fe200078e00ff */
[----:B------:R-:W-:Y:S01]  /*05a0*/  LOP3.LUT P6, RZ, R11, 0x2, RZ, 0xc0, !PT ;  /* 0x000000020bff7812 */ /* 0x000fe200078cc0ff */
[----:B------:R-:W-:Y:S01]  /*05b0*/  IMAD.SHL.U32 R0, R9, 0x20, RZ ;  /* 0x0000002009007824 */ /* 0x000fe200078e00ff */
[----:B------:R-:W-:Y:S01]  /*05c0*/  LOP3.LUT R4, R4, 0x1c0, RZ, 0xc0, !PT ;  /* 0x000001c004047812 */ /* 0x000fe200078ec0ff */
[C---:B------:R-:W-:Y:S01]  /*05d0*/  IMAD.SHL.U32 R5, R2.reuse, 0x8, RZ ;  /* 0x0000000802057824 */ /* 0x040fe200078e00ff */
[----:B------:R-:W-:Y:S01]  /*05e0*/  LOP3.LUT P5, RZ, R11, 0x4, RZ, 0xc0, !PT ;  /* 0x000000040bff7812 */ /* 0x000fe200078ac0ff */
[----:B------:R-:W-:Y:S01]  /*05f0*/  IMAD R10, R2, 0x200, R12 ;  /* 0x00000200020a7824 */ /* 0x000fe200078e020c */
[----:B------:R-:W-:Y:S01]  /*0600*/  LOP3.LUT R8, R0, 0x6, R17, 0xf8, !PT ;  /* 0x0000000600087812 */ /* 0x000fe200078ef811 */
[----:B------:R-:W-:Y:S01]  /*0610*/  IMAD.SHL.U32 R6, R6, 0x2, RZ ;  /* 0x0000000206067824 */ /* 0x000fe200078e00ff */
[----:B------:R-:W-:Y:S01]  /*0620*/  LOP3.LUT R7, R4, 0x20, R0, 0xf8, !PT ;  /* 0x0000002004077812 */ /* 0x000fe200078ef800 */
[----:B------:R-:W-:Y:S01]  /*0630*/  IMAD.SHL.U32 R9, R13, 0x40, RZ ;  /* 0x000000400d097824 */ /* 0x000fe200078e00ff */
[----:B------:R-:W-:Y:S01]  /*0640*/  LOP3.LUT R0, R5, 0x18, RZ, 0xc0, !PT ;  /* 0x0000001805007812 */ /* 0x000fe200078ec0ff */
[----:B------:R-:W-:Y:S01]  /*0650*/  IMAD.SHL.U32 R5, R14, 0x20, RZ ;  /* 0x000000200e057824 */ /* 0x000fe200078e00ff */
[----:B------:R-:W-:Y:S01]  /*0660*/  SHF.R.U32.HI R2, RZ, 0x3, R4 ;  /* 0x00000003ff027819 */ /* 0x000fe20000011604 */
[----:B------:R1:W-:Y:S01]  /*0670*/  STL [R1+0x74], R8 ;  /* 0x0000740801007387 */ /* 0x0003e20000100800 */
[----:B------:R-:W-:-:S02]  /*0680*/  LOP3.LUT R9, R9, 0xfffffe00, RZ, 0xc0, !PT ;  /* 0xfffffe0009097812 */ /* 0x000fc400078ec0ff */
[----:B------:R-:W-:Y:S02]  /*0690*/  LOP3.LUT R5, R0, 0x20, R5, 0xf8, !PT ;  /* 0x0000002000057812 */ /* 0x000fe400078ef805 */
[----:B------:R-:W-:Y:S02]  /*06a0*/  LOP3.LUT R7, R7, R2, RZ, 0x3c, !PT ;  /* 0x0000000207077212 */ /* 0x000fe400078e3cff */
[----:B------:R-:W-:Y:S01]  /*06b0*/  LOP3.LUT R0, R2, R4, R0, 0x1e, !PT ;  /* 0x0000000402007212 */ /* 0x000fe200078e1e00 */
[----:B------:R-:W-:Y:S01]  /*06c0*/  IMAD R2, R15, 0x400, R6 ;  /* 0x000004000f027824 */ /* 0x000fe200078e0206 */
[----:B------:R-:W-:Y:S01]  /*06d0*/  LEA R13, R10, UR5, 0x1 ;  /* 0x000000050a0d7c11 */ /* 0x000fe2000f8e08ff */
[----:B------:R-:W-:Y:S01]  /*06e0*/  IMAD.SHL.U32 R4, R11, 0x40, RZ ;  /* 0x000000400b047824 */ /* 0x000fe200078e00ff */
[----:B------:R-:W-:Y:S01]  /*06f0*/  LEA R3, R3, UR5, 0x1 ;  /* 0x0000000503037c11 */ /* 0x000fe2000f8e08ff */
[----:B------:R-:W-:-:S03]  /*0700*/  IMAD.IADD R11, R2, 0x1, R0 ;  /* 0x00000001020b7824 */ /* 0x000fc600078e0200 */
[----:B------:R-:W-:Y:S01]  /*0710*/  LOP3.LUT R0, R4, 0x1c0, RZ, 0xc0, !PT ;  /* 0x000001c004007812 */ /* 0x000fe200078ec0ff */
[----:B------:R-:W-:-:S03]  /*0720*/  IMAD.SHL.U32 R4, R14, 0x8, RZ ;  /* 0x000000080e047824 */ /* 0x000fc600078e00ff */
[----:B------:R-:W-:Y:S02]  /*0730*/  SHF.R.U32.HI R2, RZ, 0x3, R0 ;  /* 0x00000003ff027819 */ /* 0x000fe40000011600 */
[----:B------:R-:W-:Y:S02]  /*0740*/  LOP3.LUT R4, R0, 0x8, R4, 0xf8, !PT ;  /* 0x0000000800047812 */ /* 0x000fe400078ef804 */
[----:B------:R-:W-:Y:S02]  /*0750*/  LOP3.LUT R5, R2, R5, R0, 0x1e, !PT ;  /* 0x0000000502057212 */ /* 0x000fe400078e1e00 */
[----:B------:R-:W-:Y:S01]  /*0760*/  SHF.R.S32.HI R0, RZ, 0x2, R21 ;  /* 0x00000002ff007819 */ /* 0x000fe20000011415 */
[----:B-1----:R-:W-:Y:S01]  /*0770*/  IMAD R8, R16, 0x400, R6 ;  /* 0x0000040010087824 */ /* 0x002fe200078e0206 */
[----:B------:R-:W-:Y:S01]  /*0780*/  LOP3.LUT R2, R4, R2, RZ, 0x3c, !PT ;  /* 0x0000000204027212 */ /* 0x000fe200078e3cff */
[----:B------:R-:W-:Y:S02]  /*0790*/  IMAD.MOV.U32 R6, RZ, RZ, 0x20 ;  /* 0x00000020ff067424 */ /* 0x000fe400078e00ff */
[----:B------:R-:W-:-:S02]  /*07a0*/  IMAD R4, R16, 0x10, R0 ;  /* 0x0000001010047824 */ /* 0x000fc400078e0200 */
[----:B------:R-:W-:Y:S01]  /*07b0*/  IMAD.U32 R0, RZ, RZ, UR4 ;  /* 0x00000004ff007e24 */ /* 0x000fe2000f8e00ff */
[----:B-----5:R-:W-:Y:S01]  /*07c0*/  USHF.L.U32 UR4, UR47, 0x7, URZ ;  /* 0x000000072f047899 */ /* 0x020fe2000800063f */
[----:B------:R-:W-:Y:S01]  /*07d0*/  IMAD.IADD R12, R8, 0x1, R7 ;  /* 0x00000001080c7824 */ /* 0x000fe200078e0207 */
[----:B------:R1:W-:Y:S01]  /*07e0*/  STL [R1+0x70], R4 ;  /* 0x0000700401007387 */ /* 0x0003e20000100800 */
[--C-:B------:R-:W-:Y:S02]  /*07f0*/  IMAD R7, R16, 0x400, R9.reuse ;  /* 0x0000040010077824 */ /* 0x100fe400078e0209 */
[----:B------:R-:W-:Y:S01]  /*0800*/  IMAD R8, R15, 0x400, R9 ;  /* 0x000004000f087824 */ /* 0x000fe200078e0209 */
[----:B------:R-:W-:Y:S01]  /*0810*/  LOP3.LUT R9, R5, R9, RZ, 0xfc, !PT ;  /* 0x0000000905097212 */ /* 0x000fe200078efcff */
[----:B------:R-:W-:Y:S01]  /*0820*/  IMAD.U32 R0, RZ, RZ, UR4 ;  /* 0x00000004ff007e24 */ /* 0x000fe2000f8e00ff */
[----:B------:R-:W-:Y:S01]  /*0830*/  ULEA UR4, UR7, UR6, 0x18 ;  /* 0x0000000607047291 */ /* 0x000fe2000f8ec03f */
[----:B------:R-:W-:Y:S01]  /*0840*/  IMAD.IADD R7, R7, 0x1, R2 ;  /* 0x0000000107077824 */ /* 0x000fe200078e0202 */
[----:B------:R-:W-:Y:S01]  /*0850*/  USHF.R.S32.HI UR6, URZ, 0x1f, UR47 ;  /* 0x0000001f3f067899 */ /* 0x000fe2000801142f */
[----:B------:R-:W-:Y:S01]  /*0860*/  IMAD.IADD R8, R2, 0x1, R8 ;  /* 0x0000000102087824 */ /* 0x000fe200078e0208 */
[----:B------:R-:W-:Y:S01]  /*0870*/  USHF.R.S32.HI UR7, URZ, 0x1f, UR57 ;  /* 0x0000001f3f077899 */ /* 0x000fe20008011439 */
[----:B------:R-:W-:Y:S01]  /*0880*/  IMAD.MOV.U32 R5, RZ, RZ, 0x40 ;  /* 0x00000040ff057424 */ /* 0x000fe200078e00ff */
[----:B------:R2:W-:Y:S01]  /*0890*/  STL [R1+0x2c], R13 ;  /* 0x00002c0d01007387 */ /* 0x0005e20000100800 */
[----:B------:R-:W-:Y:S01]  /*08a0*/  LEA R14, R12, UR5, 0x1 ;  /* 0x000000050c0e7c11 */ /* 0x000fe2000f8e08ff */
[----:B------:R-:W-:Y:S01]  /*08b0*/  IMAD.U32 R0, RZ, RZ, UR6 ;  /* 0x00000006ff007e24 */ /* 0x000fe2000f8e00ff */
[----:B------:R-:W-:Y:S01]  /*08c0*/  UIADD3 UR6, UR5, 0x12000, URZ ;  /* 0x0001200005067890 */ /* 0x000fe2000fffe03f */
[----:B------:R-:W-:-:S02]  /*08d0*/  IMAD.MOV.U32 R0, RZ, RZ, -0x10 ;  /* 0xfffffff0ff007424 */ /* 0x000fc400078e00ff */
[----:B------:R-:W-:Y:S01]  /*08e0*/  IMAD.U32 R2, RZ, RZ, UR7 ;  /* 0x00000007ff027e24 */ /* 0x000fe2000f8e00ff */
[----:B------:R-:W-:Y:S01]  /*08f0*/  SEL R2, R6, 0xffffffe0, !P4 ;  /* 0xffffffe006027807 */ /* 0x000fe20006000000 */
[----:B------:R-:W-:Y:S01]  /*0900*/  UIADD3 UR7, UR5, 0xc000, URZ ;  /* 0x0000c00005077890 */ /* 0x000fe2000fffe03f */
[----:B------:R-:W-:Y:S01]  /*0910*/  SEL R10, R0, 0x10, !P0 ;  /* 0x00000010000a7807 */ /* 0x000fe20004000000 */
[----:B------:R-:W-:Y:S01]  /*0920*/  VIADD R12, R14, 0x20 ;  /* 0x000000200e0c7836 */ /* 0x000fe20000000000 */
[----:B------:R-:W-:Y:S01]  /*0930*/  LEA R0, R20, UR6, 0x1 ;  /* 0x0000000614007c11 */ /* 0x000fe2000f8e08ff */
[----:B------:R-:W-:Y:S01]  /*0940*/  @P1 VIADD R12, R14, 0xffffffe0 ;  /* 0xffffffe00e0c1836 */ /* 0x000fe20000000000 */
[C---:B-1----:R-:W-:Y:S02]  /*0950*/  SEL R4, R5.reuse, 0xffffffc0, !P3 ;  /* 0xffffffc005047807 */ /* 0x042fe40005800000 */
[----:B------:R-:W-:Y:S02]  /*0960*/  LEA R8, R8, UR6, 0x1 ;  /* 0x0000000608087c11 */ /* 0x000fe4000f8e08ff */
[----:B------:R-:W-:Y:S01]  /*0970*/  SEL R6, R6, 0xffffffe0, !P6 ;  /* 0xffffffe006067807 */ /* 0x000fe20007000000 */
[C---:B------:R-:W-:Y:S01]  /*0980*/  IMAD.IADD R252, R0.reuse, 0x1, R4 ;  /* 0x0000000100fc7824 */ /* 0x040fe200078e0204 */
[----:B------:R-:W-:Y:S01]  /*0990*/  SEL R5, R5, 0xffffffc0, !P5 ;  /* 0xffffffc005057807 */ /* 0x000fe20006800000 */
[----:B--2---:R-:W-:Y:S01]  /*09a0*/  IMAD.IADD R13, R0, 0x1, R2 ;  /* 0x00000001000d7824 */ /* 0x004fe200078e0202 */
[----:B------:R-:W-:-:S04]  /*09b0*/  IADD3 R2, R2, -0x6000, R0 ;  /* 0xffffa00002027810 */ /* 0x000fc80007ffe000 */
[----:B------:R1:W-:Y:S01]  /*09c0*/  STL [R1+0x4], R13 ;  /* 0x0000040d01007387 */ /* 0x0003e20000100800 */
[C---:B------:R-:W-:Y:S02]  /*09d0*/  IMAD.IADD R0, R4.reuse, 0x1, R2 ;  /* 0x0000000104007824 */ /* 0x040fe400078e0202 */
[----:B------:R-:W-:Y:S01]  /*09e0*/  IMAD.IADD R2, R4, 0x1, R3 ;  /* 0x0000000104027824 */ /* 0x000fe200078e0203 */
[----:B------:R-:W-:Y:S04]  /*09f0*/  STL [R1+0x48], R14 ;  /* 0x0000480e01007387 */ /* 0x000fe80000100800 */
[----:B------:R2:W-:Y:S01]  /*0a00*/  STL [R1+0x10], R0 ;  /* 0x0000100001007387 */ /* 0x0005e20000100800 */
[----:B-1----:R-:W-:Y:S02]  /*0a10*/  LEA R13, R11, UR7, 0x1 ;  /* 0x000000070b0d7c11 */ /* 0x002fe4000f8e08ff */
        /* <DEDUP_REMOVED lines=25> */
.L_x_916:
        /* <DEDUP_REMOVED lines=67> */
.L_x_886:
        /* <DEDUP_REMOVED lines=20> */
[----:B------:R-:W-:Y:S01]  /*1120*/  USHF.L.U32 UR16, UR47, 0x7, URZ ;  /* 0x000000072f107899 */ /* 0x000fe2000800063f */
[----:B------:R-:W-:Y:S01]  /*1130*/  ULDC UR10, c[0x0][0x394] ;  /* 0x0000e500000a7ab9 */ /* 0x000fe20000000800 */
[----:B------:R-:W-:Y:S01]  /*1140*/  ULDC.64 UR42, c[0x0][0x240] ;  /* 0x00009000002a7ab9 */ /* 0x000fe20000000a00 */
[----:B------:R-:W-:Y:S01]  /*1150*/  ULDC UR31, c[0x0][0x2dc] ;  /* 0x0000b700001f7ab9 */ /* 0x000fe20000000800 */
[----:B-1----:R-:W-:Y:S01]  /*1160*/  IABS R8, R9 ;  /* 0x0000000900087213 */ /* 0x002fe20000000000 */
[----:B------:R-:W-:Y:S01]  /*1170*/  ULDC UR53, c[0x0][0x270] ;  /* 0x00009c0000357ab9 */ /* 0x000fe20000000800 */
[----:B------:R-:W-:Y:S01]  /*1180*/  USEL UR45, UR16, URZ, UP0 ;  /* 0x0000003f102d7287 */ /* 0x000fe20008000000 */
[----:B------:R-:W-:Y:S01]  /*1190*/  ISETP.NE.AND P3, PT, R9, RZ, PT ;  /* 0x000000ff0900720c */ /* 0x000fe20003f65270 */
[----:B------:R-:W1:Y:S01]  /*11a0*/  I2F.RP R4, R8 ;  /* 0x0000000800047306 */ /* 0x000e620000209400 */
[----:B------:R-:W-:-:S02]  /*11b0*/  UIMAD.WIDE.U32 UR16, UR6, UR42, URZ ;  /* 0x0000002a061072a5 */ /* 0x000fc4000f8e003f */
[----:B------:R-:W-:Y:S02]  /*11c0*/  UIMAD UR22, UR6, UR43, URZ ;  /* 0x0000002b061672a4 */ /* 0x000fe4000f8e023f */
[----:B--2---:R-:W-:Y:S02]  /*11d0*/  UIMAD.WIDE.U32 UR34, UR13, UR14, URZ ;  /* 0x0000000e0d2272a5 */ /* 0x004fe4000f8e003f */
[----:B------:R-:W-:Y:S02]  /*11e0*/  UIADD3 UR49, UR19, UR23, URZ ;  /* 0x0000001713317290 */ /* 0x000fe4000fffe03f */
[----:B------:R-:W-:Y:S02]  /*11f0*/  UIMAD UR46, UR13, UR15, UR35 ;  /* 0x0000000f0d2e72a4 */ /* 0x000fe4000f8e0223 */
[----:B------:R-:W-:Y:S02]  /*1200*/  @!UP2 UIMAD UR35, UR47, UR11, UR7 ;  /* 0x0000000b2f23a2a4 */ /* 0x000fe4000f8e0207 */
[----:B------:R-:W-:Y:S01]  /*1210*/  UIADD3 UR13, UR12, 0x3f, URZ ;  /* 0x0000003f0c0d7890 */ /* 0x000fe2000fffe03f */
[----:B-1----:R-:W1:Y:S01]  /*1220*/  MUFU.RCP R4, R4 ;  /* 0x0000000400047308 */ /* 0x002e620000001000 */
[----:B------:R-:W-:-:S02]  /*1230*/  UIADD3 UR7, UR12, 0x40, UR27 ;  /* 0x000000400c077890 */ /* 0x000fc4000fffe01b */
[----:B------:R-:W-:Y:S02]  /*1240*/  USHF.R.S32.HI UR21, URZ, 0x1f, UR13 ;  /* 0x0000001f3f157899 */ /* 0x000fe4000801140d */
[----:B------:R-:W-:Y:S01]  /*1250*/  UIADD3 UR7, UR7, UR10, -UR5 ;  /* 0x0000000a07077290 */ /* 0x000fe2000fffe805 */
[----:B------:R-:W-:Y:S01]  /*1260*/  @UP2 ULDC.64 UR14, c[0x0][0x420] ;  /* 0x00010800000e2ab9 */ /* 0x000fe20000000a00 */
[----:B------:R-:W-:Y:S02]  /*1270*/  ULEA.HI UR21, UR21, UR13, URZ, 0x6 ;  /* 0x0000000d15157291 */ /* 0x000fe4000f8f303f */
[----:B------:R-:W-:Y:S02]  /*1280*/  @UP2 UIMAD.WIDE.U32 UR40, UR6, UR14, URZ ;  /* 0x0000000e062822a5 */ /* 0x000fe4000f8e003f */
[----:B------:R-:W-:Y:S02]  /*1290*/  UIADD3 UR13, UR7, 0x3f, URZ ;  /* 0x0000003f070d7890 */ /* 0x000fe4000fffe03f */
[----:B------:R-:W-:-:S02]  /*12a0*/  UIMAD UR7, UR28, UR47, URZ ;  /* 0x0000002f1c0772a4 */ /* 0x000fc4000f8e023f */
[----:B------:R-:W-:Y:S01]  /*12b0*/  @UP2 UIMAD UR51, UR6, UR15, UR41 ;  /* 0x0000000f063322a4 */ /* 0x000fe2000f8e0229 */
[----:B-1----:R-:W-:Y:S01]  /*12c0*/  VIADD R4, R4, 0xffffffe ;  /* 0x0ffffffe04047836 */ /* 0x002fe20000000000 */
[----:B------:R-:W-:Y:S02]  /*12d0*/  UIMAD.WIDE UR10, UR31, UR53, URZ ;  /* 0x000000351f0a72a5 */ /* 0x000fe4000f8e023f */
[----:B------:R-:W-:Y:S01]  /*12e0*/  UIMAD.WIDE.U32 UR14, UR47, UR60, URZ ;  /* 0x0000003c2f0e72a5 */ /* 0x000fe2000f8e003f */
[----:B------:R-:W1:Y:S01]  /*12f0*/  F2I.FTZ.U32.TRUNC.NTZ R5, R4 ;  /* 0x0000000400057305 */ /* 0x000e62000021f000 */
[----:B------:R-:W-:Y:S02]  /*1300*/  UIMAD UR7, UR59, UR60, UR7 ;  /* 0x0000003c3b0772a4 */ /* 0x000fe4000f8e0207 */
[----:B------:R-:W-:Y:S02]  /*1310*/  @UP2 UIADD3 UR49, UR17, UR22, URZ ;  /* 0x0000001611312290 */ /* 0x000fe4000fffe03f */
[----:B------:R-:W-:-:S02]  /*1320*/  USEL UR56, UR18, UR16, !UP2 ;  /* 0x0000001012387287 */ /* 0x000fc4000d000000 */
[----:B------:R-:W-:Y:S02]  /*1330*/  UIMAD UR17, UR11, UR14, URZ ;  /* 0x0000000e0b1172a4 */ /* 0x000fe4000f8e023f */
[----:B------:R-:W-:Y:S02]  /*1340*/  UIADD3 UR7, UR15, UR7, URZ ;  /* 0x000000070f077290 */ /* 0x000fe4000fffe03f */
[----:B------:R-:W-:Y:S01]  /*1350*/  USHF.R.S32.HI UR16, URZ, 0x1f, UR13 ;  /* 0x0000001f3f107899 */ /* 0x000fe2000801140d */
[----:B------:R-:W-:Y:S01]  /*1360*/  ULDC.U8 UR29, c[0x0][0x3d8] ;  /* 0x0000f600001d7ab9 */ /* 0x000fe20000000000 */
[----:B------:R-:W-:Y:S01]  /*1370*/  UIMAD.WIDE.U32 UR18, UR10, UR14, URZ ;  /* 0x0000000e0a1272a5 */ /* 0x000fe2000f8e003f */
[----:B-1----:R-:W-:Y:S01]  /*1380*/  IMAD.MOV R4, RZ, RZ, -R5 ;  /* 0x000000ffff047224 */ /* 0x002fe200078e0a05 */
[----:B------:R-:W-:Y:S02]  /*1390*/  UIMAD UR7, UR10, UR7, UR17 ;  /* 0x000000070a0772a4 */ /* 0x000fe4000f8e0211 */
[----:B------:R-:W-:Y:S01]  /*13a0*/  UISETP.NE.AND UP3, UPT, UR29, URZ, UPT ;  /* 0x0000003f1d00728c */ /* 0x000fe2000bf65270 */
[----:B------:R-:W-:Y:S01]  /*13b0*/  IMAD R6, R4, R8, RZ ;  /* 0x0000000804067224 */ /* 0x000fe200078e02ff */
[----:B------:R-:W-:Y:S01]  /*13c0*/  ULEA.HI UR16, UR16, UR13, URZ, 0x6 ;  /* 0x0000000d10107291 */ /* 0x000fe2000f8f303f */
[----:B------:R-:W-:Y:S01]  /*13d0*/  IMAD.MOV.U32 R4, RZ, RZ, RZ ;  /* 0x000000ffff047224 */ /* 0x000fe200078e00ff */
[----:B------:R-:W-:-:S02]  /*13e0*/  USHF.L.U64.HI UR20, UR47, 0x7, UR59 ;  /* 0x000000072f147899 */ /* 0x000fc4000801023b */
[----:B------:R-:W-:Y:S01]  /*13f0*/  UIADD3 UR48, UR19, UR7, URZ ;  /* 0x0000000713307290 */ /* 0x000fe2000fffe03f */
[----:B------:R-:W-:Y:S01]  /*1400*/  IMAD.HI.U32 R4, R5, R6, R4 ;  /* 0x0000000605047227 */ /* 0x000fe200078e0004 */
[----:B------:R-:W-:Y:S01]  /*1410*/  MOV R5, R7 ;  /* 0x0000000700057202 */ /* 0x000fe20000000f00 */
[----:B------:R-:W-:Y:S02]  /*1420*/  USHF.R.S32.HI UR13, URZ, 0x6, UR21 ;  /* 0x000000063f0d7899 */ /* 0x000fe40008011415 */
[----:B------:R-:W-:Y:S02]  /*1430*/  USHF.R.S32.HI UR7, URZ, 0x6, UR16 ;  /* 0x000000063f077899 */ /* 0x000fe40008011410 */
[----:B------:R-:W-:Y:S01]  /*1440*/  IMAD.HI.U32 R4, R4, R5, RZ ;  /* 0x0000000504047227 */ /* 0x000fe200078e00ff */
[----:B------:R-:W-:Y:S02]  /*1450*/  USEL UR44, UR20, URZ, UP0 ;  /* 0x0000003f142c7287 */ /* 0x000fe40008000000 */
[----:B------:R-:W-:Y:S01]  /*1460*/  UISETP.LT.AND UP0, UPT, UR13, UR7, UPT ;  /* 0x000000070d00728c */ /* 0x000fe2000bf01270 */
[----:B------:R-:W-:Y:S01]  /*1470*/  IMAD.MOV R6, RZ, RZ, -R4 ;  /* 0x000000ffff067224 */ /* 0x000fe200078e0a04 */
[----:B------:R-:W-:Y:S01]  /*1480*/  ULDC UR52, c[0x0][0x2c4] ;  /* 0x0000b10000347ab9 */ /* 0x000fe20000000800 */
[----:B------:R-:W-:-:S02]  /*1490*/  UISETP.NE.AND UP1, UPT, UR32, -0x1, UPT ;  /* 0xffffffff2000788c */ /* 0x000fc4000bf25270 */
[C---:B------:R-:W-:Y:S01]  /*14a0*/  IMAD R5, R8.reuse, R6, R5 ;  /* 0x0000000608057224 */ /* 0x040fe200078e0205 */
[----:B------:R-:W-:Y:S02]  /*14b0*/  @UP3 UIMAD UR16, UR47, UR52, URZ ;  /* 0x000000342f1032a4 */ /* 0x000fe4000f8e023f */
[----:B------:R-:W-:Y:S02]  /*14c0*/  USEL UR36, UR13, UR7, UP0 ;  /* 0x000000070d247287 */ /* 0x000fe40008000000 */
[----:B------:R-:W-:Y:S01]  /*14d0*/  ISETP.GT.U32.AND P1, PT, R8, R5, PT ;  /* 0x000000050800720c */ /* 0x000fe20003f24070 */
[----:B------:R-:W-:Y:S02]  /*14e0*/  @UP3 USEL UR13, UR16, UR6, !UP2 ;  /* 0x00000006100d3287 */ /* 0x000fe4000d000000 */
[----:B------:R-:W-:Y:S01]  /*14f0*/  ULEA UR16, UR36, 0xffffffc0, 0x6 ;  /* 0xffffffc024107891 */ /* 0x000fe2000f8e303f */
[----:B------:R-:W-:Y:S01]  /*1500*/  @UP3 ULDC UR7, c[0x0][0x2e4] ;  /* 0x0000b90000073ab9 */ /* 0x000fe20000000800 */
[----:B------:R-:W-:-:S02]  /*1510*/  UIMAD.WIDE.U32 UR14, UR10, UR6, URZ ;  /* 0x000000060a0e72a5 */ /* 0x000fc4000f8e003f */
[----:B------:R-:W-:Y:S02]  /*1520*/  @UP3 UIMAD UR21, UR57, UR7, UR13 ;  /* 0x00000007391532a4 */ /* 0x000fe4000f8e020d */
[----:B------:R-:W-:Y:S02]  /*1530*/  USHF.R.S32.HI UR20, URZ, 0x1f, UR16 ;  /* 0x0000001f3f147899 */ /* 0x000fe40008011410 */
[----:B------:R-:W-:Y:S02]  /*1540*/  UIADD3 UR7, UP0, UR16, UR45, URZ ;  /* 0x0000002d10077290 */ /* 0x000fe4000ff1e03f */
[----:B------:R-:W-:Y:S01]  /*1550*/  @!P1 IMAD.IADD R5, R5, 0x1, -R8 ;  /* 0x0000000105059824 */ /* 0x000fe200078e0a08 */
[----:B------:R-:W-:Y:S01]  /*1560*/  @!P1 IADD3 R4, R4, 0x1, RZ ;  /* 0x0000000104049810 */ /* 0x000fe20007ffe0ff */
[----:B------:R-:W-:Y:S01]  /*1570*/  USEL UR58, UR18, UR14, !UP2 ;  /* 0x0000000e123a7287 */ /* 0x000fe2000d000000 */
[----:B------:R-:W-:Y:S01]  /*1580*/  PLOP3.LUT P1, PT, PT, PT, UP3, 0x80, 0x0 ;  /* 0x000000000000781c */ /* 0x000fe20003f2f038 */
[----:B------:R-:W-:Y:S01]  /*1590*/  UIMAD UR14, UR11, UR6, URZ ;  /* 0x000000060b0e72a4 */ /* 0x000fe2000f8e023f */
[----:B------:R-:W-:Y:S01]  /*15a0*/  ISETP.GE.U32.AND P0, PT, R5, R8, PT ;  /* 0x000000080500720c */ /* 0x000fe20003f06070 */
[----:B------:R-:W-:Y:S01]  /*15b0*/  ULDC.U8 UR30, c[0x0][0x480] ;  /* 0x00012000001e7ab9 */ /* 0x000fe20000000000 */
[----:B------:R-:W-:Y:S01]  /*15c0*/  LOP3.LUT R5, R9, UR57, RZ, 0x3c, !PT ;  /* 0x0000003909057c12 */ /* 0x000fe2000f8e3cff */
[----:B------:R-:W-:-:S02]  /*15d0*/  UIADD3.X UR13, UR20, UR44, URZ, UP0, !UPT ;  /* 0x0000002c140d7290 */ /* 0x000fc400087fe43f */
[----:B------:R-:W-:Y:S01]  /*15e0*/  UIMAD UR11, UR11, UR7, URZ ;  /* 0x000000070b0b72a4 */ /* 0x000fe2000f8e023f */
[----:B------:R-:W-:Y:S01]  /*15f0*/  ISETP.GE.AND P2, PT, R5, RZ, PT ;  /* 0x000000ff0500720c */ /* 0x000fe20003f46270 */
[----:B------:R-:W-:Y:S02]  /*1600*/  @UP1 UIADD3 UR24, UR25, UR32, URZ ;  /* 0x0000002019181290 */ /* 0x000fe4000fffe03f */
[----:B------:R-:W-:Y:S02]  /*1610*/  @UP1 UIADD3 UR33, UR25, UR32, URZ ;  /* 0x0000002019211290 */ /* 0x000fe4000fffe03f */
[----:B------:R-:W-:Y:S02]  /*1620*/  UIMAD UR50, UR57, UR31, URZ ;  /* 0x0000001f393272a4 */ /* 0x000fe4000f8e023f */
[----:B------:R-:W-:Y:S01]  /*1630*/  @P0 VIADD R4, R4, 0x1 ;  /* 0x0000000104040836 */ /* 0x000fe20000000000 */
[----:B------:R-:W-:Y:S01]  /*1640*/  PLOP3.LUT P0, PT, PT, PT, UP1, 0x80, 0x0 ;  /* 0x000000000000781c */ /* 0x000fe20003f0f018 */
[----:B------:R-:W-:Y:S01]  /*1650*/  UISETP.NE.AND UP4, UPT, UR30, URZ, UPT ;  /* 0x0000003f1e00728c */ /* 0x000fe2000bf85270 */
[----:B------:R-:W-:-:S02]  /*1660*/  @UP1 ULDC.64 UR28, c[0x0][0x250] ;  /* 0x00009400001c1ab9 */ /* 0x000fc40000000a00 */
[----:B------:R-:W-:Y:S01]  /*1670*/  @UP1 ULDC.64 UR30, c[0x0][0x248] ;  /* 0x00009200001e1ab9 */ /* 0x000fe20000000a00 */
[----:B------:R-:W-:Y:S01]  /*1680*/  UIMAD.WIDE.U32 UR22, UR10, UR7, URZ ;  /* 0x000000070a1672a5 */ /* 0x000fe2000f8e003f */
[----:B------:R-:W-:Y:S01]  /*1690*/  IMAD.MOV.U32 R5, RZ, RZ, R4 ;  /* 0x000000ffff057224 */ /* 0x000fe200078e0004 */
[----:B------:R-:W-:Y:S02]  /*16a0*/  @UP2 UIADD3 UR48, UR15, UR14, URZ ;  /* 0x0000000e0f302290 */ /* 0x000fe4000fffe03f */
[----:B------:R-:W-:Y:S02]  /*16b0*/  UIMAD UR7, UR10, UR13, UR11 ;  /* 0x0000000d0a0772a4 */ /* 0x000fe4000f8e020b */
[----:B------:R-:W-:Y:S01]  /*16c0*/  @UP1 UIMAD.WIDE.U32 UR14, UR24, UR30, URZ ;  /* 0x0000001e180e12a5 */ /* 0x000fe2000f8e003f */
[----:B------:R-:W-:Y:S01]  /*16d0*/  @!P2 IADD3 R5, -R5, RZ, RZ ;  /* 0x000000ff0505a210 */ /* 0x000fe20007ffe1ff */
[----:B------:R-:W-:Y:S01]  /*16e0*/  @UP1 UIMAD.WIDE.U32 UR10, UR33, UR28, URZ ;  /* 0x0000001c210a12a5 */ /* 0x000fe2000f8e003f */
[----:B------:R-:W-:Y:S01]  /*16f0*/  @!P3 LOP3.LUT R5, RZ, R9, RZ, 0x33, !PT ;  /* 0x00000009ff05b212 */ /* 0x000fe200078e33ff */
[----:B------:R-:W-:-:S02]  /*1700*/  @!UP3 UIMAD UR17, UR47, UR53, UR57 ;  /* 0x000000352f11b2a4 */ /* 0x000fc4000f8e0239 */
[----:B------:R-:W-:Y:S02]  /*1710*/  @UP1 UIMAD UR18, UR24, UR31, URZ ;  /* 0x0000001f181212a4 */ /* 0x000fe4000f8e023f */
[----:B------:R-:W-:Y:S02]  /*1720*/  @UP1 UIMAD UR13, UR33, UR29, URZ ;  /* 0x0000001d210d12a4 */ /* 0x000fe4000f8e023f */
[----:B------:R-:W-:Y:S02]  /*1730*/  @!UP3 UIMAD UR21, UR17, UR52, URZ ;  /* 0x000000341115b2a4 */ /* 0x000fe4000f8e023f */
[----:B------:R-:W-:Y:S02]  /*1740*/  USEL UR53, UR46, URZ, UP4 ;  /* 0x0000003f2e357287 */ /* 0x000fe4000a000000 */
[----:B------:R-:W-:Y:S02]  /*1750*/  USHF.R.S32.HI UR37, URZ, 0x1f, UR27 ;  /* 0x0000001f3f257899 */ /* 0x000fe4000801141b */
[----:B------:R-:W-:-:S02]  /*1760*/  @!UP2 UIADD3 UR51, UR39, UR35, URZ ;  /* 0x000000232733a290 */ /* 0x000fc4000fffe03f */
[----:B------:R-:W-:Y:S02]  /*1770*/  USHF.R.S32.HI UR55, URZ, 0x1f, UR50 ;  /* 0x0000001f3f377899 */ /* 0x000fe40008011432 */
[----:B------:R-:W-:Y:S02]  /*1780*/  USEL UR54, UR34, URZ, UP4 ;  /* 0x0000003f22367287 */ /* 0x000fe4000a000000 */
        /* <DEDUP_REMOVED lines=18> */
.L_x_888:
        /* <DEDUP_REMOVED lines=13> */
.L_x_889:
        /* <DEDUP_REMOVED lines=11> */
.L_x_890:
[----:B------:R-:W-:Y:S02]  /*1a30*/  ULDC UR6, c[0x0][0x270] ;  /* 0x00009c0000067ab9 */ /* 0x000fe40000000800 */
[----:B------:R-:W-:-:S04]  /*1a40*/  UIMAD UR6, UR47, UR6, UR57 ;  /* 0x000000062f0672a4 */ /* 0x000fc8000f8e0239 */
[----:B------:R-:W-:-:S12]  /*1a50*/  UIMAD UR6, UR6, UR60, URZ ;  /* 0x0000003c060672a4 */ /* 0x000fd8000f8e023f */
.L_x_891:
[----:B------:R-:W1:Y:S01]  /*1a60*/  S2R R26, SR_TID.X ;  /* 0x00000000001a7919 */ /* 0x000e620000002100 */
[----:B------:R-:W2:Y:S01]  /*1a70*/  LDC.64 R12, c[0x0][0x420] ;  /* 0x00010800ff0c7b82 */ /* 0x000ea20000000a00 */
[----:B------:R-:W-:Y:S01]  /*1a80*/  ULDC UR10, c[0x0][0x2dc] ;  /* 0x0000b700000a7ab9 */ /* 0x000fe20000000800 */
[----:B------:R-:W-:Y:S01]  /*1a90*/  ULDC UR11, c[0x0][0x270] ;  /* 0x00009c00000b7ab9 */ /* 0x000fe20000000800 */
[----:B------:R-:W-:Y:S01]  /*1aa0*/  UIADD3 UR24, UR16, UR6, URZ ;  /* 0x0000000610187290 */ /* 0x000fe2000fffe03f */
[----:B------:R-:W-:Y:S01]  /*1ab0*/  BSSY B1, `(.L_x_887) ;  /* 0x00006ec000017945 */ /* 0x000fe20003800000 */
        /* <DEDUP_REMOVED lines=9> */
[----:B------:R-:W-:Y:S02]  /*1b50*/  UIADD3 UR21, UR16, UR21, URZ ;  /* 0x0000001510157290 */ /* 0x000fe4000fffe03f */
[----:B------:R-:W-:Y:S01]  /*1b60*/  UIMAD UR11, UR57, UR11, UR13 ;  /* 0x0000000b390b72a4 */ /* 0x000fe2000f8e020d */
[----:B------:R-:W-:Y:S01]  /*1b70*/  ULDC.64 UR34, c[0x0][0x210] ;  /* 0x0000840000227ab9 */ /* 0x000fe20000000a00 */
[----:B------:R-:W-:Y:S01]  /*1b80*/  ULDC.64 UR40, c[0x0][0x2b0] ;  /* 0x0000ac0000287ab9 */ /* 0x000fe20000000a00 */
[----:B--2---:R-:W-:-:S04]  /*1b90*/  IMAD R14, R12, UR20, RZ ;  /* 0x000000140c0e7c24 */ /* 0x004fc8000f8e02ff */
[----:B------:R-:W-:Y:S01]  /*1ba0*/  IMAD R14, R13, UR16, R14 ;  /* 0x000000100d0e7c24 */ /* 0x000fe2000f8e020e */
[----:B-1----:R-:W-:-:S04]  /*1bb0*/  SHF.R.S32.HI R27, RZ, 0x1f, R26 ;  /* 0x0000001fff1b7819 */ /* 0x002fc8000001141a */
[CC--:B------:R-:W-:Y:S02]  /*1bc0*/  LEA.HI R25, R27.reuse, R26.reuse, RZ, 0x3 ;  /* 0x0000001a1b197211 */ /* 0x0c0fe400078f18ff */
[----:B------:R-:W-:Y:S02]  /*1bd0*/  LEA.HI R17, R27, R26, RZ, 0x5 ;  /* 0x0000001a1b117211 */ /* 0x000fe400078f28ff */
[----:B------:R-:W-:Y:S02]  /*1be0*/  SHF.R.S32.HI R4, RZ, 0x3, R25 ;  /* 0x00000003ff047819 */ /* 0x000fe40000011419 */
[----:B------:R-:W-:Y:S02]  /*1bf0*/  LOP3.LUT R6, R25, 0xfffffff8, RZ, 0xc0, !PT ;  /* 0xfffffff819067812 */ /* 0x000fe400078ec0ff */
[----:B------:R-:W-:Y:S02]  /*1c00*/  SHF.R.S32.HI R19, RZ, 0x1f, R4 ;  /* 0x0000001fff137819 */ /* 0x000fe40000011404 */
[----:B------:R-:W-:Y:S01]  /*1c10*/  IADD3 R10, P1, R4, UR16, RZ ;  /* 0x00000010040a7c10 */ /* 0x000fe2000ff3e0ff */
[----:B------:R-:W-:-:S03]  /*1c20*/  IMAD.IADD R24, R26, 0x1, -R6 ;  /* 0x000000011a187824 */ /* 0x000fc600078e0a06 */
[----:B------:R-:W-:Y:S01]  /*1c30*/  IADD3.X R7, R19, UR20, RZ, P1, !PT ;  /* 0x0000001413077c10 */ /* 0x000fe20008ffe4ff */
[----:B------:R-:W-:Y:S01]  /*1c40*/  IMAD.SHL.U32 R6, R24, 0x8, RZ ;  /* 0x0000000818067824 */ /* 0x000fe200078e00ff */
[----:B------:R-:W-:-:S03]  /*1c50*/  USHF.R.S32.HI UR20, URZ, 0x1f, UR6 ;  /* 0x0000001f3f147899 */ /* 0x000fc60008011406 */
[----:B------:R-:W-:Y:S01]  /*1c60*/  IMAD R8, R7, UR42, RZ ;  /* 0x0000002a07087c24 */ /* 0x000fe2000f8e02ff */
[----:B------:R-:W-:Y:S01]  /*1c70*/  SHF.R.S32.HI R7, RZ, 0x1f, R6 ;  /* 0x0000001fff077819 */ /* 0x000fe20000011406 */
[----:B------:R-:W-:Y:S02]  /*1c80*/  ULEA.HI UR20, UR20, UR6, URZ, 0x6 ;  /* 0x0000000614147291 */ /* 0x000fe4000f8f303f */
[----:B------:R-:W-:Y:S01]  /*1c90*/  IMAD R15, R10, UR43, R8 ;  /* 0x0000002b0a0f7c24 */ /* 0x000fe2000f8e0208 */
[----:B------:R-:W-:Y:S01]  /*1ca0*/  IADD3 R8, P1, R6, UR7, RZ ;  /* 0x0000000706087c10 */ /* 0x000fe2000ff3e0ff */
[----:B------:R-:W-:Y:S01]  /*1cb0*/  IMAD.WIDE.U32 R10, R10, UR42, R6 ;  /* 0x0000002a0a0a7c25 */ /* 0x000fe2000f8e0006 */
[----:B------:R-:W-:Y:S02]  /*1cc0*/  USHF.L.U32 UR7, UR14, 0x6, URZ ;  /* 0x000000060e077899 */ /* 0x000fe4000800063f */
[----:B------:R-:W-:Y:S01]  /*1cd0*/  IADD3.X R9, R7, UR51, RZ, P1, !PT ;  /* 0x0000003307097c10 */ /* 0x000fe20008ffe4ff */
[----:B------:R-:W-:Y:S01]  /*1ce0*/  USHF.R.S32.HI UR20, URZ, 0x6, UR20 ;  /* 0x000000063f147899 */ /* 0x000fe20008011414 */
[----:B------:R-:W-:Y:S01]  /*1cf0*/  IADD3 R10, P2, R10, UR56, RZ ;  /* 0x000000380a0a7c10 */ /* 0x000fe2000ff5e0ff */
[----:B------:R-:W-:Y:S01]  /*1d00*/  UIADD3 UR15, UP2, UP0, UR22, UR7, UR50 ;  /* 0x00000007160f7290 */ /* 0x000fe2000f85e032 */
[----:B------:R-:W-:-:S02]  /*1d10*/  IMAD.WIDE.U32 R8, R12, UR16, R8 ;  /* 0x000000100c087c25 */ /* 0x000fc4000f8e0008 */
[----:B------:R-:W-:Y:S01]  /*1d20*/  IADD3.X R11, R11, UR49, R15, P2, !PT ;  /* 0x000000310b0b7c10 */ /* 0x000fe200097fe40f */
[----:B------:R-:W-:Y:S01]  /*1d30*/  USHF.R.S32.HI UR7, URZ, 0x1f, UR7 ;  /* 0x0000001f3f077899 */ /* 0x000fe20008011407 */
[----:B------:R-:W-:Y:S01]  /*1d40*/  IMAD.IADD R9, R9, 0x1, R14 ;  /* 0x0000000109097824 */ /* 0x000fe200078e020e */
[----:B------:R-:W-:Y:S01]  /*1d50*/  LOP3.LUT R14, R17, 0xffffffe0, RZ, 0xc0, !PT ;  /* 0xffffffe0110e7812 */ /* 0x000fe200078ec0ff */
[----:B------:R-:W-:Y:S01]  /*1d60*/  IMAD.U32 R15, RZ, RZ, UR10 ;  /* 0x0000000aff0f7e24 */ /* 0x000fe2000f8e00ff */
[----:B------:R-:W-:Y:S01]  /*1d70*/  SHF.R.S32.HI R17, RZ, 0x5, R17 ;  /* 0x00000005ff117819 */ /* 0x000fe20000011411 */
[----:B------:R-:W-:Y:S01]  /*1d80*/  UIADD3.X UR6, UR52, UR7, UR55, UP2, UP0 ;  /* 0x0000000734067290 */ /* 0x000fe200097e0437 */
[----:B------:R-:W-:Y:S01]  /*1d90*/  IMAD.WIDE.U32 R10, R16, UR57, R10 ;  /* 0x00000039100a7c25 */ /* 0x000fe2000f8e000a */
[----:B------:R-:W-:Y:S02]  /*1da0*/  UIADD3 UR7, UP3, UP2, UR54, UR15, UR58 ;  /* 0x0000000f36077290 */ /* 0x000fe4000fa7e03a */
[----:B------:R-:W-:Y:S01]  /*1db0*/  UIMAD UR10, UR17, UR18, URZ ;  /* 0x00000012110a72a4 */ /* 0x000fe2000f8e023f */
[----:B------:R-:W-:Y:S01]  /*1dc0*/  IMAD.IADD R14, R26, 0x1, -R14 ;  /* 0x000000011a0e7824 */ /* 0x000fe200078e0a0e */
[----:B------:R-:W-:Y:S01]  /*1dd0*/  UIADD3.X UR6, UR53, UR6, UR48, UP3, UP2 ;  /* 0x0000000635067290 */ /* 0x000fe20009fe4430 */
[----:B------:R-:W-:Y:S01]  /*1de0*/  IMAD.WIDE.U32 R8, R15, UR57, R8 ;  /* 0x000000390f087c25 */ /* 0x000fe2000f8e0008 */
[----:B------:R-:W-:Y:S01]  /*1df0*/  UIMAD UR19, UR57, UR19, UR10 ;  /* 0x00000013391372a4 */ /* 0x000fe2000f8e020a */
[----:B------:R-:W-:Y:S01]  /*1e00*/  LEA R30, P3, R10, UR34, 0x1 ;  /* 0x000000220a1e7c11 */ /* 0x000fe2000f8608ff */
[----:B------:R-:W-:Y:S01]  /*1e10*/  ULDC.64 UR16, c[0x0][0x400] ;  /* 0x0001000000107ab9 */ /* 0x000fe20000000a00 */
[----:B------:R-:W-:Y:S01]  /*1e20*/  IMAD R15, R17, UR14, R14 ;  /* 0x0000000e110f7c24 */ /* 0x000fe2000f8e020e */
[----:B------:R-:W-:Y:S01]  /*1e30*/  ULDC.64 UR22, c[0x0][0x3e0] ;  /* 0x0000f80000167ab9 */ /* 0x000fe20000000a00 */
[----:B------:R-:W-:Y:S01]  /*1e40*/  VIADD R9, R9, UR11 ;  /* 0x0000000b09097c36 */ /* 0x000fe20008000000 */
[----:B------:R-:W-:Y:S01]  /*1e50*/  UISETP.LT.AND UP0, UPT, URZ, UR20, UPT ;  /* 0x000000143f00728c */ /* 0x000fe2000bf01270 */
[-C--:B------:R-:W-:Y:S01]  /*1e60*/  IMAD R16, R19, R12.reuse, RZ ;  /* 0x0000000c13107224 */ /* 0x080fe200078e02ff */
[----:B------:R-:W-:Y:S01]  /*1e70*/  IADD3 R14, P1, R15, UR7, RZ ;  /* 0x000000070f0e7c10 */ /* 0x000fe2000ff3e0ff */
[----:B------:R-:W-:Y:S01]  /*1e80*/  IMAD.WIDE.U32 R8, R4, R12, R8 ;  /* 0x0000000c04087225 */ /* 0x000fe200078e0008 */
[----:B------:R-:W-:-:S02]  /*1e90*/  USEL UR20, URZ, UR20, !UP0 ;  /* 0x000000143f147287 */ /* 0x000fc4000c000000 */
[----:B------:R-:W-:Y:S01]  /*1ea0*/  LEA.HI.X.SX32 R15, R15, UR6, 0x1, P1 ;  /* 0x000000060f0f7c11 */ /* 0x000fe200088f0eff */
[----:B------:R-:W-:Y:S01]  /*1eb0*/  IMAD R16, R4, R13, R16 ;  /* 0x0000000d04107224 */ /* 0x000fe200078e0210 */
[----:B------:R-:W-:Y:S01]  /*1ec0*/  LEA R20, P1, R14, UR16, 0x2 ;  /* 0x000000100e147c11 */ /* 0x000fe2000f8210ff */
[----:B------:R-:W-:Y:S01]  /*1ed0*/  VIADD R11, R11, UR19 ;  /* 0x000000130b0b7c36 */ /* 0x000fe20008000000 */
[----:B------:R-:W-:Y:S01]  /*1ee0*/  LEA R32, P2, R8, UR22, 0x1 ;  /* 0x0000001608207c11 */ /* 0x000fe2000f8408ff */
[----:B------:R-:W-:Y:S01]  /*1ef0*/  IMAD.IADD R9, R9, 0x1, R16 ;  /* 0x0000000109097824 */ /* 0x000fe200078e0210 */
[----:B------:R-:W-:Y:S01]  /*1f00*/  LEA.HI.X R21, R14, UR17, R15, 0x2, P1 ;  /* 0x000000110e157c11 */ /* 0x000fe200088f140f */
[----:B------:R-:W-:Y:S01]  /*1f10*/  UISETP.GT.AND UP0, UPT, UR36, UR20, UPT ;  /* 0x000000142400728c */ /* 0x000fe2000bf04270 */
[----:B------:R-:W-:Y:S01]  /*1f20*/  LEA.HI.X R31, R10, UR35, R11, 0x1, P3 ;  /* 0x000000230a1f7c11 */ /* 0x000fe200098f0c0b */
[----:B------:R-:W-:Y:S01]  /*1f30*/  ULDC.64 UR50, c[0x0][0x478] ;  /* 0x00011e0000327ab9 */ /* 0x000fe20000000a00 */
[----:B------:R-:W-:Y:S01]  /*1f40*/  LEA.HI.X R33, R8, UR23, R9, 0x1, P2 ;  /* 0x0000001708217c11 */ /* 0x000fe200090f0c09 */
[----:B------:R1:W-:Y:S01]  /*1f50*/  STL.64 [R1+0x30], R20 ;  /* 0x0000301401007387 */ /* 0x0003e20000100a00 */
[----:B------:R-:W-:Y:S01]  /*1f60*/  UIMAD.WIDE UR10, UR21, 0x4, UR40 ;  /* 0x00000004150a78a5 */ /* 0x000fe2000f8e0228 */
[----:B------:R-:W-:Y:S01]  /*1f70*/  PLOP3.LUT P1, PT, PT, PT, UP0, 0x80, 0x0 ;  /* 0x000000000000781c */ /* 0x000fe20003f2f008 */
[----:B------:R-:W-:Y:S01]  /*1f80*/  UIMAD.WIDE UR18, UR24, 0x4, UR50 ;  /* 0x00000004181278a5 */ /* 0x000fe2000f8e0232 */
[----:B------:R1:W-:Y:S01]  /*1f90*/  STL.64 [R1+0x40], R30 ;  /* 0x0000401e01007387 */ /* 0x0003e20000100a00 */
[----:B------:R-:W-:-:S03]  /*1fa0*/  UIADD3 UR6, UR36, -0x1, URZ ;  /* 0xffffffff24067890 */ /* 0x000fc6000fffe03f */
[----:B------:R1:W-:Y:S01]  /*1fb0*/  STL.64 [R1+0x38], R32 ;  /* 0x0000382001007387 */ /* 0x0003e20000100a00 */
[----:B------:R-:W-:Y:S01]  /*1fc0*/  UMOV UR16, UR10 ;  /* 0x0000000a00107c82 */ /* 0x000fe20008000000 */
[----:B------:R-:W-:Y:S01]  /*1fd0*/  UMOV UR15, UR11 ;  /* 0x0000000b000f7c82 */ /* 0x000fe20008000000 */
[----:B------:R-:W-:-:S04]  /*1fe0*/  UMOV UR17, UR19 ;  /* 0x0000001300117c82 */ /* 0x000fc80008000000 */
        /* <DEDUP_REMOVED lines=20> */
.L_x_893:
        /* <DEDUP_REMOVED lines=19> */
.L_x_894:
        /* <DEDUP_REMOVED lines=32> */
.L_x_896:
[----:B------:R-:W-:Y:S05]  /*2460*/  BSYNC B0 ;  /* 0x0000000000007941 */ /* 0x000fea0003800000 */
.L_x_895:
        /* <DEDUP_REMOVED lines=15> */
.L_x_898:
[----:B------:R-:W-:Y:S05]  /*2560*/  BSYNC B0 ;  /* 0x0000000000007941 */ /* 0x000fea0003800000 */
.L_x_897:
        /* <DEDUP_REMOVED lines=28> */
.L_x_900:
[----:B------:R-:W-:Y:S05]  /*2730*/  BSYNC B0 ;  /* 0x0000000000007941 */ /* 0x000fea0003800000 */
.L_x_899:
        /* <DEDUP_REMOVED lines=16> */
.L_x_892:
        /* <DEDUP_REMOVED lines=23> */
[----:B------:R-:W-:Y:S01]  /*29b0*/  UIADD3 UR21, UR27, UR12, URZ ;  /* 0x0000000c1b157290 */ /* 0x000fe2000fffe03f */
        /* <DEDUP_REMOVED lines=43> */
[----:B------:R-:W-:Y:S01]  /*2c70*/  ULDC UR24, c[0x0][0x398] ;  /* 0x0000e60000187ab9 */ /* 0x000fe20000000800 */
        /* <DEDUP_REMOVED lines=14> */
[----:B------:R-:W-:Y:S01]  /*2d60*/  IADD3.X R17, R11, UR46, R10, P1, !PT ;  /* 0x0000002e0b117c10 */ /* 0x000fe20008ffe40a */
[----:B------:R-:W-:-:S02]  /*2d70*/  UIMAD.WIDE.U32 UR10, UR42, 0x40, URZ ;  /* 0x000000402a0a78a5 */ /* 0x000fc4000f8e003f */
[----:B------:R-:W-:Y:S02]  /*2d80*/  IMAD R8, R18, UR22, RZ ;  /* 0x0000001612087c24 */ /* 0x000fe4000f8e02ff */
        /* <DEDUP_REMOVED lines=14> */
[----:B------:R-:W-:Y:S01]  /*2e70*/  UIADD3 UR22, -UR5, 0x40, UR21 ;  /* 0x0000004005167890 */ /* 0x000fe2000fffe115 */
        /* <DEDUP_REMOVED lines=50> */
[----:B------:R3:W-:Y:S01]  /*31a0*/  @!P1 LDGSTS.E.BYPASS.LTC128B.128 [R28+0xa000], desc[UR8][R32.64+0x100] ;  /* 0x0a000100201c9fae */ /* 0x0007e2000b901d48 */
        /* <DEDUP_REMOVED lines=22> */
[----:B------:R-:W-:-:S02]  /*3310*/  ISETP.GE.AND P1, PT, R29, UR7, PT ;  /* 0x000000071d007c0c */ /* 0x000fc4000bf26270 */
[----:B---3--:R-:W-:Y:S01]  /*3320*/  CS2R R32, SRZ ;  /* 0x0000000000207805 */ /* 0x008fe2000001ff00 */
[C---:B-1----:R-:W-:Y:S01]  /*3330*/  IMAD.SHL.U32 R13, R29.reuse, 0x4, RZ ;  /* 0x000000041d0d7824 */ /* 0x042fe200078e00ff */
[----:B------:R-:W-:Y:S01]  /*3340*/  @P2 STS.128 [R28+0x1000], RZ ;  /* 0x001000ff1c002388 */ /* 0x000fe20000000c00 */
[----:B------:R-:W-:Y:S01]  /*3350*/  SHF.L.U64.HI R12, R29, 0x2, R8 ;  /* 0x000000021d0c7819 */ /* 0x000fe20000010208 */
[----:B------:R-:W-:Y:S01]  /*3360*/  IMAD.MOV.U32 R8, RZ, RZ, 0x7f800000 ;  /* 0x7f800000ff087424 */ /* 0x000fe200078e00ff */
[----:B------:R-:W-:Y:S01]  /*3370*/  CS2R R22, SRZ ;  /* 0x0000000000167805 */ /* 0x000fe2000001ff00 */
[----:B------:R-:W-:Y:S01]  /*3380*/  @P2 STS.128 [R28+0x3000], RZ ;  /* 0x003000ff1c002388 */ /* 0x000fe20000000c00 */
[----:B------:R-:W-:Y:S01]  /*3390*/  CS2R R20, SRZ ;  /* 0x0000000000147805 */ /* 0x000fe2000001ff00 */
[----:B------:R-:W-:Y:S01]  /*33a0*/  UMOV UR13, UR14 ;  /* 0x0000000e000d7c82 */ /* 0x000fe20008000000 */
[----:B------:R-:W-:Y:S01]  /*33b0*/  UIADD3 UR23, UR27, 0x40, URZ ;  /* 0x000000401b177890 */ /* 0x000fe2000fffe03f */
[----:B------:R-:W-:Y:S01]  /*33c0*/  @P2 STS.128 [R28+0x5000], RZ ;  /* 0x005000ff1c002388 */ /* 0x000fe20000000c00 */
[----:B------:R-:W-:Y:S01]  /*33d0*/  UIADD3 UR22, UR22, -UR38, URZ ;  /* 0x8000002616167290 */ /* 0x000fe2000fffe03f */
[----:B------:R-:W-:-:S02]  /*33e0*/  ULDC UR7, c[0x0][0x39c] ;  /* 0x0000e70000077ab9 */ /* 0x000fc40000000800 */
        /* <DEDUP_REMOVED lines=49> */
[----:B------:R-:W-:-:S02]  /*3700*/  LOP3.LUT R6, R4, 0xfffffffe, RZ, 0xc0, !PT ;  /* 0xfffffffe04067812 */ /* 0x000fc400078ec0ff */
[----:B------:R-:W-:Y:S02]  /*3710*/  LOP3.LUT R4, R7, 0x1c0, RZ, 0xc0, !PT ;  /* 0x000001c007047812 */ /* 0x000fe400078ec0ff */
[----:B------:R-:W-:Y:S01]  /*3720*/  LEA.HI R7, R27, R26, RZ, 0x7 ;  /* 0x0000001a1b077211 */ /* 0x000fe200078f38ff */
[----:B------:R-:W-:Y:S01]  /*3730*/  IMAD.IADD R5, R5, 0x1, -R6 ;  /* 0x0000000105057824 */ /* 0x000fe200078e0a06 */
[----:B------:R-:W-:Y:S02]  /*3740*/  LOP3.LUT R6, R4, 0x8, R25, 0xf8, !PT ;  /* 0x0000000804067812 */ /* 0x000fe400078ef819 */
[----:B------:R-:W-:Y:S01]  /*3750*/  SHF.R.U32.HI R4, RZ, 0x3, R4 ;  /* 0x00000003ff047819 */ /* 0x000fe20000011604 */
[----:B------:R-:W-:Y:S01]  /*3760*/  IMAD.SHL.U32 R5, R5, 0x200, RZ ;  /* 0x0000020005057824 */ /* 0x000fe200078e00ff */
[----:B------:R-:W-:Y:S02]  /*3770*/  SHF.R.S32.HI R7, RZ, 0x7, R7 ;  /* 0x00000007ff077819 */ /* 0x000fe40000011407 */
[----:B------:R-:W-:-:S03]  /*3780*/  LOP3.LUT R4, R6, R4, RZ, 0x3c, !PT ;  /* 0x0000000406047212 */ /* 0x000fc600078e3cff */
[----:B------:R-:W-:Y:S01]  /*3790*/  IMAD R5, R7, 0x800, R5 ;  /* 0x0000080007057824 */ /* 0x000fe200078e0205 */
[----:B------:R-:W-:-:S03]  /*37a0*/  SEL R240, R240, 0xffffffe0, !P0 ;  /* 0xffffffe0f0f07807 */ /* 0x000fc60004000000 */
[----:B------:R-:W-:Y:S01]  /*37b0*/  IMAD.IADD R4, R5, 0x1, R4 ;  /* 0x0000000105047824 */ /* 0x000fe200078e0204 */
[----:B----4-:R1:W-:Y:S01]  /*37c0*/  STL [R1+0x58], R9 ;  /* 0x0000580901007387 */ /* 0x0103e20000100800 */
[----:B------:R-:W-:-:S05]  /*37d0*/  IMAD.IADD R240, R240, 0x1, R252 ;  /* 0x00000001f0f07824 */ /* 0x000fca00078e02fc */
[----:B------:R4:W2:Y:S04]  /*37e0*/  LDSM.16.M88.4 R172, [R240] ;  /* 0x00000000f0ac783b */ /* 0x0008a80000000200 */
[----:B------:R4:W2:Y:S04]  /*37f0*/  LDSM.16.M88.4 R176, [R240+0x800] ;  /* 0x00080000f0b0783b */ /* 0x0008a80000000200 */
[----:B------:R4:W2:Y:S04]  /*3800*/  LDSM.16.M88.4 R204, [R240+0x2000] ;  /* 0x00200000f0cc783b */ /* 0x0008a80000000200 */
[----:B------:R4:W2:Y:S04]  /*3810*/  LDSM.16.M88.4 R208, [R240+0x2800] ;  /* 0x00280000f0d0783b */ /* 0x0008a80000000200 */
[----:B------:R4:W2:Y:S01]  /*3820*/  LDSM.16.M88.4 R236, [R240+0x4000] ;  /* 0x00400000f0ec783b */ /* 0x0008a20000000200 */
[----:B-1----:R-:W-:-:S03]  /*3830*/  LEA R9, R4, UR4, 0x1 ;  /* 0x0000000404097c11 */ /* 0x002fc6000f8e08ff */
        /* <DEDUP_REMOVED lines=10> */
[----:B------:R-:W-:Y:S02]  /*38e0*/  CS2R R26, SRZ ;  /* 0x00000000001a7805 */ /* 0x000fe4000001ff00 */
[----:B------:R-:W-:Y:S01]  /*38f0*/  CS2R R24, SRZ ;  /* 0x0000000000187805 */ /* 0x000fe2000001ff00 */
[----:B-----5:R4:W1:Y:S04]  /*3900*/  LDSM.16.M88.4 R156, [R8] ;  /* 0x00000000089c783b */ /* 0x0208680000000200 */
[----:B------:R4:W1:Y:S04]  /*3910*/  LDSM.16.M88.4 R160, [R8+0x800] ;  /* 0x0008000008a0783b */ /* 0x0008680000000200 */
[----:B------:R4:W1:Y:S04]  /*3920*/  LDSM.16.M88.4 R188, [R8+0x2000] ;  /* 0x0020000008bc783b */ /* 0x0008680000000200 */
[----:B------:R4:W1:Y:S04]  /*3930*/  LDSM.16.M88.4 R192, [R8+0x2800] ;  /* 0x0028000008c0783b */ /* 0x0008680000000200 */
[----:B------:R4:W1:Y:S04]  /*3940*/  LDSM.16.M88.4 R220, [R8+0x4000] ;  /* 0x0040000008dc783b */ /* 0x0008680000000200 */
[----:B--23--:R4:W1:Y:S02]  /*3950*/  LDSM.16.M88.4 R224, [R8+0x4800] ;  /* 0x0048000008e0783b */ /* 0x00c8640000000200 */
.L_x_906:
[----:B------:R-:W2:Y:S01]  /*3960*/  LDL R84, [R1+0x8] ;  /* 0x0000080001547983 */ /* 0x000ea20000100800 */
[----:B------:R-:W-:Y:S01]  /*3970*/  USHF.L.U32 UR11, UR6, 0x6, URZ ;  /* 0x00000006060b7899 */ /* 0x000fe2000800063f */
[----:B------:R-:W-:Y:S02]  /*3980*/  UMOV UR10, UR61 ;  /* 0x0000003d000a7c82 */ /* 0x000fe40008000000 */
[----:B------:R-:W4:Y:S01]  /*3990*/  LDL R83, [R1] ;  /* 0x0000000001537983 */ /* 0x000f220000100800 */
[----:B------:R-:W-:Y:S03]  /*39a0*/  UISETP.GE.AND UP0, UPT, UR11, UR22, UPT ;  /* 0x000000160b00728c */ /* 0x000fe6000bf06270 */
[----:B------:R-:W3:Y:S04]  /*39b0*/  LDL R81, [R1+0x4] ;  /* 0x0000040001517983 */ /* 0x000ee80000100800 */
[----:B------:R-:W3:Y:S04]  /*39c0*/  LDL R82, [R1+0xc] ;  /* 0x00000c0001527983 */ /* 0x000ee80000100800 */
[----:B------:R-:W3:Y:S04]  /*39d0*/  LDL R80, [R1+0x18] ;  /* 0x0000180001507983 */ /* 0x000ee80000100800 */
[----:B------:R-:W3:Y:S04]  /*39e0*/  LDL R79, [R1+0x14] ;  /* 0x00001400014f7983 */ /* 0x000ee80000100800 */
[----:B------:R-:W3:Y:S04]  /*39f0*/  LDL R78, [R1+0x10] ;  /* 0x00001000014e7983 */ /* 0x000ee80000100800 */
[----:B------:R-:W0:Y:S04]  /*3a00*/  LDGDEPBAR ;  /* 0x00000000000079af */ /* 0x000e280000000000 */
[----:B------:R-:W3:Y:S04]  /*3a10*/  LDL R77, [R1+0x64] ;  /* 0x00006400014d7983 */ /* 0x000ee80000100800 */
[----:B------:R-:W3:Y:S01]  /*3a20*/  LDL R76, [R1+0x60] ;  /* 0x00006000014c7983 */ /* 0x000ee20000100800 */
[----:B------:R-:W-:Y:S04]  /*3a30*/  DEPBAR.LE SB0, 0x0 ;  /* 0x000080000000791a */ /* 0x000fe80000000000 */
[----:B------:R-:W-:Y:S06]  /*3a40*/  BAR.SYNC.DEFER_BLOCKING 0x0 ;  /* 0x0000000000007b1d */ /* 0x000fec0000010000 */
[----:B--2---:R-:W-:Y:S04]  /*3a50*/  LDSM.16.M88.4 R16, [R84] ;  /* 0x000000005410783b */ /* 0x004fe80000000200 */
[----:B-1--4-:R-:W2:Y:S04]  /*3a60*/  LDSM.16.M88.4 R8, [R83+0xc000] ;  /* 0x00c000005308783b */ /* 0x012ea80000000200 */
        /* <DEDUP_REMOVED lines=79> */
[----:B------:R-:W2:Y:S11]  /*3f60*/  LDSM.16.M88.4 R72, [R78+0x4800] ;  /* 0x004800004e48783b */ /* 0x000eb60000000200 */
[----:B------:R-:W-:Y:S06]  /*3f70*/  @!UPT UIADD3 URZ, URZ, URZ, URZ ;  /* 0x0000003f3f3ff290 */ /* 0x000fec000fffe03f */
        /* <DEDUP_REMOVED lines=8> */
[----:B------:R-:W-:Y:S05]  /*4000*/  FMUL.FTZ R11, R11, UR7 ;  /* 0x000000070b0b7c20 */ /* 0x000fea0008410000 */
[----:B------:R3:W1:Y:S10]  /*4010*/  MUFU.TANH R84, R5 ;  /* 0x0000000500547308 */ /* 0x0006740000002400 */
[----:B------:R3:W1:Y:S01]  /*4020*/  MUFU.TANH R83, R6 ;  /* 0x0000000600537308 */ /* 0x0006620000002400 */
[C---:B--2---:R-:W-:Y:S09]  /*4030*/  HMMA.16816.F32 R12, R68.reuse, R72, R12 ;  /* 0x00000048440c723c */ /* 0x044ff2000000180c */
[----:B------:R3:W2:Y:S01]  /*4040*/  MUFU.TANH R82, R7 ;  /* 0x0000000700527308 */ /* 0x0006a20000002400 */
        /* <DEDUP_REMOVED lines=26> */
[----:B--2-4-:R-:W-:Y:S05]  /*41f0*/  @!P0 BRA `(.L_x_902) ;  /* 0x0000000000648947 */ /* 0x014fea0003800000 */
[----:B-1-3--:R-:W-:Y:S01]  /*4200*/  MOV R12, R94 ;  /* 0x0000005e000c7202 */ /* 0x00afe20000000f00 */
        /* <DEDUP_REMOVED lines=24> */
.L_x_902:
[----:B------:R-:W2:Y:S01]  /*4390*/  LDL R70, [R1+0x70] ;  /* 0x0000700001467983 */ /* 0x000ea20000100800 */
[----:B------:R-:W-:Y:S01]  /*43a0*/  UIADD3 UR14, UR5, 0x1, -UR12 ;  /* 0x00000001050e7890 */ /* 0x000fe2000fffe80c */
[----:B---3--:R-:W-:Y:S01]  /*43b0*/  IMAD.U32 R4, RZ, RZ, UR26 ;  /* 0x0000001aff047e24 */ /* 0x008fe2000f8e00ff */
[----:B------:R-:W-:Y:S01]  /*43c0*/  UIADD3 UR13, -UR10, UR5, -UR12 ;  /* 0x000000050a0d7290 */ /* 0x000fe2000fffe90c */
[----:B------:R-:W3:Y:S01]  /*43d0*/  LDL R5, [R1+0x74] ;  /* 0x0000740001057983 */ /* 0x000ee20000100800 */
[----:B------:R-:W-:Y:S02]  /*43e0*/  IMAD.U32 R15, RZ, RZ, UR24 ;  /* 0x00000018ff0f7e24 */ /* 0x000fe4000f8e00ff */
        /* <DEDUP_REMOVED lines=30> */
[----:B-1----:R-:W-:Y:S02]  /*45d0*/  FSEL R18, R84, -INF , !P0 ;  /* 0xff80000054127808 */ /* 0x002fe40004000000 */
        /* <DEDUP_REMOVED lines=35> */
.L_x_903:
[----:B------:R-:W2:Y:S01]  /*4810*/  LDL R4, [R1+0x58] ;  /* 0x0000580001047983 */ /* 0x000ea20000100800 */
[----:B------:R-:W-:Y:S03]  /*4820*/  UISETP.GT.AND UP0, UPT, UR6, UR20, UPT ;  /* 0x000000140600728c */ /* 0x000fe6000bf04270 */
[----:B------:R-:W3:Y:S03]  /*4830*/  LDL R71, [R1+0x5c] ;  /* 0x00005c0001477983 */ /* 0x000ee60000100800 */
[----:B------:R-:W-:Y:S01]  /*4840*/  PLOP3.LUT P3, PT, PT, PT, UP0, 0x80, 0x0 ;  /* 0x000000000000781c */ /* 0x000fe20003f6f008 */
        /* <DEDUP_REMOVED lines=31> */
[----:B-1----:R-:W-:Y:S05]  /*4a40*/  FSEL R4, R70, RZ, P0 ;  /* 0x000000ff46047208 */ /* 0x002fea0000000000 */
        /* <DEDUP_REMOVED lines=309> */
.L_x_904:
        /* <DEDUP_REMOVED lines=389> */
.L_x_905:
        /* <DEDUP_REMOVED lines=177> */
.L_x_907:
        /* <DEDUP_REMOVED lines=23> */
.L_x_908:
        /* <DEDUP_REMOVED lines=47> */
.L_x_910:
[----:B------:R-:W-:Y:S05]  /*8560*/  BSYNC B0 ;  /* 0x0000000000007941 */ /* 0x000fea0003800000 */
.L_x_909:
        /* <DEDUP_REMOVED lines=16> */
.L_x_912:
[----:B------:R-:W-:Y:S05]  /*8670*/  BSYNC B0 ;  /* 0x0000000000007941 */ /* 0x000fea0003800000 */
.L_x_911:
        /* <DEDUP_REMOVED lines=31> */
.L_x_914:
[----:B------:R-:W-:Y:S05]  /*8870*/  BSYNC B0 ;  /* 0x0000000000007941 */ /* 0x000fea0003800000 */
.L_x_913:
        /* <DEDUP_REMOVED lines=15> */
.L_x_901:
[----:B------:R-:W-:Y:S05]  /*8970*/  BSYNC B1 ;  /* 0x0000000000017941 */ /* 0x000fea0003800000 */
.L_x_887:
        /* <DEDUP_REMOVED lines=8> */
.L_x_915:
[----:B------:R-:W-:Y:S05]  /*8a00*/  EXIT ;  /* 0x000000000000794d */ /* 0x000fea0003800000 */
.L_x_917:
        /* <DEDUP_REMOVED lines=15> */
.L_x_1604:


//--------------------- .text._ZN5flash44flash_bwd_dq_dk_dv_loop_seqk_parallel_kernelI23Flash_bwd_kernel_traitsILi192ELi64ELi64ELi8ELi4ELi2ELi2ELb1ELb1EN7cutlass6half_tE19Flash_kernel_traitsILi192ELi64ELi64ELi8ES3_EELb1ELb0ELb1ELb1ELb0ELb0ELb0EEEvNS_16Flash_bwd_paramsE --------------------------
	.section	.text._ZN5flash44flash_bwd_dq_dk_dv_loop_seqk_parallel_kernelI23Flash_bwd_kernel_traitsILi192ELi64ELi64ELi8ELi4ELi2ELi2ELb1ELb1EN7cutlass6half_tE19Flash_kernel_traitsILi192ELi64ELi64ELi8ES3_EELb1ELb0ELb1ELb1ELb0ELb0ELb0EEEvNS_16Flash_bwd_paramsE,"ax",@progbits
	.align	128
        .global         _ZN5flash44flash_bwd_dq_dk_dv_loop_seqk_parallel_kernelI23Flash_bwd_kernel_traitsILi192ELi64ELi64ELi8ELi4ELi2ELi2ELb1ELb1EN7cutlass6half_tE19Flash_kernel_traitsILi192ELi64ELi64ELi8ES3_EELb1ELb0ELb1ELb1ELb0ELb0ELb0EEEvNS_16Flash_bwd_paramsE
        .type           _ZN5flash44flash_bwd_dq_dk_dv_loop_seqk_parallel_kernelI23Flash_bwd_kernel_traitsILi192ELi64ELi64ELi8ELi4ELi2ELi2ELb1ELb1EN7cutlass6half_tE19Flash_kernel_traitsILi192ELi64ELi64ELi8ES3_EELb1ELb0ELb1ELb1ELb0ELb0ELb0EEEvNS_16Flash_bwd_paramsE,@function
        .size           _ZN5flash44flash_bwd_dq_dk_dv_loop_seqk_parallel_kernelI23Flash_bwd_kernel_traitsILi192ELi64ELi64ELi8ELi4ELi2ELi2ELb1ELb1EN7cutlass6half_tE19Flash_kernel_traitsILi192ELi64ELi64ELi8ES3_EELb1ELb0ELb1ELb1ELb0ELb0ELb0EEEvNS_16Flash_bwd_paramsE,(.L_x_1605 - _ZN5flash44flash_bwd_dq_dk_dv_loop_seqk_parallel_kernelI23Flash_bwd_kernel_traitsILi192ELi64ELi64ELi8ELi4ELi2ELi2ELb1ELb1EN7cutlass6half_tE19Flash_kernel_traitsILi192ELi64ELi64ELi8ES3_EELb1ELb0ELb1ELb1ELb0ELb0ELb0EEEvNS_16Flash_bwd_paramsE)
        .other          _ZN5flash44flash_bwd_dq_dk_dv_loop_seqk_parallel_kernelI23Flash_bwd_kernel_traitsILi192ELi64ELi64ELi8ELi4ELi2ELi2ELb1ELb1EN7cutlass6half_tE19Flash_kernel_traitsILi192ELi64ELi64ELi8ES3_EELb1ELb0ELb1ELb1ELb0ELb0ELb0EEEvNS_16Flash_bwd_paramsE,@"STO_CUDA_ENTRY STV_DEFAULT"
_ZN5flash44flash_bwd_dq_dk_dv_loop_seqk_parallel_kernelI23Flash_bwd_kernel_traitsILi192ELi64ELi64ELi8ELi4ELi2ELi2ELb1ELb1EN7cutlass6half_tE19Flash_kernel_traitsILi192ELi64ELi64ELi8ES3_EELb1ELb0ELb1ELb1ELb0ELb0ELb0EEEvNS_16Flash_bwd_paramsE:
.text._ZN5flash44flash_bwd_dq_dk_dv_loop_seqk_parallel_kernelI23Flash_bwd_kernel_traitsILi192ELi64ELi64ELi8ELi4ELi2ELi2ELb1ELb1EN7cutlass6half_tE19Flash_kernel_traitsILi192ELi64ELi64ELi8ES3_EELb1ELb0ELb1ELb1ELb0ELb0ELb0EEEvNS_16Flash_bwd_paramsE:
        /* <DEDUP_REMOVED lines=70> */
[----:B------:R-:W-:Y:S02]  /*0460*/  SHF.R.S32.HI R9, RZ, 0x7, R15 ;  /* 0x00000007ff097819 */ /* 0x000fe4000001140f */
[----:B------:R-:W-:-:S02]  /*0470*/  LOP3.LUT P4, RZ, R5, 0x4, RZ, 0xc0, !PT ;  /* 0x0000000405ff7812 */ /* 0x000fc4000788c0ff */
[----:B------:R-:W-:Y:S02]  /*0480*/  LOP3.LUT P3, RZ, R5, 0x2, RZ, 0xc0, !PT ;  /* 0x0000000205ff7812 */ /* 0x000fe4000786c0ff */
[----:B------:R-:W-:Y:S01]  /*0490*/  LEA.HI R15, R3, R12, RZ, 0x3 ;  /* 0x0000000c030f7211 */ /* 0x000fe200078f18ff */
[----:B------:R-:W-:Y:S01]  /*04a0*/  IMAD.SHL.U32 R3, R14, 0x200, RZ ;  /* 0x000002000e037824 */ /* 0x000fe200078e00ff */
[--C-:B------:R-:W-:Y:S02]  /*04b0*/  LOP3.LUT R5, R0, 0x8, R13.reuse, 0xf8, !PT ;  /* 0x0000000800057812 */ /* 0x100fe400078ef80d */
[----:B------:R-:W-:Y:S02]  /*04c0*/  SHF.R.U32.HI R2, RZ, 0x3, R0 ;  /* 0x00000003ff027819 */ /* 0x000fe40000011600 */
[----:B------:R-:W-:Y:S02]  /*04d0*/  LOP3.LUT R4, R4, 0x8, R13, 0xf8, !PT ;  /* 0x0000000804047812 */ /* 0x000fe400078ef80d */
[----:B------:R-:W-:Y:S01]  /*04e0*/  LOP3.LUT R0, R5, R2, RZ, 0x3c, !PT ;  /* 0x0000000205007212 */ /* 0x000fe200078e3cff */
[----:B------:R-:W-:Y:S01]  /*04f0*/  IMAD R5, R9, 0x800, R3 ;  /* 0x0000080009057824 */ /* 0x000fe200078e0203 */
[----:B------:R-:W-:Y:S01]  /*0500*/  LOP3.LUT R2, R3, R4, R2, 0xf6, !PT ;  /* 0x0000000403027212 */ /* 0x000fe200078ef602 */
[----:B------:R-:W-:Y:S01]  /*0510*/  IMAD.SHL.U32 R9, R9, 0x20, RZ ;  /* 0x0000002009097824 */ /* 0x000fe200078e00ff */
        /* <DEDUP_REMOVED lines=15> */
[----:B------:R-:W-:Y:S01]  /*0610*/  IMAD.SHL.U32 R10, R6, 0x40, RZ ;  /* 0x00000040060a7824 */ /* 0x000fe200078e00ff */
[----:B------:R-:W-:Y:S01]  /*0620*/  LOP3.LUT R9, R3, 0x20, R9, 0xf8, !PT ;  /* 0x0000002003097812 */ /* 0x000fe200078ef809 */
[----:B------:R-:W-:Y:S01]  /*0630*/  IMAD R11, R20, 0x400, R7 ;  /* 0x00000400140b7824 */ /* 0x000fe200078e0207 */
[----:B------:R-:W-:-:S02]  /*0640*/  SHF.R.U32.HI R5, RZ, 0x3, R3 ;  /* 0x00000003ff057819 */ /* 0x000fc40000011603 */
[C---:B------:R-:W-:Y:S02]  /*0650*/  LOP3.LUT P6, RZ, R6.reuse, 0x4, RZ, 0xc0, !PT ;  /* 0x0000000406ff7812 */ /* 0x040fe400078cc0ff */
        /* <DEDUP_REMOVED lines=48> */
[----:B------:R-:W-:Y:S01]  /*0960*/  IMAD.IADD R12, R4, 0x1, R14 ;  /* 0x00000001040c7824 */ /* 0x000fe200078e020e */
[----:B------:R-:W-:Y:S01]  /*0970*/  IADD3 R4, R3, R14, R4 ;  /* 0x0000000e03047210 */ /* 0x000fe20007ffe004 */
[----:B------:R-:W-:Y:S01]  /*0980*/  STL [R1], R14 ;  /* 0x0000000e01007387 */ /* 0x000fe20000100800 */
[----:B------:R-:W-:Y:S01]  /*0990*/  LEA R13, R11, UR6, 0x1 ;  /* 0x000000060b0d7c11 */ /* 0x000fe2000f8e08ff */
[----:B------:R-:W-:-:S02]  /*09a0*/  IMAD.IADD R11, R0, 0x1, R10 ;  /* 0x00000001000b7824 */ /* 0x000fc400078e020a */
[----:B------:R1:W-:Y:S01]  /*09b0*/  STL [R1+0x4], R12 ;  /* 0x0000040c01007387 */ /* 0x0003e20000100800 */
[C---:B------:R-:W-:Y:S02]  /*09c0*/  IMAD.IADD R252, R3.reuse, 0x1, R14 ;  /* 0x0000000103fc7824 */ /* 0x040fe400078e020e */
[----:B------:R-:W-:Y:S01]  /*09d0*/  IMAD.IADD R3, R3, 0x1, R2 ;  /* 0x0000000103037824 */ /* 0x000fe200078e0202 */
[----:B------:R2:W-:Y:S04]  /*09e0*/  STL [R1+0x10], R4 ;  /* 0x0000100401007387 */ /* 0x0005e80000100800 */
[----:B------:R3:W-:Y:S04]  /*09f0*/  STL [R1+0x58], R0 ;  /* 0x0000580001007387 */ /* 0x0007e80000100800 */
[----:B------:R-:W-:Y:S04]  /*0a00*/  STL [R1+0x78], R13 ;  /* 0x0000780d01007387 */ /* 0x000fe80000100800 */
[----:B------:R4:W-:Y:S01]  /*0a10*/  STL [R1+0x64], R11 ;  /* 0x0000640b01007387 */ /* 0x0009e20000100800 */
[----:B-1----:R-:W-:-:S02]  /*0a20*/  VIADD R12, R13, 0x40 ;  /* 0x000000400d0c7836 */ /* 0x002fc40000000000 */
[----:B------:R-:W-:Y:S02]  /*0a30*/  @P2 VIADD R12, R13, 0xffffffc0 ;  /* 0xffffffc00d0c2836 */ /* 0x000fe40000000000 */
[C---:B--2---:R-:W-:Y:S02]  /*0a40*/  VIADD R4, R0.reuse, 0x20 ;  /* 0x0000002000047836 */ /* 0x044fe40000000000 */
[----:B------:R-:W-:Y:S01]  /*0a50*/  @P1 VIADD R4, R0, 0xffffffe0 ;  /* 0xffffffe000041836 */ /* 0x000fe20000000000 */
[----:B---3--:R-:W-:Y:S01]  /*0a60*/  LEA R0, R8, UR4, 0x1 ;  /* 0x0000000408007c11 */ /* 0x008fe2000f8e08ff */
[----:B------:R-:W-:Y:S01]  /*0a70*/  IMAD.IADD R8, R6, 0x1, R9 ;  /* 0x0000000106087824 */ /* 0x000fe200078e0209 */
[----:B----4-:R-:W-:Y:S01]  /*0a80*/  LEA R11, R7, UR4, 0x1 ;  /* 0x00000004070b7c11 */ /* 0x010fe2000f8e08ff */
        /* <DEDUP_REMOVED lines=18> */
.L_x_964:
        /* <DEDUP_REMOVED lines=67> */
.L_x_918:
        /* <DEDUP_REMOVED lines=14> */
[----:B------:R-:W-:Y:S01]  /*10c0*/  ULDC.64 UR30, c[0x0][0x240] ;  /* 0x00009000001e7ab9 */ /* 0x000fe20000000a00 */
[----:B------:R-:W-:-:S02]  /*10d0*/  USHF.L.U32 UR20, UR44, 0x7, URZ ;  /* 0x000000072c147899 */ /* 0x000fc4000800063f */
[----:B------:R-:W-:Y:S02]  /*10e0*/  UIMAD UR24, UR44, UR9, UR8 ;  /* 0x000000092c1872a4 */ /* 0x000fe4000f8e0208 */
[----:B------:R-:W-:Y:S01]  /*10f0*/  UIADD3 UR16, UR15, 0x3f, URZ ;  /* 0x0000003f0f107890 */ /* 0x000fe2000fffe03f */
[----:B------:R-:W-:Y:S01]  /*1100*/  @!UP2 ULDC.64 UR8, c[0x0][0x418] ;  /* 0x000106000008aab9 */ /* 0x000fe20000000a00 */
[----:B------:R-:W-:Y:S01]  /*1110*/  @UP2 ULDC.64 UR10, c[0x0][0x420] ;  /* 0x00010800000a2ab9 */ /* 0x000fe20000000a00 */
[----:B------:R-:W-:Y:S02]  /*1120*/  @!UP2 UIMAD.WIDE.U32 UR40, UR44, UR8, URZ ;  /* 0x000000082c28a2a5 */ /* 0x000fe4000f8e003f */
[----:B------:R-:W-:Y:S02]  /*1130*/  USEL UR37, UR20, URZ, UP0 ;  /* 0x0000003f14257287 */ /* 0x000fe40008000000 */
[----:B------:R-:W-:Y:S01]  /*1140*/  @UP2 UIMAD.WIDE.U32 UR42, UR14, UR10, URZ ;  /* 0x0000000a0e2a22a5 */ /* 0x000fe2000f8e003f */
[----:B-1----:R-:W-:Y:S01]  /*1150*/  IABS R8, R9 ;  /* 0x0000000900087213 */ /* 0x002fe20000000000 */
[----:B------:R-:W-:Y:S01]  /*1160*/  ULDC UR58, c[0x0][0x2d4] ;  /* 0x0000b500003a7ab9 */ /* 0x000fe20000000800 */
[----:B------:R-:W-:Y:S01]  /*1170*/  USHF.R.S32.HI UR20, URZ, 0x1f, UR16 ;  /* 0x0000001f3f147899 */ /* 0x000fe20008011410 */
[----:B------:R-:W-:Y:S01]  /*1180*/  ISETP.NE.AND P3, PT, R9, RZ, PT ;  /* 0x000000ff0900720c */ /* 0x000fe20003f65270 */
[----:B------:R-:W1:Y:S01]  /*1190*/  I2F.RP R4, R8 ;  /* 0x0000000800047306 */ /* 0x000e620000209400 */
[----:B------:R-:W-:Y:S01]  /*11a0*/  USHF.R.S32.HI UR38, URZ, 0x1f, UR58 ;  /* 0x0000001f3f267899 */ /* 0x000fe2000801143a */
[----:B------:R-:W-:Y:S01]  /*11b0*/  ULDC UR61, c[0x0][0x2dc] ;  /* 0x0000b700003d7ab9 */ /* 0x000fe20000000800 */
[----:B--2---:R-:W-:Y:S01]  /*11c0*/  UIMAD.WIDE.U32 UR32, UR6, UR12, URZ ;  /* 0x0000000c062072a5 */ /* 0x004fe2000f8e003f */
[----:B------:R-:W-:Y:S01]  /*11d0*/  ULDC UR60, c[0x0][0x270] ;  /* 0x00009c00003c7ab9 */ /* 0x000fe20000000800 */
[----:B------:R-:W-:-:S02]  /*11e0*/  @UP2 UIMAD UR48, UR14, UR11, UR43 ;  /* 0x0000000b0e3022a4 */ /* 0x000fc4000f8e022b */
[----:B------:R-:W-:Y:S02]  /*11f0*/  UIMAD UR49, UR6, UR13, UR33 ;  /* 0x0000000d063172a4 */ /* 0x000fe4000f8e0221 */
[----:B------:R-:W-:Y:S02]  /*1200*/  @!UP2 UIMAD UR6, UR57, UR8, URZ ;  /* 0x000000083906a2a4 */ /* 0x000fe4000f8e023f */
[----:B------:R-:W-:Y:S01]  /*1210*/  UIMAD.WIDE.U32 UR12, UR14, UR30, URZ ;  /* 0x0000001e0e0c72a5 */ /* 0x000fe2000f8e003f */
[----:B-1----:R-:W1:Y:S01]  /*1220*/  MUFU.RCP R4, R4 ;  /* 0x0000000400047308 */ /* 0x002e620000001000 */
[----:B------:R-:W-:Y:S02]  /*1230*/  @!UP2 UIMAD UR39, UR44, UR9, UR6 ;  /* 0x000000092c27a2a4 */ /* 0x000fe4000f8e0206 */
[----:B------:R-:W-:Y:S01]  /*1240*/  UIADD3 UR6, UR15, 0x40, UR29 ;  /* 0x000000400f067890 */ /* 0x000fe2000fffe01d */
[----:B------:R-:W-:Y:S01]  /*1250*/  ULDC UR8, c[0x0][0x394] ;  /* 0x0000e50000087ab9 */ /* 0x000fe20000000800 */
[----:B------:R-:W-:-:S02]  /*1260*/  USEL UR56, UR18, UR12, !UP2 ;  /* 0x0000000c12387287 */ /* 0x000fc4000d000000 */
[----:B------:R-:W-:Y:S02]  /*1270*/  UIADD3 UR6, UR6, UR8, -UR7 ;  /* 0x0000000806067290 */ /* 0x000fe4000fffe807 */
[----:B------:R-:W-:Y:S02]  /*1280*/  UIMAD UR23, UR14, UR31, URZ ;  /* 0x0000001f0e1772a4 */ /* 0x000fe4000f8e023f */
[----:B------:R-:W-:Y:S02]  /*1290*/  UIADD3 UR6, UR6, 0x3f, URZ ;  /* 0x0000003f06067890 */ /* 0x000fe4000fffe03f */
[----:B------:R-:W-:Y:S02]  /*12a0*/  ULEA.HI UR33, UR20, UR16, URZ, 0x6 ;  /* 0x0000001014217291 */ /* 0x000fe4000f8f303f */
[----:B------:R-:W-:Y:S01]  /*12b0*/  USHF.R.S32.HI UR12, URZ, 0x1f, UR6 ;  /* 0x0000001f3f0c7899 */ /* 0x000fe20008011406 */
[----:B-1----:R-:W-:Y:S01]  /*12c0*/  VIADD R4, R4, 0xffffffe ;  /* 0x0ffffffe04047836 */ /* 0x002fe20000000000 */
[----:B------:R-:W-:-:S02]  /*12d0*/  UIMAD.WIDE UR8, UR61, UR60, URZ ;  /* 0x0000003c3d0872a5 */ /* 0x000fc4000f8e023f */
[----:B------:R-:W-:Y:S01]  /*12e0*/  UIMAD.WIDE.U32 UR10, UR44, UR58, URZ ;  /* 0x0000003a2c0a72a5 */ /* 0x000fe2000f8e003f */
[----:B------:R-:W1:Y:S01]  /*12f0*/  F2I.FTZ.U32.TRUNC.NTZ R5, R4 ;  /* 0x0000000400057305 */ /* 0x000e62000021f000 */
[----:B------:R-:W-:Y:S02]  /*1300*/  ULEA.HI UR20, UR12, UR6, URZ, 0x6 ;  /* 0x000000060c147291 */ /* 0x000fe4000f8f303f */
[----:B------:R-:W-:Y:S02]  /*1310*/  UIMAD UR6, UR38, UR44, URZ ;  /* 0x0000002c260672a4 */ /* 0x000fe4000f8e023f */
[----:B------:R-:W-:Y:S02]  /*1320*/  UIADD3 UR50, UR19, UR24, URZ ;  /* 0x0000001813327290 */ /* 0x000fe4000fffe03f */
[----:B------:R-:W-:Y:S02]  /*1330*/  @UP2 UIADD3 UR50, UR13, UR23, URZ ;  /* 0x000000170d322290 */ /* 0x000fe4000fffe03f */
[----:B------:R-:W-:-:S02]  /*1340*/  UIMAD.WIDE.U32 UR12, UR8, UR10, URZ ;  /* 0x0000000a080c72a5 */ /* 0x000fc4000f8e003f */
[----:B------:R-:W-:Y:S02]  /*1350*/  UIMAD UR19, UR9, UR10, URZ ;  /* 0x0000000a091372a4 */ /* 0x000fe4000f8e023f */
[----:B------:R-:W-:Y:S01]  /*1360*/  UIMAD UR10, UR57, UR58, UR6 ;  /* 0x0000003a390a72a4 */ /* 0x000fe2000f8e0206 */
[----:B-1----:R-:W-:Y:S01]  /*1370*/  IMAD.MOV R4, RZ, RZ, -R5 ;  /* 0x000000ffff047224 */ /* 0x002fe200078e0a05 */
[----:B------:R-:W-:Y:S02]  /*1380*/  USHF.L.U64.HI UR17, UR44, 0x7, UR57 ;  /* 0x000000072c117899 */ /* 0x000fe40008010239 */
[----:B------:R-:W-:Y:S01]  /*1390*/  USHF.R.S32.HI UR18, URZ, 0x6, UR33 ;  /* 0x000000063f127899 */ /* 0x000fe20008011421 */
[----:B------:R-:W-:Y:S01]  /*13a0*/  IMAD R6, R4, R8, RZ ;  /* 0x0000000804067224 */ /* 0x000fe200078e02ff */
[----:B------:R-:W-:Y:S01]  /*13b0*/  USHF.R.S32.HI UR6, URZ, 0x6, UR20 ;  /* 0x000000063f067899 */ /* 0x000fe20008011414 */
[----:B------:R-:W-:Y:S01]  /*13c0*/  IMAD.MOV.U32 R4, RZ, RZ, RZ ;  /* 0x000000ffff047224 */ /* 0x000fe200078e00ff */
[----:B------:R-:W-:-:S02]  /*13d0*/  UIADD3 UR10, UR11, UR10, URZ ;  /* 0x0000000a0b0a7290 */ /* 0x000fc4000fffe03f */
[----:B------:R-:W-:Y:S01]  /*13e0*/  USEL UR36, UR17, URZ, UP0 ;  /* 0x0000003f11247287 */ /* 0x000fe20008000000 */
[----:B------:R-:W-:Y:S01]  /*13f0*/  IMAD.HI.U32 R4, R5, R6, R4 ;  /* 0x0000000605047227 */ /* 0x000fe200078e0004 */
[----:B------:R-:W-:Y:S01]  /*1400*/  MOV R5, R7 ;  /* 0x0000000700057202 */ /* 0x000fe20000000f00 */
[----:B------:R-:W-:Y:S02]  /*1410*/  UISETP.LT.AND UP0, UPT, UR18, UR6, UPT ;  /* 0x000000061200728c */ /* 0x000fe4000bf01270 */
[----:B------:R-:W-:Y:S02]  /*1420*/  UISETP.NE.AND UP1, UPT, UR34, -0x1, UPT ;  /* 0xffffffff2200788c */ /* 0x000fe4000bf25270 */
[----:B------:R-:W-:Y:S01]  /*1430*/  IMAD.HI.U32 R4, R4, R5, RZ ;  /* 0x0000000504047227 */ /* 0x000fe200078e00ff */
[----:B------:R-:W-:Y:S02]  /*1440*/  UIMAD UR19, UR8, UR10, UR19 ;  /* 0x0000000a081372a4 */ /* 0x000fe4000f8e0213 */
[----:B------:R-:W-:Y:S01]  /*1450*/  UIMAD.WIDE.U32 UR10, UR8, UR14, URZ ;  /* 0x0000000e080a72a5 */ /* 0x000fe2000f8e003f */
[----:B------:R-:W-:Y:S01]  /*1460*/  IMAD.MOV R6, RZ, RZ, -R4 ;  /* 0x000000ffff067224 */ /* 0x000fe200078e0a04 */
[----:B------:R-:W-:-:S02]  /*1470*/  USEL UR38, UR18, UR6, UP0 ;  /* 0x0000000612267287 */ /* 0x000fc40008000000 */
[----:B------:R-:W-:Y:S01]  /*1480*/  UIMAD UR6, UR9, UR14, URZ ;  /* 0x0000000e090672a4 */ /* 0x000fe2000f8e023f */
[C---:B------:R-:W-:Y:S01]  /*1490*/  IMAD R5, R8.reuse, R6, R5 ;  /* 0x0000000608057224 */ /* 0x040fe200078e0205 */
[----:B------:R-:W-:Y:S01]  /*14a0*/  USEL UR54, UR12, UR10, !UP2 ;  /* 0x0000000a0c367287 */ /* 0x000fe2000d000000 */
[----:B------:R-:W-:Y:S01]  /*14b0*/  ULDC.U8 UR25, c[0x0][0x3d8] ;  /* 0x0000f60000197ab9 */ /* 0x000fe20000000000 */
[----:B------:R-:W-:Y:S02]  /*14c0*/  ULEA UR12, UR38, 0xffffffc0, 0x6 ;  /* 0xffffffc0260c7891 */ /* 0x000fe4000f8e303f */
[----:B------:R-:W-:Y:S01]  /*14d0*/  ISETP.GT.U32.AND P1, PT, R8, R5, PT ;  /* 0x000000050800720c */ /* 0x000fe20003f24070 */
[----:B------:R-:W-:Y:S02]  /*14e0*/  UISETP.NE.AND UP3, UPT, UR25, URZ, UPT ;  /* 0x0000003f1900728c */ /* 0x000fe4000bf65270 */
[----:B------:R-:W-:Y:S02]  /*14f0*/  UIADD3 UR46, UR13, UR19, URZ ;  /* 0x000000130d2e7290 */ /* 0x000fe4000fffe03f */
[----:B------:R-:W-:-:S02]  /*1500*/  @UP2 UIADD3 UR46, UR11, UR6, URZ ;  /* 0x000000060b2e2290 */ /* 0x000fc4000fffe03f */
[----:B------:R-:W-:Y:S02]  /*1510*/  @UP1 UIADD3 UR22, UR28, UR34, URZ ;  /* 0x000000221c161290 */ /* 0x000fe4000fffe03f */
[----:B------:R-:W-:Y:S02]  /*1520*/  USHF.R.S32.HI UR19, URZ, 0x1f, UR12 ;  /* 0x0000001f3f137899 */ /* 0x000fe4000801140c */
[----:B------:R-:W-:Y:S02]  /*1530*/  UIADD3 UR6, UP0, UR12, UR37, URZ ;  /* 0x000000250c067290 */ /* 0x000fe4000ff1e03f */
[----:B------:R-:W-:Y:S01]  /*1540*/  @!P1 IMAD.IADD R5, R5, 0x1, -R8 ;  /* 0x0000000105059824 */ /* 0x000fe200078e0a08 */
[----:B------:R-:W-:Y:S01]  /*1550*/  @UP1 ULDC.64 UR24, c[0x0][0x250] ;  /* 0x0000940000181ab9 */ /* 0x000fe20000000a00 */
[----:B------:R-:W-:Y:S01]  /*1560*/  UIADD3.X UR13, UR19, UR36, URZ, UP0, !UPT ;  /* 0x00000024130d7290 */ /* 0x000fe200087fe43f */
[----:B------:R-:W-:Y:S01]  /*1570*/  @!P1 IADD3 R4, R4, 0x1, RZ ;  /* 0x0000000104049810 */ /* 0x000fe20007ffe0ff */
[----:B------:R-:W-:Y:S01]  /*1580*/  UIMAD UR9, UR9, UR6, URZ ;  /* 0x00000006090972a4 */ /* 0x000fe2000f8e023f */
[----:B------:R-:W-:Y:S01]  /*1590*/  ISETP.GE.U32.AND P0, PT, R5, R8, PT ;  /* 0x000000080500720c */ /* 0x000fe20003f06070 */
[----:B------:R-:W-:Y:S01]  /*15a0*/  ULDC.U8 UR26, c[0x0][0x480] ;  /* 0x00012000001a7ab9 */ /* 0x000fe20000000000 */
[----:B------:R-:W-:Y:S01]  /*15b0*/  LOP3.LUT R5, R9, UR55, RZ, 0x3c, !PT ;  /* 0x0000003709057c12 */ /* 0x000fe2000f8e3cff */
[----:B------:R-:W-:Y:S01]  /*15c0*/  @UP1 UIMAD.WIDE.U32 UR10, UR22, UR24, URZ ;  /* 0x00000018160a12a5 */ /* 0x000fe2000f8e003f */
[----:B------:R-:W-:Y:S01]  /*15d0*/  PLOP3.LUT P1, PT, PT, PT, UP1, 0x80, 0x0 ;  /* 0x000000000000781c */ /* 0x000fe20003f2f018 */
[----:B------:R-:W-:Y:S01]  /*15e0*/  @UP1 UIMAD UR18, UR22, UR25, URZ ;  /* 0x00000019161212a4 */ /* 0x000fe2000f8e023f */
[----:B------:R-:W-:Y:S01]  /*15f0*/  ISETP.GE.AND P2, PT, R5, RZ, PT ;  /* 0x000000ff0500720c */ /* 0x000fe20003f46270 */
[----:B------:R-:W-:Y:S01]  /*1600*/  @UP1 UIADD3 UR21, UR28, UR34, URZ ;  /* 0x000000221c151290 */ /* 0x000fe2000fffe03f */
[----:B------:R-:W-:Y:S01]  /*1610*/  ULDC UR22, c[0x0][0x2c4] ;  /* 0x0000b10000167ab9 */ /* 0x000fe20000000800 */
[----:B------:R-:W-:-:S02]  /*1620*/  UISETP.NE.AND UP4, UPT, UR26, URZ, UPT ;  /* 0x0000003f1a00728c */ /* 0x000fc4000bf85270 */
[----:B------:R-:W-:Y:S02]  /*1630*/  UIMAD UR13, UR8, UR13, UR9 ;  /* 0x0000000d080d72a4 */ /* 0x000fe4000f8e0209 */
[----:B------:R-:W-:Y:S01]  /*1640*/  @P0 VIADD R4, R4, 0x1 ;  /* 0x0000000104040836 */ /* 0x000fe20000000000 */
[----:B------:R-:W-:Y:S01]  /*1650*/  @UP1 ULDC.64 UR26, c[0x0][0x248] ;  /* 0x00009200001a1ab9 */ /* 0x000fe20000000a00 */
[----:B------:R-:W-:Y:S01]  /*1660*/  @UP3 UIMAD UR9, UR44, UR22, URZ ;  /* 0x000000162c0932a4 */ /* 0x000fe2000f8e023f */
[----:B------:R-:W-:Y:S01]  /*1670*/  PLOP3.LUT P0, PT, PT, PT, UP3, 0x80, 0x0 ;  /* 0x000000000000781c */ /* 0x000fe20003f0f038 */
[----:B------:R-:W-:Y:S01]  /*1680*/  @UP1 UIMAD.WIDE.U32 UR16, UR21, UR26, URZ ;  /* 0x0000001a151012a5 */ /* 0x000fe2000f8e003f */
[----:B------:R-:W-:Y:S01]  /*1690*/  IMAD.MOV.U32 R18, RZ, RZ, R4 ;  /* 0x000000ffff127224 */ /* 0x000fe200078e0004 */
[----:B------:R-:W-:Y:S02]  /*16a0*/  @UP1 UIMAD UR23, UR21, UR27, URZ ;  /* 0x0000001b151712a4 */ /* 0x000fe4000f8e023f */
[----:B------:R-:W-:-:S02]  /*16b0*/  UIMAD.WIDE.U32 UR20, UR8, UR6, URZ ;  /* 0x00000006081472a5 */ /* 0x000fc4000f8e003f */
[----:B------:R-:W-:Y:S01]  /*16c0*/  @UP3 USEL UR9, UR9, UR14, !UP2 ;  /* 0x0000000e09093287 */ /* 0x000fe2000d000000 */
[----:B------:R-:W-:Y:S01]  /*16d0*/  @!P2 IADD3 R18, -R18, RZ, RZ ;  /* 0x000000ff1212a210 */ /* 0x000fe20007ffe1ff */
[----:B------:R-:W-:Y:S01]  /*16e0*/  UIMAD UR47, UR55, UR61, URZ ;  /* 0x0000003d372f72a4 */ /* 0x000fe2000f8e023f */
[----:B------:R-:W-:Y:S01]  /*16f0*/  @!P3 LOP3.LUT R18, RZ, R9, RZ, 0x33, !PT ;  /* 0x00000009ff12b212 */ /* 0x000fe200078e33ff */
[----:B------:R-:W-:Y:S02]  /*1700*/  @!UP3 UIMAD UR8, UR44, UR60, UR55 ;  /* 0x0000003c2c08b2a4 */ /* 0x000fe4000f8e0237 */
[----:B------:R-:W-:Y:S01]  /*1710*/  @!UP2 UIADD3 UR48, UR41, UR39, URZ ;  /* 0x000000272930a290 */ /* 0x000fe2000fffe03f */
[----:B------:R-:W-:Y:S01]  /*1720*/  @UP3 ULDC UR6, c[0x0][0x2e4] ;  /* 0x0000b90000063ab9 */ /* 0x000fe20000000800 */
[----:B------:R-:W-:Y:S02]  /*1730*/  USEL UR53, UR32, URZ, UP4 ;  /* 0x0000003f20357287 */ /* 0x000fe4000a000000 */
[----:B------:R-:W-:-:S02]  /*1740*/  @UP1 UIADD3 UR39, UR11, UR18, URZ ;  /* 0x000000120b271290 */ /* 0x000fc4000fffe03f */
[----:B------:R-:W-:Y:S02]  /*1750*/  @UP3 UIMAD UR18, UR55, UR6, UR9 ;  /* 0x00000006371232a4 */ /* 0x000fe4000f8e0209 */
[----:B------:R-:W-:Y:S02]  /*1760*/  USEL UR51, UR49, URZ, UP4 ;  /* 0x0000003f31337287 */ /* 0x000fe4000a000000 */
[----:B------:R-:W-:Y:S02]  /*1770*/  @UP1 UIADD3 UR32, UR17, UR23, URZ ;  /* 0x0000001711201290 */ /* 0x000fe4000fffe03f */
[----:B------:R-:W-:Y:S02]  /*1780*/  USHF.R.S32.HI UR35, URZ, 0x1f, UR29 ;  /* 0x0000001f3f237899 */ /* 0x000fe4000801141d */
[----:B------:R-:W-:Y:S02]  /*1790*/  USHF.R.S32.HI UR52, URZ, 0x1f, UR47 ;  /* 0x0000001f3f347899 */ /* 0x000fe4000801142f */
[----:B------:R-:W-:-:S02]  /*17a0*/  @!UP3 UIMAD UR18, UR8, UR22, URZ ;  /* 0x000000160812b2a4 */ /* 0x000fc4000f8e023f */
[----:B------:R-:W-:Y:S01]  /*17b0*/  UIADD3 UR49, UR21, UR13, URZ ;  /* 0x0000000d15317290 */ /* 0x000fe2000fffe03f */
        /* <DEDUP_REMOVED lines=15> */
.L_x_920:
        /* <DEDUP_REMOVED lines=13> */
.L_x_921:
        /* <DEDUP_REMOVED lines=11> */
.L_x_922:
[----:B------:R-:W-:-:S04]  /*1a30*/  UIMAD UR6, UR44, UR60, UR55 ;  /* 0x0000003c2c0672a4 */ /* 0x000fc8000f8e0237 */
[----:B------:R-:W-:-:S12]  /*1a40*/  UIMAD UR6, UR6, UR58, URZ ;  /* 0x0000003a060672a4 */ /* 0x000fd8000f8e023f */
.L_x_923:
[----:B------:R-:W2:Y:S01]  /*1a50*/  LDL.64 R4, [R1+0x50] ;  /* 0x0000500001047983 */ /* 0x000ea20000100a00 */
[----:B------:R-:W2:Y:S03]  /*1a60*/  LDC.64 R20, c[0x0][0x420] ;  /* 0x00010800ff147b82 */ /* 0x000ea60000000a00 */
[----:B------:R1:W3:Y:S01]  /*1a70*/  LDL.64 R32, [R1+0x50] ;  /* 0x0000500001207983 */ /* 0x0002e20000100a00 */
[----:B------:R-:W-:Y:S01]  /*1a80*/  USHF.R.S32.HI UR11, URZ, 0x1f, UR55 ;  /* 0x0000001f3f0b7899 */ /* 0x000fe20008011437 */
[----:B------:R-:W-:Y:S01]  /*1a90*/  BSSY B1, `(.L_x_919) ;  /* 0x00008a8000017945 */ /* 0x000fe20003800000 */
[----:B------:R-:W-:Y:S01]  /*1aa0*/  ULDC.64 UR8, c[0x0][0x428] ;  /* 0x00010a0000087ab9 */ /* 0x000fe20000000a00 */
[----:B------:R-:W4:Y:S01]  /*1ab0*/  S2R R29, SR_TID.X ;  /* 0x00000000001d7919 */ /* 0x000f220000002100 */
[----:B------:R-:W-:Y:S01]  /*1ac0*/  UIADD3 UR36, UR12, UR6, URZ ;  /* 0x000000060c247290 */ /* 0x000fe2000fffe03f */
[----:B------:R-:W-:Y:S01]  /*1ad0*/  IMAD.U32 R8, RZ, RZ, UR8 ;  /* 0x00000008ff087e24 */ /* 0x000fe2000f8e00ff */
[----:B------:R-:W-:-:S02]  /*1ae0*/  UIMAD UR6, UR11, UR8, URZ ;  /* 0x000000080b0672a4 */ /* 0x000fc4000f8e023f */
[----:B------:R-:W-:Y:S02]  /*1af0*/  UIMAD UR14, UR61, UR60, URZ ;  /* 0x0000003c3d0e72a4 */ /* 0x000fe4000f8e023f */
[----:B------:R-:W-:Y:S02]  /*1b00*/  UIMAD UR21, UR55, UR9, UR6 ;  /* 0x00000009371572a4 */ /* 0x000fe4000f8e0206 */
[----:B------:R-:W-:Y:S01]  /*1b10*/  UIADD3 UR6, -UR7, UR15, UR29 ;  /* 0x0000000f07067290 */ /* 0x000fe2000fffe11d */
[----:B------:R-:W-:Y:S01]  /*1b20*/  ULDC UR40, c[0x0][0x398] ;  /* 0x0000e60000287ab9 */ /* 0x000fe20000000800 */
[----:B------:R-:W-:Y:S02]  /*1b30*/  USHF.L.U32 UR8, UR14, 0x6, URZ ;  /* 0x000000060e087899 */ /* 0x000fe4000800063f */
[----:B------:R-:W-:Y:S02]  /*1b40*/  UIADD3 UR6, UR6, -UR40, URZ ;  /* 0x8000002806067290 */ /* 0x000fe4000fffe03f */
[----:B------:R-:W-:-:S02]  /*1b50*/  UIADD3 UR20, UP2, UP0, UR20, UR8, UR47 ;  /* 0x0000000814147290 */ /* 0x000fc4000f85e02f */
[----:B------:R-:W-:Y:S02]  /*1b60*/  USHF.R.S32.HI UR22, URZ, 0x1f, UR6 ;  /* 0x0000001f3f167899 */ /* 0x000fe40008011406 */
[----:B------:R-:W-:Y:S02]  /*1b70*/  USHF.R.S32.HI UR8, URZ, 0x1f, UR8 ;  /* 0x0000001f3f087899 */ /* 0x000fe40008011408 */
[----:B------:R-:W-:Y:S02]  /*1b80*/  ULEA.HI UR22, UR22, UR6, URZ, 0x6 ;  /* 0x0000000616167291 */ /* 0x000fe4000f8f303f */
[----:B------:R-:W-:Y:S01]  /*1b90*/  UIADD3.X UR6, UR49, UR8, UR52, UP2, UP0 ;  /* 0x0000000831067290 */ /* 0x000fe200097e0434 */
[----:B------:R-:W-:Y:S01]  /*1ba0*/  ULDC.64 UR16, c[0x0][0x258] ;  /* 0x0000960000107ab9 */ /* 0x000fe20000000a00 */
[----:B------:R-:W-:Y:S02]  /*1bb0*/  UIADD3 UR8, UP2, UP0, UR53, UR20, UR54 ;  /* 0x0000001435087290 */ /* 0x000fe4000f85e036 */
[----:B------:R-:W-:-:S02]  /*1bc0*/  UIADD3 UR33, UR12, UR18, URZ ;  /* 0x000000120c217290 */ /* 0x000fc4000fffe03f */
[----:B------:R-:W-:Y:S01]  /*1bd0*/  UIADD3.X UR6, UR51, UR6, UR46, UP2, UP0 ;  /* 0x0000000633067290 */ /* 0x000fe200097e042e */
[----:B----4-:R-:W-:Y:S01]  /*1be0*/  SHF.R.S32.HI R30, RZ, 0x1f, R29 ;  /* 0x0000001fff1e7819 */ /* 0x010fe2000001141d */
[----:B------:R-:W-:Y:S01]  /*1bf0*/  USHF.R.S32.HI UR22, URZ, 0x6, UR22 ;  /* 0x000000063f167899 */ /* 0x000fe20008011416 */
[----:B------:R-:W-:Y:S02]  /*1c00*/  ULDC.64 UR42, c[0x0][0x2b0] ;  /* 0x0000ac00002a7ab9 */ /* 0x000fe40000000a00 */
[CC--:B------:R-:W-:Y:S01]  /*1c10*/  LEA.HI R26, R30.reuse, R29.reuse, RZ, 0x3 ;  /* 0x0000001d1e1a7211 */ /* 0x0c0fe200078f18ff */
[----:B------:R-:W-:Y:S01]  /*1c20*/  UISETP.LT.AND UP0, UPT, URZ, UR22, UPT ;  /* 0x000000163f00728c */ /* 0x000fe2000bf01270 */
[----:B------:R-:W-:Y:S01]  /*1c30*/  LEA.HI R9, R30, R29, RZ, 0x5 ;  /* 0x0000001d1e097211 */ /* 0x000fe200078f28ff */
[----:B------:R-:W-:Y:S02]  /*1c40*/  UIADD3 UR9, UR38, -0x1, URZ ;  /* 0xffffffff26097890 */ /* 0x000fe4000fffe03f */
[----:B------:R-:W-:-:S04]  /*1c50*/  USEL UR22, URZ, UR22, !UP0 ;  /* 0x000000163f167287 */ /* 0x000fc8000c000000 */
[----:B------:R-:W-:Y:S01]  /*1c60*/  UISETP.GT.AND UP0, UPT, UR38, UR22, UPT ;  /* 0x000000162600728c */ /* 0x000fe2000bf04270 */
[----:B--2---:R-:W-:Y:S02]  /*1c70*/  IMAD R5, R20, UR19, RZ ;  /* 0x0000001314057c24 */ /* 0x004fe4000f8e02ff */
[----:B---3--:R-:W-:Y:S01]  /*1c80*/  IMAD.MOV.U32 R32, RZ, RZ, R4 ;  /* 0x000000ffff207224 */ /* 0x008fe200078e0004 */
[----:B------:R-:W-:Y:S01]  /*1c90*/  SHF.R.S32.HI R4, RZ, 0x3, R26 ;  /* 0x00000003ff047819 */ /* 0x000fe2000001141a */
[----:B------:R-:W-:-:S03]  /*1ca0*/  IMAD R5, R21, UR12, R5 ;  /* 0x0000000c15057c24 */ /* 0x000fc6000f8e0205 */
[----:B------:R-:W-:Y:S02]  /*1cb0*/  SHF.R.S32.HI R33, RZ, 0x1f, R32 ;  /* 0x0000001fff217819 */ /* 0x000fe40000011420 */
[----:B------:R-:W-:Y:S01]  /*1cc0*/  IADD3 R6, P0, R32, UR10, RZ ;  /* 0x0000000a20067c10 */ /* 0x000fe2000ff1e0ff */
[----:B------:R-:W-:Y:S01]  /*1cd0*/  UIMAD UR10, UR11, UR16, URZ ;  /* 0x000000100b0a72a4 */ /* 0x000fe2000f8e023f */
[----:B------:R-:W-:Y:S01]  /*1ce0*/  SHF.R.S32.HI R28, RZ, 0x1f, R4 ;  /* 0x0000001fff1c7819 */ /* 0x000fe20000011404 */
[----:B------:R1:W-:Y:S01]  /*1cf0*/  STL [R1+0x54], R33 ;  /* 0x0000542101007387 */ /* 0x0003e20000100800 */
[----:B------:R-:W-:Y:S01]  /*1d00*/  IADD3.X R7, R33, UR48, RZ, P0, !PT ;  /* 0x0000003021077c10 */ /* 0x000fe200087fe4ff */
[----:B------:R-:W-:Y:S01]  /*1d10*/  UIMAD UR17, UR55, UR17, UR10 ;  /* 0x00000011371172a4 */ /* 0x000fe2000f8e020a */
[----:B------:R-:W-:Y:S01]  /*1d20*/  IADD3 R10, P0, R4, UR12, RZ ;  /* 0x0000000c040a7c10 */ /* 0x000fe2000ff1e0ff */
[----:B------:R-:W-:Y:S01]  /*1d30*/  ULDC.64 UR48, c[0x0][0x478] ;  /* 0x00011e0000307ab9 */ /* 0x000fe20000000a00 */
[----:B------:R-:W-:Y:S01]  /*1d40*/  ULDC.64 UR10, c[0x0][0x3e0] ;  /* 0x0000f800000a7ab9 */ /* 0x000fe20000000a00 */
[----:B------:R-:W-:Y:S01]  /*1d50*/  IMAD.WIDE.U32 R6, R20, UR12, R6 ;  /* 0x0000000c14067c25 */ /* 0x000fe2000f8e0006 */
[----:B------:R-:W-:-:S03]  /*1d60*/  ULDC.64 UR12, c[0x0][0x210] ;  /* 0x00008400000c7ab9 */ /* 0x000fc60000000a00 */
[----:B------:R-:W-:Y:S01]  /*1d70*/  IMAD.IADD R7, R7, 0x1, R5 ;  /* 0x0000000107077824 */ /* 0x000fe200078e0205 */
[----:B------:R-:W-:Y:S01]  /*1d80*/  IADD3.X R5, R28, UR19, RZ, P0, !PT ;  /* 0x000000131c057c10 */ /* 0x000fe200087fe4ff */
[----:B------:R-:W-:Y:S01]  /*1d90*/  ULDC.64 UR18, c[0x0][0x400] ;  /* 0x0001000000127ab9 */ /* 0x000fe20000000a00 */
[----:B------:R-:W-:Y:S01]  /*1da0*/  IMAD.WIDE.U32 R6, R8, UR55, R6 ;  /* 0x0000003708067c25 */ /* 0x000fe2000f8e0006 */
[----:B------:R-:W-:-:S03]  /*1db0*/  SHF.R.S32.HI R8, RZ, 0x5, R9 ;  /* 0x00000005ff087819 */ /* 0x000fc60000011409 */
[----:B------:R-:W-:-:S04]  /*1dc0*/  IMAD R5, R5, UR30, RZ ;  /* 0x0000001e05057c24 */ /* 0x000fc8000f8e02ff */
[C---:B------:R-:W-:Y:S01]  /*1dd0*/  IMAD R12, R10.reuse, UR31, R5 ;  /* 0x0000001f0a0c7c24 */ /* 0x040fe2000f8e0205 */
[----:B------:R-:W-:Y:S01]  /*1de0*/  LOP3.LUT R5, R9, 0xffffffe0, RZ, 0xc0, !PT ;  /* 0xffffffe009057812 */ /* 0x000fe200078ec0ff */
[----:B------:R-:W-:-:S04]  /*1df0*/  IMAD.WIDE.U32 R10, R10, UR30, R32 ;  /* 0x0000001e0a0a7c25 */ /* 0x000fc8000f8e0020 */
[----:B------:R-:W-:Y:S01]  /*1e00*/  IMAD.IADD R24, R29, 0x1, -R5 ;  /* 0x000000011d187824 */ /* 0x000fe200078e0a05 */
[----:B------:R-:W-:Y:S01]  /*1e10*/  IADD3 R10, P0, R10, UR56, RZ ;  /* 0x000000380a0a7c10 */ /* 0x000fe2000ff1e0ff */
[----:B------:R-:W-:Y:S01]  /*1e20*/  VIADD R9, R7, UR21 ;  /* 0x0000001507097c36 */ /* 0x000fe20008000000 */
[----:B------:R-:W-:Y:S01]  /*1e30*/  UIMAD.WIDE UR20, UR36, 0x4, UR48 ;  /* 0x00000004241478a5 */ /* 0x000fe2000f8e0230 */
[----:B------:R-:W-:Y:S01]  /*1e40*/  IMAD R5, R8, UR14, R24 ;  /* 0x0000000e08057c24 */ /* 0x000fe2000f8e0218 */
[----:B------:R-:W-:Y:S01]  /*1e50*/  IADD3.X R11, R11, UR50, R12, P0, !PT ;  /* 0x000000320b0b7c10 */ /* 0x000fe200087fe40c */
[----:B------:R-:W-:Y:S02]  /*1e60*/  IMAD.MOV.U32 R8, RZ, RZ, R6 ;  /* 0x000000ffff087224 */ /* 0x000fe400078e0006 */
[----:B------:R-:W-:Y:S01]  /*1e70*/  IMAD R7, R28, R20, RZ ;  /* 0x000000141c077224 */ /* 0x000fe200078e02ff */
[----:B------:R-:W-:Y:S01]  /*1e80*/  IADD3 R6, P0, R5, UR8, RZ ;  /* 0x0000000805067c10 */ /* 0x000fe2000ff1e0ff */
[----:B------:R-:W-:-:S02]  /*1e90*/  IMAD.U32 R12, RZ, RZ, UR16 ;  /* 0x00000010ff0c7e24 */ /* 0x000fc4000f8e00ff */
[C---:B------:R-:W-:Y:S01]  /*1ea0*/  IMAD R7, R4.reuse, R21, R7 ;  /* 0x0000001504077224 */ /* 0x040fe200078e0207 */
[----:B------:R-:W-:Y:S01]  /*1eb0*/  LEA.HI.X.SX32 R5, R5, UR6, 0x1, P0 ;  /* 0x0000000605057c11 */ /* 0x000fe200080f0eff */
[----:B------:R-:W-:Y:S01]  /*1ec0*/  IMAD.WIDE.U32 R8, R4, R20, R8 ;  /* 0x0000001404087225 */ /* 0x000fe200078e0008 */
[----:B------:R-:W-:Y:S01]  /*1ed0*/  LEA R14, P0, R6, UR18, 0x2 ;  /* 0x00000012060e7c11 */ /* 0x000fe2000f8010ff */
[----:B------:R-:W-:Y:S02]  /*1ee0*/  UMOV UR18, UR21 ;  /* 0x0000001500127c82 */ /* 0x000fe40008000000 */
[----:B------:R-:W-:Y:S01]  /*1ef0*/  IMAD.WIDE.U32 R10, R12, UR55, R10 ;  /* 0x000000370c0a7c25 */ /* 0x000fe2000f8e000a */
[----:B------:R-:W-:Y:S02]  /*1f00*/  LEA R36, P2, R8, UR10, 0x1 ;  /* 0x0000000a08247c11 */ /* 0x000fe4000f8408ff */
[----:B------:R-:W-:Y:S01]  /*1f10*/  LEA.HI.X R15, R6, UR19, R5, 0x2, P0 ;  /* 0x00000013060f7c11 */ /* 0x000fe200080f1405 */
[----:B------:R-:W-:Y:S01]  /*1f20*/  IMAD.IADD R22, R9, 0x1, R7 ;  /* 0x0000000109167824 */ /* 0x000fe200078e0207 */
[----:B------:R-:W-:Y:S01]  /*1f30*/  LEA R34, P3, R10, UR12, 0x1 ;  /* 0x0000000c0a227c11 */ /* 0x000fe2000f8608ff */
[----:B------:R-:W-:Y:S01]  /*1f40*/  VIADD R23, R11, UR17 ;  /* 0x000000110b177c36 */ /* 0x000fe20008000000 */
[----:B------:R-:W-:Y:S01]  /*1f50*/  PLOP3.LUT P0, PT, PT, PT, UP0, 0x80, 0x0 ;  /* 0x000000000000781c */ /* 0x000fe20003f0f008 */
[----:B------:R1:W-:Y:S01]  /*1f60*/  STL.64 [R1+0x30], R14 ;  /* 0x0000300e01007387 */ /* 0x0003e20000100a00 */
[----:B------:R-:W-:Y:S01]  /*1f70*/  LEA.HI.X R37, R8, UR11, R22, 0x1, P2 ;  /* 0x0000000b08257c11 */ /* 0x000fe200090f0c16 */
[----:B------:R-:W-:Y:S01]  /*1f80*/  UIMAD.WIDE UR16, UR33, 0x4, UR42 ;  /* 0x00000004211078a5 */ /* 0x000fe2000f8e022a */
[----:B------:R-:W-:Y:S01]  /*1f90*/  LEA.HI.X R35, R10, UR13, R23, 0x1, P3 ;  /* 0x0000000d0a237c11 */ /* 0x000fe200098f0c17 */
[----:B------:R-:W-:-:S02]  /*1fa0*/  UMOV UR19, UR20 ;  /* 0x0000001400137c82 */ /* 0x000fc40008000000 */
        /* <DEDUP_REMOVED lines=22> */
.L_x_925:
        /* <DEDUP_REMOVED lines=19> */
.L_x_926:
        /* <DEDUP_REMOVED lines=38> */
.L_x_928:
[----:B------:R-:W-:Y:S05]  /*24a0*/  BSYNC B0 ;  /* 0x0000000000007941 */ /* 0x000fea0003800000 */
.L_x_927:
        /* <DEDUP_REMOVED lines=19> */
.L_x_930:
[----:B------:R-:W-:Y:S05]  /*25e0*/  BSYNC B0 ;  /* 0x0000000000007941 */ /* 0x000fea0003800000 */
.L_x_929:
        /* <DEDUP_REMOVED lines=32> */
.L_x_932:
[----:B------:R-:W-:Y:S05]  /*27f0*/  BSYNC B0 ;  /* 0x0000000000007941 */ /* 0x000fea0003800000 */
.L_x_931:
        /* <DEDUP_REMOVED lines=21> */
.L_x_924:
        /* <DEDUP_REMOVED lines=63> */
.L_x_935:
[----:B------:R-:W-:Y:S05]  /*2d40*/  BSYNC B0 ;  /* 0x0000000000007941 */ /* 0x000fea0003800000 */
.L_x_934:
        /* <DEDUP_REMOVED lines=44> */
.L_x_937:
[----:B------:R-:W-:Y:S05]  /*3010*/  BSYNC B0 ;  /* 0x0000000000007941 */ /* 0x000fea0003800000 */
.L_x_936:
        /* <DEDUP_REMOVED lines=30> */
.L_x_939:
[----:B------:R-:W-:Y:S05]  /*3200*/  BSYNC B0 ;  /* 0x0000000000007941 */ /* 0x000fea0003800000 */
.L_x_938:
        /* <DEDUP_REMOVED lines=37> */
.L_x_941:
[----:B------:R-:W-:Y:S05]  /*3460*/  BSYNC B0 ;  /* 0x0000000000007941 */ /* 0x000fea0003800000 */
.L_x_940:
        /* <DEDUP_REMOVED lines=27> */
.L_x_943:
[----:B------:R-:W-:Y:S05]  /*3620*/  BSYNC B0 ;  /* 0x0000000000007941 */ /* 0x000fea0003800000 */
.L_x_942:
        /* <DEDUP_REMOVED lines=40> */
.L_x_945:
[----:B------:R-:W-:Y:S05]  /*38b0*/  BSYNC B0 ;  /* 0x0000000000007941 */ /* 0x000fea0003800000 */
.L_x_944:
        /* <DEDUP_REMOVED lines=57> */
.L_x_947:
[----:B------:R-:W-:Y:S05]  /*3c50*/  BSYNC B0 ;  /* 0x0000000000007941 */ /* 0x000fea0003800000 */
.L_x_946:
        /* <DEDUP_REMOVED lines=44> */
.L_x_949:
[----:B------:R-:W-:Y:S05]  /*3f20*/  BSYNC B0 ;  /* 0x0000000000007941 */ /* 0x000fea0003800000 */
.L_x_948:
[----:B------:R-:W-:Y:S01]  /*3f30*/  IMAD.MOV.U32 R4, RZ, RZ, 0x4 ;  /* 0x00000004ff047424 */ /* 0x000fe200078e00ff */
[----:B------:R-:W0:Y:S01]  /*3f40*/  LDGDEPBAR ;  /* 0x00000000000079af */ /* 0x000e220000000000 */
[----:B--2---:R-:W-:Y:S01]  /*3f50*/  IMAD.MOV.U32 R8, RZ, RZ, 0x7f800000 ;  /* 0x7f800000ff087424 */ /* 0x004fe200078e00ff */
[----:B------:R-:W-:Y:S01]  /*3f60*/  ULDC.64 UR12, c[0x0][0x3c8] ;  /* 0x0000f200000c7ab9 */ /* 0x000fe20000000a00 */
[----:B------:R-:W-:Y:S01]  /*3f70*/  IMAD.WIDE R4, R15, R4, UR16 ;  /* 0x000000100f047e25 */ /* 0x000fe2000f8e0204 */
[----:B------:R-:W-:Y:S01]  /*3f80*/  UISETP.NE.U32.AND UP1, UPT, UR12, URZ, UPT ;  /* 0x0000003f0c00728c */ /* 0x000fe2000bf25070 */
[----:B-1----:R-:W1:Y:S01]  /*3f90*/  LDC.64 R6, c[0x0][0x3b8] ;  /* 0x0000ee00ff067b82 */ /* 0x002e620000000a00 */
[----:B------:R-:W-:Y:S01]  /*3fa0*/  USHF.R.S32.HI UR8, URZ, 0x1f, UR55 ;  /* 0x0000001f3f087899 */ /* 0x000fe20008011437 */
[----:B------:R-:W-:Y:S01]  /*3fb0*/  IMAD.MOV.U32 R9, RZ, RZ, 0x7f800000 ;  /* 0x7f800000ff097424 */ /* 0x000fe200078e00ff */
[----:B------:R-:W2:Y:S01]  /*3fc0*/  @!P5 LDG.E R8, desc[UR4][R4.64+0x20] ;  /* 0x000020040408d981 */ /* 0x000ea2000c1e1900 */
[----:B------:R-:W-:Y:S01]  /*3fd0*/  UISETP.NE.AND.EX UP1, UPT, UR13, URZ, UPT, UP1 ;  /* 0x0000003f0d00728c */ /* 0x000fe2000bf25310 */
[----:B------:R-:W-:Y:S01]  /*3fe0*/  LOP3.LUT R10, R26, 0xfffffff8, RZ, 0xc0, !PT ;  /* 0xfffffff81a0a7812 */ /* 0x000fe200078ec0ff */
[----:B------:R-:W-:Y:S01]  /*3ff0*/  ULDC UR26, c[0x0][0x2d0] ;  /* 0x0000b400001a7ab9 */ /* 0x000fe20000000800 */
[----:B------:R-:W-:Y:S01]  /*4000*/  ULDC UR27, c[0x0][0x398] ;  /* 0x0000e600001b7ab9 */ /* 0x000fe20000000800 */
[----:B------:R5:W3:Y:S01]  /*4010*/  @!P6 LDG.E R9, desc[UR4][R4.64] ;  /* 0x000000040409e981 */ /* 0x000ae2000c1e1900 */
[----:B------:R-:W-:Y:S01]  /*4020*/  ULDC UR30, c[0x0][0x2dc] ;  /* 0x0000b700001e7ab9 */ /* 0x000fe20000000800 */
[----:B------:R-:W-:-:S05]  /*4030*/  PLOP3.LUT P0, PT, PT, PT, UP1, 0x80, 0x0 ;  /* 0x000000000000781c */ /* 0x000fca0003f0f018 */
[----:B------:R-:W-:Y:S01]  /*4040*/  @UP1 ULDC.64 UR20, c[0x0][0x3d0] ;  /* 0x0000f40000141ab9 */ /* 0x000fe20000000a00 */
[----:B------:R-:W-:Y:S01]  /*4050*/  @UP1 UMOV UR10, UR55 ;  /* 0x00000037000a1c82 */ /* 0x000fe20008000000 */
[----:B------:R-:W-:Y:S01]  /*4060*/  @UP1 UIMAD UR6, UR57, UR20, URZ ;  /* 0x00000014390612a4 */ /* 0x000fe2000f8e023f */
[----:B------:R-:W-:-:S04]  /*4070*/  DEPBAR.LE SB0, 0x1 ;  /* 0x000080400000791a */ /* 0x000fc80000000000 */
[----:B------:R-:W-:Y:S01]  /*4080*/  BAR.SYNC.DEFER_BLOCKING 0x0 ;  /* 0x0000000000007b1d */ /* 0x000fe20000010000 */
[----:B------:R-:W-:-:S05]  /*4090*/  @UP1 UIMAD UR6, UR44, UR21, UR6 ;  /* 0x000000152c0612a4 */ /* 0x000fca000f8e0206 */
[----:B------:R-:W-:Y:S01]  /*40a0*/  @UP1 UMOV UR11, UR8 ;  /* 0x00000008000b1c82 */ /* 0x000fe20008000000 */
[----:B--2---:R2:W-:Y:S01]  /*40b0*/  STL [R1+0x6c], R8 ;  /* 0x00006c0801007387 */ /* 0x0045e20000100800 */
[----:B------:R-:W-:Y:S01]  /*40c0*/  @UP1 UIMAD.WIDE.U32 UR10, UR44, UR20, UR10 ;  /* 0x000000142c0a12a5 */ /* 0x000fe2000f8e000a */
[----:B------:R-:W-:Y:S02]  /*40d0*/  IMAD.IADD R10, R29, 0x1, -R10 ;  /* 0x000000011d0a7824 */ /* 0x000fe400078e0a0a */
[----:B------:R-:W-:Y:S01]  /*40e0*/  IMAD.MOV.U32 R240, RZ, RZ, 0x20 ;  /* 0x00000020fff07424 */ /* 0x000fe200078e00ff */
[----:B------:R-:W-:Y:S01]  /*40f0*/  @UP1 ULEA UR12, UP0, UR10, UR12, 0x2 ;  /* 0x0000000c0a0c1291 */ /* 0x000fe2000f80103f */
[----:B-1----:R-:W4:Y:S01]  /*4100*/  LDG.E.64 R12, desc[UR4][R6.64] ;  /* 0x00000004060c7981 */ /* 0x002f22000c1e1b00 */
[----:B------:R-:W-:Y:S02]  /*4110*/  @UP1 UIADD3 UR6, UR11, UR6, URZ ;  /* 0x000000060b061290 */ /* 0x000fe4000fffe03f */
[----:B------:R-:W-:Y:S01]  /*4120*/  UIADD3 UR23, UR29, UR15, URZ ;  /* 0x0000000f1d177290 */ /* 0x000fe2000fffe03f */
[----:B------:R-:W1:Y:S01]  /*4130*/  LDSM.16.M88.4 R164, [R252+0x12000] ;  /* 0x01200000fca4783b */ /* 0x000e620000000200 */
[----:B------:R-:W-:Y:S01]  /*4140*/  @UP1 ULEA.HI.X UR13, UR10, UR13, UR6, 0x2, UP0 ;  /* 0x0000000d0a0d1291 */ /* 0x000fe200080f1406 */
[----:B-----5:R-:W-:Y:S01]  /*4150*/  IMAD.U32 R4, RZ, RZ, UR12 ;  /* 0x0000000cff047e24 */ /* 0x020fe2000f8e00ff */
[----:B------:R-:W-:Y:S01]  /*4160*/  CS2R R142, SRZ ;  /* 0x00000000008e7805 */ /* 0x000fe2000001ff00 */
[----:B---3--:R3:W-:Y:S01]  /*4170*/  STL [R1+0x68], R9 ;  /* 0x0000680901007387 */ /* 0x0087e20000100800 */
[----:B------:R-:W-:Y:S01]  /*4180*/  @UP1 ULDC UR6, c[0x0][0x2e8] ;  /* 0x0000ba0000061ab9 */ /* 0x000fe20000000800 */
[----:B------:R-:W-:Y:S01]  /*4190*/  CS2R R140, SRZ ;  /* 0x00000000008c7805 */ /* 0x000fe2000001ff00 */
[----:B------:R-:W-:Y:S01]  /*41a0*/  IMAD.U32 R5, RZ, RZ, UR13 ;  /* 0x0000000dff057e24 */ /* 0x000fe2000f8e00ff */
        /* <DEDUP_REMOVED lines=8> */
[----:B--2---:R-:W2:Y:S01]  /*4230*/  @P0 LDG.E R8, desc[UR4][R4.64] ;  /* 0x0000000404080981 */ /* 0x004ea2000c1e1900 */
        /* <DEDUP_REMOVED lines=15> */
[----:B---3--:R-:W3:Y:S01]  /*4330*/  S2R R9, SR_TID.X ;  /* 0x0000000000097919 */ /* 0x008ee20000002100 */
        /* <DEDUP_REMOVED lines=8> */
[----:B------:R5:W4:Y:S01]  /*43c0*/  LDG.E.64 R4, desc[UR4][R6.64+0x8] ;  /* 0x0000080406047981 */ /* 0x000b22000c1e1b00 */
        /* <DEDUP_REMOVED lines=17> */
[----:B------:R-:W-:Y:S01]  /*44e0*/  UIADD3 UR25, UR29, 0x40, URZ ;  /* 0x000000401d197890 */ /* 0x000fe2000fffe03f */
[----:B------:R-:W-:Y:S01]  /*44f0*/  UMOV UR14, UR59 ;  /* 0x0000003b000e7c82 */ /* 0x000fe20008000000 */
[----:B------:R-:W-:Y:S01]  /*4500*/  ULDC.U8 UR21, c[0x0][0x388] ;  /* 0x0000e20000157ab9 */ /* 0x000fe20000000000 */
[----:B------:R-:W-:Y:S01]  /*4510*/  ULDC UR20, c[0x0][0x2ec] ;  /* 0x0000bb0000147ab9 */ /* 0x000fe20000000800 */
[----:B-----5:R-:W2:Y:S01]  /*4520*/  @P0 MUFU.RCP R7, UR6 ;  /* 0x0000000600070d08 */ /* 0x020ea20008001000 */
[----:B------:R-:W-:-:S04]  /*4530*/  LEA.HI R6, R30, R29, RZ, 0x7 ;  /* 0x0000001d1e067211 */ /* 0x000fc800078f38ff */
[----:B------:R-:W-:Y:S01]  /*4540*/  SHF.R.S32.HI R6, RZ, 0x7, R6 ;  /* 0x00000007ff067819 */ /* 0x000fe20000011406 */
[----:B---3--:R-:W-:-:S04]  /*4550*/  IMAD.SHL.U32 R9, R9, 0x2, RZ ;  /* 0x0000000209097824 */ /* 0x008fc800078e00ff */
[----:B------:R-:W-:-:S05]  /*4560*/  IMAD.SHL.U32 R11, R6, 0x20, RZ ;  /* 0x00000020060b7824 */ /* 0x000fca00078e00ff */
[----:B------:R-:W-:Y:S01]  /*4570*/  LOP3.LUT R11, R11, 0x6, R9, 0xf8, !PT ;  /* 0x000000060b0b7812 */ /* 0x000fe200078ef809 */
[----:B--2---:R-:W-:Y:S01]  /*4580*/  @P0 FMUL.FTZ R9, R8, R7 ;  /* 0x0000000708090220 */ /* 0x004fe20000410000 */
[----:B------:R-:W-:-:S04]  /*4590*/  IMAD.U32 R8, RZ, RZ, UR45 ;  /* 0x0000002dff087e24 */ /* 0x000fc8000f8e00ff */
[----:B------:R-:W-:Y:S01]  /*45a0*/  IMAD R14, R8, 0x40, R11 ;  /* 0x00000040080e7824 */ /* 0x000fe200078e020b */
[----:B------:R-:W-:-:S04]  /*45b0*/  @P0 R2UR UR12, R9 ;  /* 0x00000000090c02ca */ /* 0x000fc800000e0000 */
[----:B------:R-:W-:Y:S04]  /*45c0*/  STL [R1+0x38], R14 ;  /* 0x0000380e01007387 */ /* 0x000fe80000100800 */
[----:B------:R-:W2:Y:S04]  /*45d0*/  LDL R9, [R1] ;  /* 0x0000000001097983 */ /* 0x000ea80000100800 */
[----:B------:R-:W3:Y:S01]  /*45e0*/  LDL R8, [R1+0x4] ;  /* 0x0000040001087983 */ /* 0x000ee20000100800 */
[----:B------:R-:W-:Y:S01]  /*45f0*/  UIMAD UR6, UR44, UR60, UR55 ;  /* 0x0000003c2c0672a4 */ /* 0x000fe2000f8e0237 */
[----:B------:R-:W-:Y:S01]  /*4600*/  LOP3.LUT P1, RZ, R10, 0x2, RZ, 0xc0, !PT ;  /* 0x000000020aff7812 */ /* 0x000fe2000782c0ff */
[----:B------:R-:W-:-:S02]  /*4610*/  IMAD.U32 R7, RZ, RZ, UR45 ;  /* 0x0000002dff077e24 */ /* 0x000fc4000f8e00ff */
[----:B------:R-:W-:Y:S01]  /*4620*/  USHF.L.U32 UR6, UR6, 0x5, URZ ;  /* 0x0000000506067899 */ /* 0x000fe2000800063f */
[----:B------:R-:W-:Y:S01]  /*4630*/  SEL R240, R240, 0xffffffe0, !P1 ;  /* 0xffffffe0f0f07807 */ /* 0x000fe20004800000 */
[----:B------:R-:W-:Y:S01]  /*4640*/  IMAD R10, R7, 0x2, R6 ;  /* 0x00000002070a7824 */ /* 0x000fe200078e0206 */
[----:B----4-:R-:W-:Y:S01]  /*4650*/  R2UR UR10, R13 ;  /* 0x000000000d0a72ca */ /* 0x010fe200000e0000 */
[----:B------:R-:W-:Y:S01]  /*4660*/  USHF.R.S32.HI UR11, URZ, 0x1f, UR6 ;  /* 0x0000001f3f0b7899 */ /* 0x000fe20008011406 */
[----:B------:R-:W-:Y:S01]  /*4670*/  SHF.R.S32.HI R6, RZ, 0x1f, R24 ;  /* 0x0000001fff067819 */ /* 0x000fe20000011418 */
[----:B------:R-:W-:Y:S01]  /*4680*/  IMAD.IADD R240, R240, 0x1, R252 ;  /* 0x00000001f0f07824 */ /* 0x000fe200078e02fc */
[----:B------:R-:W-:-:S04]  /*4690*/  IADD3 R7, P2, P0, R4, UR6, R24 ;  /* 0x0000000604077c10 */ /* 0x000fc8000f85e018 */
[----:B------:R-:W-:Y:S01]  /*46a0*/  IADD3.X R4, R5, UR11, R6, P2, P0 ;  /* 0x0000000b05047c10 */ /* 0x000fe200097e0406 */
[----:B------:R-:W4:Y:S04]  /*46b0*/  LDSM.16.M88.4 R172, [R240+0x12000] ;  /* 0x01200000f0ac783b */ /* 0x000f280000000200 */
[----:B------:R-:W1:Y:S04]  /*46c0*/  LDSM.16.M88.4 R176, [R240+0x12800] ;  /* 0x01280000f0b0783b */ /* 0x000e680000000200 */
[----:B------:R-:W1:Y:S04]  /*46d0*/  LDSM.16.M88.4 R204, [R240+0x14000] ;  /* 0x01400000f0cc783b */ /* 0x000e680000000200 */
[----:B------:R-:W1:Y:S04]  /*46e0*/  LDSM.16.M88.4 R208, [R240+0x14800] ;  /* 0x01480000f0d0783b */ /* 0x000e680000000200 */
[----:B------:R-:W1:Y:S04]  /*46f0*/  LDSM.16.M88.4 R236, [R240+0x16000] ;  /* 0x01600000f0ec783b */ /* 0x000e680000000200 */
[----:B------:R-:W1:Y:S01]  /*4700*/  LDSM.16.M88.4 R240, [R240+0x16800] ;  /* 0x01680000f0f0783b */ /* 0x000e620000000200 */
[----:B------:R-:W-:-:S03]  /*4710*/  IMAD.WIDE.U32 R6, R7, -0x2daee0ad, RZ ;  /* 0xd2511f5307067825 */ /* 0x000fc600078e00ff */
[----:B------:R5:W-:Y:S01]  /*4720*/  STL [R1+0x90], R4 ;  /* 0x0000900401007387 */ /* 0x000be20000100800 */
[----:B------:R-:W-:-:S03]  /*4730*/  LOP3.LUT R5, R10, UR10, RZ, 0x3c, !PT ;  /* 0x0000000a0a057c12 */ /* 0x000fc6000f8e3cff */
[----:B------:R-:W-:Y:S01]  /*4740*/  STL.64 [R1+0x80], R6 ;  /* 0x0000800601007387 */ /* 0x000fe20000100a00 */
[----:B-----5:R-:W-:Y:S02]  /*4750*/  IADD3 R4, R15, -UR15, -R14 ;  /* 0x8000000f0f047c10 */ /* 0x020fe4000fffe80e */
[----:B------:R-:W-:Y:S01]  /*4760*/  R2UR UR8, R12 ;  /* 0x000000000c0872ca */ /* 0x000fe200000e0000 */
[----:B------:R-:W-:Y:S01]  /*4770*/  UIADD3 UR24, -UR7, 0x40, UR23 ;  /* 0x0000004007187890 */ /* 0x000fe2000fffe117 */
[----:B------:R-:W-:Y:S02]  /*4780*/  CS2R R30, SRZ ;  /* 0x00000000001e7805 */ /* 0x000fe4000001ff00 */
[----:B------:R-:W-:Y:S02]  /*4790*/  CS2R R28, SRZ ;  /* 0x00000000001c7805 */ /* 0x000fe4000001ff00 */
[----:B------:R-:W-:Y:S01]  /*47a0*/  CS2R R24, SRZ ;  /* 0x0000000000187805 */ /* 0x000fe2000001ff00 */
[----:B------:R-:W-:Y:S01]  /*47b0*/  UMOV UR6, URZ ;  /* 0x0000003f00067c82 */ /* 0x000fe20008000000 */
[----:B------:R-:W-:Y:S01]  /*47c0*/  UIADD3 UR24, UR24, -UR40, URZ ;  /* 0x8000002818187290 */ /* 0x000fe2000fffe03f */
[----:B------:R-:W-:Y:S01]  /*47d0*/  @UP1 UMOV UR6, UR12 ;  /* 0x0000000c00061c82 */ /* 0x000fe20008000000 */
[----:B--2---:R-:W2:Y:S04]  /*47e0*/  LDSM.16.M88.4 R148, [R9+0x12000] ;  /* 0x012000000994783b */ /* 0x004ea80000000200 */
[----:B------:R-:W1:Y:S04]  /*47f0*/  LDSM.16.M88.4 R152, [R9+0x12800] ;  /* 0x012800000998783b */ /* 0x000e680000000200 */
[----:B------:R-:W1:Y:S04]  /*4800*/  LDSM.16.M88.4 R180, [R9+0x14000] ;  /* 0x0140000009b4783b */ /* 0x000e680000000200 */
[----:B------:R-:W1:Y:S04]  /*4810*/  LDSM.16.M88.4 R184, [R9+0x14800] ;  /* 0x0148000009b8783b */ /* 0x000e680000000200 */
[----:B------:R-:W1:Y:S04]  /*4820*/  LDSM.16.M88.4 R212, [R9+0x16000] ;  /* 0x0160000009d4783b */ /* 0x000e680000000200 */
[----:B------:R-:W1:Y:S04]  /*4830*/  LDSM.16.M88.4 R216, [R9+0x16800] ;  /* 0x0168000009d8783b */ /* 0x000e680000000200 */
[----:B---3--:R-:W3:Y:S04]  /*4840*/  LDSM.16.M88.4 R156, [R8+0x12000] ;  /* 0x01200000089c783b */ /* 0x008ee80000000200 */
[----:B------:R-:W1:Y:S04]  /*4850*/  LDSM.16.M88.4 R160, [R8+0x12800] ;  /* 0x0128000008a0783b */ /* 0x000e680000000200 */
[----:B------:R-:W1:Y:S04]  /*4860*/  LDSM.16.M88.4 R188, [R8+0x14000] ;  /* 0x0140000008bc783b */ /* 0x000e680000000200 */
[----:B------:R-:W1:Y:S04]  /*4870*/  LDSM.16.M88.4 R192, [R8+0x14800] ;  /* 0x0148000008c0783b */ /* 0x000e680000000200 */
[----:B------:R-:W1:Y:S04]  /*4880*/  LDSM.16.M88.4 R220, [R8+0x16000] ;  /* 0x0160000008dc783b */ /* 0x000e680000000200 */
[----:B------:R5:W1:Y:S02]  /*4890*/  LDSM.16.M88.4 R224, [R8+0x16800] ;  /* 0x0168000008e0783b */ /* 0x000a640000000200 */
[----:B-----5:R-:W-:Y:S01]  /*48a0*/  VIADD R8, R4, UR7 ;  /* 0x0000000704087c36 */ /* 0x020fe20008000000 */
[----:B------:R-:W-:-:S04]  /*48b0*/  LOP3.LUT R4, R5, R7, RZ, 0x3c, !PT ;  /* 0x0000000705047212 */ /* 0x000fc800078e3cff */
[----:B------:R1:W-:Y:S04]  /*48c0*/  STL [R1+0x88], R8 ;  /* 0x0000880801007387 */ /* 0x0003e80000100800 */
[----:B--234-:R1:W-:Y:S02]  /*48d0*/  STL [R1+0x8c], R4 ;  /* 0x00008c0401007387 */ /* 0x01c3e40000100800 */
.L_x_954:
[----:B------:R-:W1:Y:S01]  /*48e0*/  LDL R79, [R1] ;  /* 0x00000000014f7983 */ /* 0x000e620000100800 */
[----:B------:R-:W-:Y:S01]  /*48f0*/  USHF.L.U32 UR11, UR9, 0x6, URZ ;  /* 0x00000006090b7899 */ /* 0x000fe2000800063f */
[----:B------:R-:W-:Y:S02]  /*4900*/  UMOV UR12, UR59 ;  /* 0x0000003b000c7c82 */ /* 0x000fe40008000000 */
[----:B------:R-:W2:Y:S01]  /*4910*/  LDL R249, [R1+0x8] ;  /* 0x0000080001f97983 */ /* 0x000ea20000100800 */
[----:B------:R-:W-:Y:S03]  /*4920*/  UISETP.GE.AND UP0, UPT, UR11, UR24, UPT ;  /* 0x000000180b00728c */ /* 0x000fe6000bf06270 */
[----:B---3--:R-:W3:Y:S04]  /*4930*/  LDL R78, [R1+0x4] ;  /* 0x00000400014e7983 */ /* 0x008ee80000100800 */
[----:B------:R-:W4:Y:S04]  /*4940*/  LDL R248, [R1+0xc] ;  /* 0x00000c0001f87983 */ /* 0x000f280000100800 */
[----:B------:R-:W3:Y:S04]  /*4950*/  LDL R247, [R1+0x18] ;  /* 0x0000180001f77983 */ /* 0x000ee80000100800 */
[----:B------:R-:W3:Y:S04]  /*4960*/  LDL R77, [R1+0x10] ;  /* 0x00001000014d7983 */ /* 0x000ee80000100800 */
[----:B------:R-:W3:Y:S04]  /*4970*/  LDL R246, [R1+0x14] ;  /* 0x0000140001f67983 */ /* 0x000ee80000100800 */
[----:B------:R-:W0:Y:S04]  /*4980*/  LDGDEPBAR ;  /* 0x00000000000079af */ /* 0x000e280000000000 */
[----:B------:R-:W3:Y:S01]  /*4990*/  LDL R76, [R1+0x88] ;  /* 0x00008800014c7983 */ /* 0x000ee20000100800 */
[----:B------:R-:W-:Y:S04]  /*49a0*/  DEPBAR.LE SB0, 0x0 ;  /* 0x000080000000791a */ /* 0x000fe80000000000 */
[----:B------:R-:W-:Y:S06]  /*49b0*/  BAR.SYNC.DEFER_BLOCKING 0x0 ;  /* 0x0000000000007b1d */ /* 0x000fec0000010000 */
[----:B-1----:R-:W-:Y:S04]  /*49c0*/  LDSM.16.M88.4 R8, [R79+0xc000] ;  /* 0x00c000004f08783b */ /* 0x002fe80000000200 */
[----:B--2---:R-:W1:Y:S04]  /*49d0*/  LDSM.16.M88.4 R16, [R249] ;  /* 0x00000000f910783b */ /* 0x004e680000000200 */
[----:B------:R-:W2:Y:S04]  /*49e0*/  LDSM.16.M88.4 R68, [R79+0xc800] ;  /* 0x00c800004f44783b */ /* 0x000ea80000000200 */
[----:B----4-:R-:W-:Y:S01]  /*49f0*/  LDSM.16.M88.4 R72, [R248] ;  /* 0x00000000f848783b */ /* 0x010fe20000000200 */
[C---:B-1----:R-:W-:Y:S06]  /*4a00*/  HMMA.16816.F32 R4, R16.reuse, R8, RZ ;  /* 0x000000081004723c */ /* 0x042fec00000018ff */
[C---:B------:R-:W-:Y:S06]  /*4a10*/  HMMA.16816.F32 R8, R16.reuse, R10, RZ ;  /* 0x0000000a1008723c */ /* 0x040fec00000018ff */
[C---:B--2---:R-:W-:Y:S06]  /*4a20*/  HMMA.16816.F32 R12, R16.reuse, R68, RZ ;  /* 0x00000044100c723c */ /* 0x044fec00000018ff */
[----:B------:R-:W-:Y:S01]  /*4a30*/  HMMA.16816.F32 R16, R16, R70, RZ ;  /* 0x000000461010723c */ /* 0x000fe200000018ff */
[----:B---3--:R-:W1:Y:S05]  /*4a40*/  LDSM.16.M88.4 R68, [R78+0xc000] ;  /* 0x00c000004e44783b */ /* 0x008e6a0000000200 */
[C---:B-1----:R-:W-:Y:S06]  /*4a50*/  HMMA.16816.F32 R4, R72.reuse, R68, R4 ;  /* 0x000000444804723c */ /* 0x042fec0000001804 */
[C---:B------:R-:W-:Y:S01]  /*4a60*/  HMMA.16816.F32 R8, R72.reuse, R70, R8 ;  /* 0x000000464808723c */ /* 0x040fe20000001808 */
[----:B------:R-:W1:Y:S05]  /*4a70*/  LDSM.16.M88.4 R68, [R78+0xc800] ;  /* 0x00c800004e44783b */ /* 0x000e6a0000000200 */
[C---:B-1----:R-:W-:Y:S06]  /*4a80*/  HMMA.16816.F32 R12, R72.reuse, R68, R12 ;  /* 0x00000044480c723c */ /* 0x042fec000000180c */
[----:B------:R-:W-:Y:S01]  /*4a90*/  HMMA.16816.F32 R16, R72, R70, R16 ;  /* 0x000000464810723c */ /* 0x000fe20000001810 */
[----:B------:R-:W-:Y:S04]  /*4aa0*/  LDSM.16.M88.4 R68, [R247] ;  /* 0x00000000f744783b */ /* 0x000fe80000000200 */
[----:B------:R-:W1:Y:S02]  /*4ab0*/  LDSM.16.M88.4 R72, [R252+0xc000] ;  /* 0x00c00000fc48783b */ /* 0x000e640000000200 */
        /* <DEDUP_REMOVED lines=68> */
[----:B------:R-:W-:Y:S02]  /*4f00*/  VIADD R72, R76, UR11 ;  /* 0x0000000b4c487c36 */ /* 0x000fe40008000000 */
[----:B------:R-:W2:Y:S04]  /*4f10*/  LDL R76, [R1+0x3c] ;  /* 0x00003c00014c7983 */ /* 0x000ea80000100800 */
        /* <DEDUP_REMOVED lines=19> */
[----:B------:R-:W-:Y:S01]  /*5050*/  ISETP.GE.AND P2, PT, R71, RZ, PT ;  /* 0x000000ff4700720c */ /* 0x000fe20003f46270 */
[----:B------:R-:W-:Y:S01]  /*5060*/  FFMA.FTZ R6, R68, -UR6, R6 ;  /* 0x8000000644067c23 */ /* 0x000fe20008010006 */
[----:B------:R-:W-:Y:S01]  /*5070*/  I2FP.F32.S32 R68, R69 ;  /* 0x0000004500447245 */ /* 0x000fe20000201400 */
[C---:B------:R-:W-:Y:S01]  /*5080*/  VIADD R69, R72.reuse, 0x7 ;  /* 0x0000000748457836 */ /* 0x040fe20000000000 */
[----:B------:R-:W-:Y:S02]  /*5090*/  I2FP.F32.S32 R70, R70 ;  /* 0x0000004600467245 */ /* 0x000fe40000201400 */
[----:B------:R-:W-:Y:S01]  /*50a0*/  @!P4 IADD3 R74, -R72, 0x10, RZ ;  /* 0x00000010484ac810 */ /* 0x000fe20007ffe1ff */
[C---:B------:R-:W-:Y:S01]  /*50b0*/  FFMA.FTZ R8, R68.reuse, -UR6, R8 ;  /* 0x8000000644087c23 */ /* 0x040fe20008010008 */
[----:B------:R-:W-:Y:S01]  /*50c0*/  ISETP.GE.AND P0, PT, R69, RZ, PT ;  /* 0x000000ff4500720c */ /* 0x000fe20003f06270 */
[----:B------:R-:W-:Y:S01]  /*50d0*/  FFMA.FTZ R14, R68, -UR6, R14 ;  /* 0x80000006440e7c23 */ /* 0x000fe2000801000e */
[C---:B------:R-:W-:Y:S01]  /*50e0*/  @!P3 IADD3 R73, -R72.reuse, 0x11, RZ ;  /* 0x000000114849b810 */ /* 0x040fe20007ffe1ff */
[----:B------:R-:W-:Y:S01]  /*50f0*/  VIADD R68, R72, 0xfffffff7 ;  /* 0xfffffff748447836 */ /* 0x000fe20000000000 */
[----:B------:R-:W-:Y:S01]  /*5100*/  I2FP.F32.S32 R74, R74 ;  /* 0x0000004a004a7245 */ /* 0x000fe20000201400 */
[----:B------:R-:W-:Y:S01]  /*5110*/  FFMA.FTZ R5, R70, -UR6, R5 ;  /* 0x8000000646057c23 */ /* 0x000fe20008010005 */
[----:B------:R-:W-:Y:S01]  /*5120*/  @!P2 IADD3 R71, -R72, 0x18, RZ ;  /* 0x000000184847a810 */ /* 0x000fe20007ffe1ff */
[----:B------:R-:W-:Y:S01]  /*5130*/  FFMA.FTZ R11, R70, -UR6, R11 ;  /* 0x80000006460b7c23 */ /* 0x000fe2000801000b */
[----:B------:R-:W-:Y:S01]  /*5140*/  ISETP.GE.AND P5, PT, R68, RZ, PT ;  /* 0x000000ff4400720c */ /* 0x000fe20003fa6270 */
[----:B------:R-:W-:Y:S01]  /*5150*/  VIADD R70, R72, 0xffffffe7 ;  /* 0xffffffe748467836 */ /* 0x000fe20000000000 */
[----:B------:R-:W-:Y:S01]  /*5160*/  I2FP.F32.S32 R73, R73 ;  /* 0x0000004900497245 */ /* 0x000fe20000201400 */
[C---:B------:R-:W-:Y:S01]  /*5170*/  FFMA.FTZ R12, R74.reuse, -UR6, R12 ;  /* 0x800000064a0c7c23 */ /* 0x040fe2000801000c */
[----:B------:R-:W-:Y:S01]  /*5180*/  I2FP.F32.S32 R71, R71 ;  /* 0x0000004700477245 */ /* 0x000fe20000201400 */
[----:B------:R-:W-:Y:S01]  /*5190*/  FFMA.FTZ R18, R74, -UR6, R18 ;  /* 0x800000064a127c23 */ /* 0x000fe20008010012 */
[----:B------:R-:W-:Y:S01]  /*51a0*/  ISETP.GE.AND P1, PT, R70, RZ, PT ;  /* 0x000000ff4600720c */ /* 0x000fe20003f26270 */
[C---:B------:R-:W-:Y:S01]  /*51b0*/  FFMA.FTZ R13, R73.reuse, -UR6, R13 ;  /* 0x80000006490d7c23 */ /* 0x040fe2000801000d */
[C---:B------:R-:W-:Y:S01]  /*51c0*/  @!P0 IADD3 R69, -R72.reuse, -0x7, RZ ;  /* 0xfffffff948458810 */ /* 0x040fe20007ffe1ff */
[----:B------:R-:W-:Y:S01]  /*51d0*/  FFMA.FTZ R19, R73, -UR6, R19 ;  /* 0x8000000649137c23 */ /* 0x000fe20008010013 */
[----:B------:R-:W-:Y:S02]  /*51e0*/  FFMA.FTZ R16, R71, -UR6, R16 ;  /* 0x8000000647107c23 */ /* 0x000fe40008010010 */
[----:B------:R-:W-:Y:S02]  /*51f0*/  I2FP.F32.S32 R69, R69 ;  /* 0x0000004500457245 */ /* 0x000fe40000201400 */
[C---:B------:R-:W-:Y:S03]  /*5200*/  @!P5 IADD3 R68, -R72.reuse, 0x9, RZ ;  /* 0x000000094844d810 */ /* 0x040fe60007ffe1ff */
[----:B------:R-:W-:Y:S01]  /*5210*/  FFMA.FTZ R7, R69, -UR6, R7 ;  /* 0x8000000645077c23 */ /* 0x000fe20008010007 */
[----:B------:R-:W-:Y:S01]  /*5220*/  IMAD.U32 R69, RZ, RZ, UR18 ;  /* 0x00000012ff457e24 */ /* 0x000fe2000f8e00ff */
[----:B------:R-:W-:Y:S02]  /*5230*/  @!P1 IADD3 R70, -R72, 0x19, RZ ;  /* 0x0000001948469810 */ /* 0x000fe40007ffe1ff */
[----:B------:R-:W-:Y:S01]  /*5240*/  I2FP.F32.S32 R72, R68 ;  /* 0x0000004400487245 */ /* 0x000fe20000201400 */
[----:B------:R-:W-:Y:S01]  /*5250*/  IMAD.U32 R68, RZ, RZ, UR19 ;  /* 0x00000013ff447e24 */ /* 0x000fe2000f8e00ff */
[----:B------:R-:W-:Y:S03]  /*5260*/  I2FP.F32.S32 R70, R70 ;  /* 0x0000004600467245 */ /* 0x000fe60000201400 */
[C---:B------:R-:W-:Y:S01]  /*5270*/  FFMA.FTZ R9, R72.reuse, -UR6, R9 ;  /* 0x8000000648097c23 */ /* 0x040fe20008010009 */
[----:B------:R-:W-:Y:S01]  /*5280*/  FFMA.FTZ R15, R72, -UR6, R15 ;  /* 0x80000006480f7c23 */ /* 0x000fe2000801000f */
[----:B------:R-:W-:Y:S01]  /*5290*/  FFMA.FTZ R17, R70, -UR6, R17 ;  /* 0x8000000646117c23 */ /* 0x000fe20008010011 */
[C---:B--2---:R-:W-:Y:S04]  /*52a0*/  LEA R68, P0, R76.reuse, R68, 0x2 ;  /* 0x000000444c447211 */ /* 0x044fe800078010ff */
[----:B------:R-:W-:Y:S02]  /*52b0*/  LEA.HI.X.SX32 R69, R76, R69, 0x2, P0 ;  /* 0x000000454c457211 */ /* 0x000fe400000f16ff */
[----:B------:R-:W-:Y:S03]  /*52c0*/  PLOP3.LUT P0, PT, PT, PT, UP0, 0x80, 0x0 ;  /* 0x000000000000781c */ /* 0x000fe60003f0f008 */
[----:B-----5:R1:W5:Y:S04]  /*52d0*/  LDG.E R81, desc[UR4][R68.64] ;  /* 0x0000000444517981 */ /* 0x020368000c1e1900 */
[----:B------:R1:W5:Y:S06]  /*52e0*/  LDG.E R80, desc[UR4][R68.64+0x20] ;  /* 0x0000200444507981 */ /* 0x00036c000c1e1900 */
[----:B------:R-:W-:Y:S05]  /*52f0*/  @!P0 BRA `(.L_x_950) ;  /* 0x0000000000248947 */ /* 0x000fea0003800000 */
[----:B------:R-:W-:Y:S01]  /*5300*/  UIADD3 UR13, UR14, UR23, -UR7 ;  /* 0x000000170e0d7290 */ /* 0x000fe2000fffe807 */
[----:B-1----:R-:W-:Y:S01]  /*5310*/  IMAD.U32 R68, RZ, RZ, UR25 ;  /* 0x00000019ff447e24 */ /* 0x002fe2000f8e00ff */
[----:B------:R-:W-:Y:S04]  /*5320*/  UIADD3 UR12, UR11, 0x40, URZ ;  /* 0x000000400b0c7890 */ /* 0x000fe8000fffe03f */
[----:B------:R-:W-:Y:S01]  /*5330*/  ISETP.LT.AND P0, PT, R68, UR7, PT ;  /* 0x0000000744007c0c */ /* 0x000fe2000bf01270 */
[----:B------:R-:W-:Y:S03]  /*5340*/  UISETP.GE.AND UP0, UPT, UR12, UR13, UPT ;  /* 0x0000000d0c00728c */ /* 0x000fe6000bf06270 */
[----:B------:R-:W-:Y:S03]  /*5350*/  UMOV UR12, UR14 ;  /* 0x0000000e000c7c82 */ /* 0x000fe60008000000 */
[----:B------:R-:W-:Y:S11]  /*5360*/  PLOP3.LUT P1, PT, PT, PT, UP0, 0x80, 0x0 ;  /* 0x000000000000781c */ /* 0x000ff60003f2f008 */
[----:B------:R-:W-:Y:S02]  /*5370*/  @!UPT UIADD3 URZ, URZ, URZ, URZ ;  /* 0x0000003f3f3ff290 */ /* 0x000fe4000fffe03f */
[----:B------:R-:W-:Y:S05]  /*5380*/  @!P1 BRA P0, `(.L_x_951) ;  /* 0x0000000400149947 */ /* 0x000fea0000000000 */
.L_x_950:
[----:B------:R-:W2:Y:S01]  /*5390*/  LDL R78, [R1+0x38] ;  /* 0x00003800014e7983 */ /* 0x000ea20000100800 */
[----:B------:R-:W-:Y:S01]  /*53a0*/  UIADD3 UR14, UR7, 0x1, -UR15 ;  /* 0x00000001070e7890 */ /* 0x000fe2000fffe80f */
[----:B------:R-:W-:Y:S01]  /*53b0*/  VIADD R70, R76, UR11 ;  /* 0x0000000b4c467c36 */ /* 0x000fe20008000000 */
[----:B------:R-:W-:Y:S02]  /*53c0*/  UIADD3 UR13, -UR12, UR7, -UR15 ;  /* 0x000000070c0d7290 */ /* 0x000fe4000fffe90f */
[----:B------:R-:W-:Y:S04]  /*53d0*/  UIADD3 UR11, UR14, UR27, URZ ;  /* 0x0000001b0e0b7290 */ /* 0x000fe8000fffe03f */
[C---:B-1----:R-:W-:Y:S02]  /*53e0*/  VIADDMNMX R69, R70.reuse, UR13, RZ, !PT ;  /* 0x0000000d46457c46 */ /* 0x042fe4000f8001ff */
[----:B------:R-:W-:Y:S05]  /*53f0*/  IMAD.U32 R68, RZ, RZ, UR11 ;  /* 0x0000000bff447e24 */ /* 0x000fea000f8e00ff */
[----:B------:R-:W-:Y:S02]  /*5400*/  VIADDMNMX R68, R70, R68, UR7, PT ;  /* 0x0000000746447e46 */ /* 0x000fe4000b800144 */
[CC--:B--2---:R-:W-:Y:S01]  /*5410*/  ISETP.GE.AND P0, PT, R78.reuse, R69.reuse, PT ;  /* 0x000000454e00720c */ /* 0x0c4fe20003f06270 */
        /* <DEDUP_REMOVED lines=9> */
[C---:B------:R-:W-:Y:S01]  /*54b0*/  VIADD R72, R78.reuse, 0x18 ;  /* 0x000000184e487836 */ /* 0x040fe20000000000 */
[-C--:B------:R-:W-:Y:S01]  /*54c0*/  ISETP.GE.AND P4, PT, R75, R69.reuse, PT ;  /* 0x000000454b00720c */ /* 0x080fe20003f86270 */
[----:B------:R-:W-:Y:S01]  /*54d0*/  VIADD R71, R78, 0x19 ;  /* 0x000000194e477836 */ /* 0x000fe20000000000 */
        /* <DEDUP_REMOVED lines=15> */
[C---:B------:R-:W-:Y:S01]  /*55d0*/  IADD3 R68, R69.reuse, UR14, R68 ;  /* 0x0000000e45447c10 */ /* 0x040fe2000fffe044 */
[----:B------:R-:W-:Y:S01]  /*55e0*/  UMOV UR14, UR12 ;  /* 0x0000000c000e7c82 */ /* 0x000fe20008000000 */
[----:B------:R-:W-:Y:S02]  /*55f0*/  VIADDMNMX R69, R69, UR13, RZ, !PT ;  /* 0x0000000d45457c46 */ /* 0x000fe4000f8001ff */
        /* <DEDUP_REMOVED lines=30> */
.L_x_951:
[----:B------:R-:W2:Y:S01]  /*57e0*/  LDL R69, [R1+0x68] ;  /* 0x0000680001457983 */ /* 0x000ea20000100800 */
[----:B------:R-:W-:Y:S02]  /*57f0*/  UIADD3 UR11, UR8, -0x61c88647, URZ ;  /* 0x9e3779b9080b7890 */ /* 0x000fe4000fffe03f */
[----:B------:R-:W-:Y:S01]  /*5800*/  UIADD3 UR12, UR10, 0x76cf5d0a, URZ ;  /* 0x76cf5d0a0a0c7890 */ /* 0x000fe2000fffe03f */
[----:B------:R-:W3:Y:S01]  /*5810*/  LDL R71, [R1+0x6c] ;  /* 0x00006c0001477983 */ /* 0x000ee20000100800 */
[----:B------:R-:W-:Y:S02]  /*5820*/  UIADD3 UR13, UR10, -0x56f99767, URZ ;  /* 0xa90668990a0d7890 */ /* 0x000fe4000fffe03f */
[----:B------:R-:W-:Y:S01]  /*5830*/  UISETP.GT.AND UP1, UPT, UR9, UR22, UPT ;  /* 0x000000160900728c */ /* 0x000fe2000bf24270 */
[----:B------:R-:W4:Y:S04]  /*5840*/  LDL R70, [R1+0x94] ;  /* 0x0000940001467983 */ /* 0x000f280000100800 */
[----:B------:R-:W4:Y:S04]  /*5850*/  LDL R75, [R1+0x8c] ;  /* 0x00008c00014b7983 */ /* 0x000f280000100800 */
[----:B------:R-:W4:Y:S04]  /*5860*/  LDL R74, [R1+0x90] ;  /* 0x00009000014a7983 */ /* 0x000f280000100800 */
[----:B------:R-:W4:Y:S06]  /*5870*/  LDL.64 R72, [R1+0x80] ;  /* 0x0000800001487983 */ /* 0x000f2c0000100a00 */
[----:B------:R-:W4:Y:S04]  /*5880*/  LDL R245, [R1+0x58] ;  /* 0x0000580001f57983 */ /* 0x000f280000100800 */
[----:B------:R-:W4:Y:S04]  /*5890*/  LDL R244, [R1+0x64] ;  /* 0x0000640001f47983 */ /* 0x000f280000100800 */
[----:B------:R-:W4:Y:S04]  /*58a0*/  LDL R99, [R1+0x5c] ;  /* 0x00005c0001637983 */ /* 0x000f280000100800 */
[----:B------:R-:W4:Y:S01]  /*58b0*/  LDL R98, [R1+0x60] ;  /* 0x0000600001627983 */ /* 0x000f220000100800 */
[C---:B--2---:R-:W-:Y:S01]  /*58c0*/  FMUL.FTZ R68, R69.reuse, 1.4426950216293334961 ;  /* 0x3fb8aa3b45447820 */ /* 0x044fe20000410000 */
[----:B------:R-:W-:Y:S01]  /*58d0*/  FSETP.NEU.FTZ.AND P0, PT, R69, -INF , PT ;  /* 0xff8000004500780b */ /* 0x000fe20003f1d000 */
[C---:B---3--:R-:W-:Y:S03]  /*58e0*/  FMUL.FTZ R69, R71.reuse, 1.4426950216293334961 ;  /* 0x3fb8aa3b47457820 */ /* 0x048fe60000410000 */
[----:B------:R-:W-:Y:S02]  /*58f0*/  FSEL R68, R68, RZ, P0 ;  /* 0x000000ff44447208 */ /* 0x000fe40000000000 */
[----:B------:R-:W-:Y:S03]  /*5900*/  FSETP.NEU.FTZ.AND P0, PT, R71, -INF , PT ;  /* 0xff8000004700780b */ /* 0x000fe60003f1d000 */
[--C-:B------:R-:W-:Y:S01]  /*5910*/  FFMA.FTZ R97, R16, UR20, -R68.reuse ;  /* 0x0000001410617c23 */ /* 0x100fe20008010844 */
[----:B------:R-:W-:Y:S01]  /*5920*/  FSEL R16, R69, RZ, P0 ;  /* 0x000000ff45107208 */ /* 0x000fe20000000000 */
[----:B------:R-:W-:Y:S02]  /*5930*/  IMAD.U32 R69, RZ, RZ, UR9 ;  /* 0x00000009ff457e24 */ /* 0x000fe4000f8e00ff */
[--C-:B------:R-:W-:Y:S01]  /*5940*/  FFMA.FTZ R4, R4, UR20, -R68.reuse ;  /* 0x0000001404047c23 */ /* 0x100fe20008010844 */
[----:B----4-:R-:W-:Y:S04]  /*5950*/  IMAD.WIDE.U32 R76, R75, -0x326172a9, RZ ;  /* 0xcd9e8d574b4c7825 */ /* 0x010fe800078e00ff */
[----:B------:R-:W-:Y:S01]  /*5960*/  FFMA.FTZ R8, R8, UR20, -R68 ;  /* 0x0000001408087c23 */ /* 0x000fe20008010844 */
[----:B------:R-:W1:Y:S01]  /*5970*/  MUFU.EX2 R97, R97 ;  /* 0x0000006100617308 */ /* 0x000e620000000800 */
[----:B------:R-:W-:Y:S01]  /*5980*/  FFMA.FTZ R7, R7, UR20, -R16 ;  /* 0x0000001407077c23 */ /* 0x000fe20008010810 */
[----:B------:R-:W-:Y:S02]  /*5990*/  IMAD R69, R69, 0x4, R70 ;  /* 0x0000000445457824 */ /* 0x000fe400078e0246 */
[----:B------:R-:W-:Y:S01]  /*59a0*/  FFMA.FTZ R6, R6, UR20, -R16 ;  /* 0x0000001406067c23 */ /* 0x000fe20008010810 */
[--C-:B------:R-:W-:Y:S01]  /*59b0*/  FFMA.FTZ R9, R9, UR20, -R68.reuse ;  /* 0x0000001409097c23 */ /* 0x100fe20008010844 */
[--C-:B------:R-:W-:Y:S01]  /*59c0*/  FFMA.FTZ R90, R5, UR20, -R68.reuse ;  /* 0x00000014055a7c23 */ /* 0x100fe20008010844 */
[----:B------:R-:W-:Y:S04]  /*59d0*/  IMAD.WIDE.U32 R70, R69, -0x326172a9, RZ ;  /* 0xcd9e8d5745467825 */ /* 0x000fe800078e00ff */
[--C-:B------:R-:W-:Y:S01]  /*59e0*/  FFMA.FTZ R89, R12, UR20, -R68.reuse ;  /* 0x000000140c597c23 */ /* 0x100fe20008010844 */
[----:B------:R2:W-:Y:S01]  /*59f0*/  MUFU.EX2 R94, R7 ;  /* 0x00000007005e7308 */ /* 0x0005e20000000800 */
[----:B------:R-:W-:Y:S01]  /*5a00*/  FFMA.FTZ R87, R13, UR20, -R68 ;  /* 0x000000140d577c23 */ /* 0x000fe20008010844 */
[----:B------:R-:W-:Y:S01]  /*5a10*/  FFMA.FTZ R15, R15, UR20, -R16 ;  /* 0x000000140f0f7c23 */ /* 0x000fe20008010810 */
[----:B------:R-:W-:Y:S01]  /*5a20*/  LOP3.LUT R71, R71, UR8, R74, 0x96, !PT ;  /* 0x0000000847477c12 */ /* 0x000fe2000f8e964a */
[----:B------:R-:W-:Y:S01]  /*5a30*/  FFMA.FTZ R11, R11, UR20, -R16 ;  /* 0x000000140b0b7c23 */ /* 0x000fe20008010810 */
[----:B------:R-:W-:Y:S01]  /*5a40*/  LOP3.LUT R74, R77, UR11, R70, 0x96, !PT ;  /* 0x0000000b4d4a7c12 */ /* 0x000fe2000f8e9646 */
[----:B------:R-:W-:Y:S01]  /*5a50*/  UIADD3 UR11, UR10, -0x4498517b, URZ ;  /* 0xbb67ae850a0b7890 */ /* 0x000fe2000fffe03f */
[--C-:B------:R-:W-:Y:S01]  /*5a60*/  FFMA.FTZ R82, R10, UR20, -R16.reuse ;  /* 0x000000140a527c23 */ /* 0x100fe20008010810 */
[----:B------:R-:W-:Y:S02]  /*5a70*/  IMAD.WIDE.U32 R70, R71, -0x2daee0ad, RZ ;  /* 0xd2511f5347467825 */ /* 0x000fe400078e00ff */
[----:B------:R3:W-:Y:S02]  /*5a80*/  MUFU.EX2 R92, R6 ;  /* 0x00000006005c7308 */ /* 0x0007e40000000800 */
[----:B------:R-:W-:Y:S01]  /*5a90*/  FFMA.FTZ R83, R14, UR20, -R16 ;  /* 0x000000140e537c23 */ /* 0x000fe20008010810 */
[----:B------:R-:W-:Y:S01]  /*5aa0*/  IMAD.WIDE.U32 R74, R74, -0x2daee0ad, RZ ;  /* 0xd2511f534a4a7825 */ /* 0x000fe200078e00ff */
[----:B------:R-:W-:Y:S01]  /*5ab0*/  LOP3.LUT R71, R71, UR11, R72, 0x96, !PT ;  /* 0x0000000b47477c12 */ /* 0x000fe2000f8e9648 */
[----:B------:R-:W-:Y:S02]  /*5ac0*/  UIADD3 UR11, UR8, 0x3c6ef372, URZ ;  /* 0x3c6ef372080b7890 */ /* 0x000fe4000fffe03f */
[----:B------:R-:W-:Y:S01]  /*5ad0*/  FFMA.FTZ R19, R19, UR20, -R16 ;  /* 0x0000001413137c23 */ /* 0x000fe20008010810 */
[----:B------:R-:W-:Y:S01]  /*5ae0*/  FFMA.FTZ R68, R17, UR20, -R68 ;  /* 0x0000001411447c23 */ /* 0x000fe20008010844 */
[----:B------:R-:W-:Y:S01]  /*5af0*/  LOP3.LUT R72, R75, UR12, R70, 0x96, !PT ;  /* 0x0000000c4b487c12 */ /* 0x000fe2000f8e9646 */
[----:B------:R4:W-:Y:S01]  /*5b00*/  MUFU.EX2 R93, R4 ;  /* 0x00000004005d7308 */ /* 0x0009e20000000800 */
[----:B------:R-:W-:Y:S01]  /*5b10*/  IMAD.WIDE.U32 R70, R71, -0x326172a9, RZ ;  /* 0xcd9e8d5747467825 */ /* 0x000fe200078e00ff */
[----:B------:R-:W-:Y:S03]  /*5b20*/  UIADD3 UR12, UR8, -0x255992d5, URZ ;  /* 0xdaa66d2b080c7890 */ /* 0x000fe6000fffe03f */
[----:B------:R-:W-:Y:S01]  /*5b30*/  FFMA.FTZ R16, R18, UR20, -R16 ;  /* 0x0000001412107c23 */ /* 0x000fe20008010810 */
[----:B------:R-:W-:Y:S01]  /*5b40*/  IMAD.WIDE.U32 R72, R72, -0x326172a9, RZ ;  /* 0xcd9e8d5748487825 */ /* 0x000fe200078e00ff */
[----:B--2---:R-:W-:Y:S01]  /*5b50*/  LOP3.LUT R7, R71, UR11, R76, 0x96, !PT ;  /* 0x0000000b47077c12 */ /* 0x004fe2000f8e964c */
[----:B------:R-:W-:Y:S02]  /*5b60*/  UIADD3 UR11, UR10, 0x32370b8f, URZ ;  /* 0x32370b8f0a0b7890 */ /* 0x000fe4000fffe03f */
[----:B------:R2:W-:Y:S01]  /*5b70*/  MUFU.EX2 R95, R8 ;  /* 0x00000008005f7308 */ /* 0x0005e20000000800 */
[----:B------:R-:W-:Y:S01]  /*5b80*/  LOP3.LUT R70, R73, UR12, R70, 0x96, !PT ;  /* 0x0000000c49467c12 */ /* 0x000fe2000f8e9646 */
[----:B---3--:R-:W-:Y:S01]  /*5b90*/  IMAD.WIDE.U32 R6, R7, -0x2daee0ad, RZ ;  /* 0xd2511f5307067825 */ /* 0x008fe200078e00ff */
[----:B------:R-:W-:Y:S03]  /*5ba0*/  UIADD3 UR12, UR10, -0x126145ec, URZ ;  /* 0xed9eba140a0c7890 */ /* 0x000fe6000fffe03f */
[----:B------:R-:W-:Y:S04]  /*5bb0*/  IMAD.WIDE.U32 R70, R70, -0x2daee0ad, RZ ;  /* 0xd2511f5346467825 */ /* 0x000fe800078e00ff */
[----:B------:R3:W-:Y:S01]  /*5bc0*/  MUFU.EX2 R91, R9 ;  /* 0x00000009005b7308 */ /* 0x0007e20000000800 */
[----:B----4-:R-:W-:Y:S01]  /*5bd0*/  LOP3.LUT R4, R7, UR11, R74, 0x96, !PT ;  /* 0x0000000b07047c12 */ /* 0x010fe2000f8e964a */
[----:B------:R-:W-:Y:S01]  /*5be0*/  UIADD3 UR11, UR8, 0x78dde6e4, URZ ;  /* 0x78dde6e4080b7890 */ /* 0x000fe2000fffe03f */
[----:B------:R-:W-:Y:S01]  /*5bf0*/  LOP3.LUT R6, R71, UR12, R6, 0x96, !PT ;  /* 0x0000000c47067c12 */ /* 0x000fe2000f8e9606 */
[----:B------:R-:W-:Y:S02]  /*5c00*/  UIADD3 UR12, UR8, 0x1715609d, URZ ;  /* 0x1715609d080c7890 */ /* 0x000fe4000fffe03f */
[----:B------:R-:W-:Y:S04]  /*5c10*/  IMAD.WIDE.U32 R4, R4, -0x326172a9, RZ ;  /* 0xcd9e8d5704047825 */ /* 0x000fe800078e00ff */
[----:B------:R4:W1:Y:S01]  /*5c20*/  MUFU.EX2 R88, R15 ;  /* 0x0000000f00587308 */ /* 0x0008620000000800 */
[----:B------:R-:W-:Y:S01]  /*5c30*/  IMAD.WIDE.U32 R12, R6, -0x326172a9, RZ ;  /* 0xcd9e8d57060c7825 */ /* 0x000fe200078e00ff */
[----:B--2---:R-:W-:Y:S01]  /*5c40*/  LOP3.LUT R8, R5, UR11, R72, 0x96, !PT ;  /* 0x0000000b05087c12 */ /* 0x004fe2000f8e9648 */
[----:B------:R-:W-:Y:S03]  /*5c50*/  UIADD3 UR11, UR10, 0x646e171e, URZ ;  /* 0x646e171e0a0b7890 */ /* 0x000fe6000fffe03f */
[----:B------:R-:W-:Y:S01]  /*5c60*/  LOP3.LUT R6, R13, UR12, R4, 0x96, !PT ;  /* 0x0000000c0d067c12 */ /* 0x000fe2000f8e9604 */
[----:B---3--:R-:W-:Y:S03]  /*5c70*/  IMAD.WIDE.U32 R8, R8, -0x2daee0ad, RZ ;  /* 0xd2511f5308087825 */ /* 0x008fe600078e00ff */
[----:B------:R2:W-:Y:S01]  /*5c80*/  MUFU.EX2 R85, R11 ;  /* 0x0000000b00557308 */ /* 0x0005e20000000800 */
[----:B------:R-:W-:Y:S01]  /*5c90*/  IMAD.WIDE.U32 R6, R6, -0x2daee0ad, RZ ;  /* 0xd2511f5306067825 */ /* 0x000fe200078e00ff */
[----:B------:R-:W-:Y:S04]  /*5ca0*/  LOP3.LUT R4, R9, UR13, R70, 0x96, !PT ;  /* 0x0000000d09047c12 */ /* 0x000fe8000f8e9646 */
[----:B------:R-:W-:Y:S01]  /*5cb0*/  LOP3.LUT R8, R7, UR11, R8, 0x96, !PT ;  /* 0x0000000b07087c12 */ /* 0x000fe2000f8e9608 */
[----:B------:R-:W-:Y:S01]  /*5cc0*/  UIADD3 UR11, UR8, -0x4ab325aa, URZ ;  /* 0xb54cda56080b7890 */ /* 0x000fe2000fffe03f */
[----:B------:R-:W-:Y:S01]  /*5cd0*/  IMAD.WIDE.U32 R4, R4, -0x326172a9, RZ ;  /* 0xcd9e8d5704047825 */ /* 0x000fe200078e00ff */
[C---:B------:R-:W-:Y:S01]  /*5ce0*/  LOP3.LUT R10, R6.reuse, 0xff, RZ, 0xc0, !PT ;  /* 0x000000ff060a7812 */ /* 0x040fe200078ec0ff */
[----:B------:R-:W-:Y:S01]  /*5cf0*/  MUFU.EX2 R89, R89 ;  /* 0x0000005900597308 */ /* 0x000fe20000000800 */
[--C-:B------:R-:W-:Y:S02]  /*5d00*/  SHF.R.U32.HI R9, RZ, 0x18, R6.reuse ;  /* 0x00000018ff097819 */ /* 0x100fe40000011606 */
[----:B------:R-:W-:Y:S02]  /*5d10*/  SHF.R.U32.HI R13, RZ, 0x10, R6 ;  /* 0x00000010ff0d7819 */ /* 0x000fe40000011606 */
[----:B----4-:R-:W-:Y:S02]  /*5d20*/  LOP3.LUT R15, R6, 0xffff, RZ, 0xc0, !PT ;  /* 0x0000ffff060f7812 */ /* 0x010fe400078ec0ff */
[----:B------:R-:W-:Y:S03]  /*5d30*/  LOP3.LUT R6, R5, UR11, R12, 0x96, !PT ;  /* 0x0000000b05067c12 */ /* 0x000fe6000f8e960c */
[----:B------:R-:W-:Y:S01]  /*5d40*/  MUFU.EX2 R90, R90 ;  /* 0x0000005a005a7308 */ /* 0x000fe20000000800 */
[----:B------:R-:W-:Y:S02]  /*5d50*/  ISETP.LE.U32.AND P5, PT, R10, UR21, PT ;  /* 0x000000150a007c0c */ /* 0x000fe4000bfa3070 */
[C---:B--2---:R-:W-:Y:S02]  /*5d60*/  LOP3.LUT R11, R4.reuse, 0xffff, RZ, 0xc0, !PT ;  /* 0x0000ffff040b7812 */ /* 0x044fe400078ec0ff */
[----:B------:R-:W-:Y:S02]  /*5d70*/  SHF.R.U32.HI R7, RZ, 0x18, R8 ;  /* 0x00000018ff077819 */ /* 0x000fe40000011608 */
[----:B------:R-:W-:Y:S03]  /*5d80*/  SHF.R.U32.HI R5, RZ, 0x18, R6 ;  /* 0x00000018ff057819 */ /* 0x000fe60000011606 */
[----:B------:R-:W-:Y:S01]  /*5d90*/  MUFU.EX2 R82, R82 ;  /* 0x0000005200527308 */ /* 0x000fe20000000800 */
[----:B------:R-:W-:Y:S02]  /*5da0*/  LOP3.LUT R10, R4, 0xff, RZ, 0xc0, !PT ;  /* 0x000000ff040a7812 */ /* 0x000fe400078ec0ff */
[--C-:B------:R-:W-:Y:S02]  /*5db0*/  SHF.R.U32.HI R12, RZ, 0x18, R4.reuse ;  /* 0x00000018ff0c7819 */ /* 0x100fe40000011604 */
[----:B------:R-:W-:Y:S01]  /*5dc0*/  SHF.R.U32.HI R14, RZ, 0x10, R4 ;  /* 0x00000010ff0e7819 */ /* 0x000fe20000011604 */
[----:B-1----:R-:W-:Y:S01]  /*5dd0*/  @!P5 FADD.FTZ R97, -R97, -RZ ;  /* 0x800000ff6161d221 */ /* 0x002fe20000010100 */
[----:B------:R-:W-:Y:S03]  /*5de0*/  ISETP.LE.U32.AND P1, PT, R7, UR21, PT ;  /* 0x0000001507007c0c */ /* 0x000fe6000bf23070 */
[----:B------:R-:W1:Y:S01]  /*5df0*/  MUFU.EX2 R96, R19 ;  /* 0x0000001300607308 */ /* 0x000e620000000800 */
[----:B------:R-:W-:Y:S02]  /*5e00*/  ISETP.LE.U32.AND P4, PT, R5, UR21, PT ;  /* 0x0000001505007c0c */ /* 0x000fe4000bf83070 */
[----:B------:R-:W-:Y:S02]  /*5e10*/  SHF.R.U32.HI R4, RZ, 0x10, R6 ;  /* 0x00000010ff047819 */ /* 0x000fe40000011606 */
[C---:B------:R-:W-:Y:S02]  /*5e20*/  LOP3.LUT R7, R6.reuse, 0xff, RZ, 0xc0, !PT ;  /* 0x000000ff06077812 */ /* 0x040fe400078ec0ff */
[----:B------:R-:W-:Y:S03]  /*5e30*/  LOP3.LUT R6, R6, 0xffff, RZ, 0xc0, !PT ;  /* 0x0000ffff06067812 */ /* 0x000fe600078ec0ff */
[----:B------:R-:W-:Y:S01]  /*5e40*/  MUFU.EX2 R87, R87 ;  /* 0x0000005700577308 */ /* 0x000fe20000000800 */
[----:B------:R-:W-:Y:S02]  /*5e50*/  ISETP.LE.U32.AND P3, PT, R10, UR21, PT ;  /* 0x000000150a007c0c */ /* 0x000fe4000bf63070 */
[----:B------:R-:W-:Y:S01]  /*5e60*/  LOP3.LUT R4, R4, 0xff, RZ, 0xc0, !PT ;  /* 0x000000ff04047812 */ /* 0x000fe200078ec0ff */
[----:B------:R-:W-:Y:S01]  /*5e70*/  @!P1 FADD.FTZ R88, -R88, -RZ ;  /* 0x800000ff58589221 */ /* 0x000fe20000010100 */
[----:B------:R-:W-:Y:S01]  /*5e80*/  SHF.R.U32.HI R5, RZ, 0x8, R6 ;  /* 0x00000008ff057819 */ /* 0x000fe20000011606 */
[----:B------:R-:W-:Y:S01]  /*5e90*/  @!P4 FADD.FTZ R94, -R94, -RZ ;  /* 0x800000ff5e5ec221 */ /* 0x000fe20000010100 */
[----:B------:R-:W-:Y:S03]  /*5ea0*/  ISETP.LE.U32.AND P0, PT, R9, UR21, PT ;  /* 0x0000001509007c0c */ /* 0x000fe6000bf03070 */
[----:B------:R-:W-:Y:S01]  /*5eb0*/  MUFU.EX2 R83, R83 ;  /* 0x0000005300537308 */ /* 0x000fe20000000800 */
[----:B------:R-:W-:Y:S02]  /*5ec0*/  ISETP.LE.U32.AND P5, PT, R4, UR21, PT ;  /* 0x0000001504007c0c */ /* 0x000fe4000bfa3070 */
[----:B------:R-:W-:Y:S02]  /*5ed0*/  LOP3.LUT R9, R8, 0xff, RZ, 0xc0, !PT ;  /* 0x000000ff08097812 */ /* 0x000fe400078ec0ff */
[----:B------:R-:W-:Y:S01]  /*5ee0*/  SHF.R.U32.HI R4, RZ, 0x8, R11 ;  /* 0x00000008ff047819 */ /* 0x000fe2000001160b */
[----:B------:R-:W-:Y:S01]  /*5ef0*/  @!P3 FADD.FTZ R95, -R95, -RZ ;  /* 0x800000ff5f5fb221 */ /* 0x000fe20000010100 */
[----:B------:R-:W-:Y:S03]  /*5f00*/  LOP3.LUT R5, R5, 0xffff, RZ, 0xc0, !PT ;  /* 0x0000ffff05057812 */ /* 0x000fe600078ec0ff */
[----:B------:R-:W2:Y:S01]  /*5f10*/  MUFU.EX2 R86, R68 ;  /* 0x0000004400567308 */ /* 0x000ea20000000800 */
[----:B------:R-:W-:Y:S02]  /*5f20*/  ISETP.LE.U32.AND P2, PT, R9, UR21, PT ;  /* 0x0000001509007c0c */ /* 0x000fe4000bf43070 */
[----:B------:R-:W-:Y:S01]  /*5f30*/  LOP3.LUT R4, R4, 0xffff, RZ, 0xc0, !PT ;  /* 0x0000ffff04047812 */ /* 0x000fe200078ec0ff */
[----:B-1----:R-:W-:Y:S01]  /*5f40*/  @!P0 FADD.FTZ R96, -R96, -RZ ;  /* 0x800000ff60608221 */ /* 0x002fe20000010100 */
[----:B------:R-:W-:Y:S01]  /*5f50*/  ISETP.LE.U32.AND P6, PT, R7, UR21, PT ;  /* 0x0000001507007c0c */ /* 0x000fe2000bfc3070 */
[----:B------:R-:W-:Y:S01]  /*5f60*/  @!P5 FADD.FTZ R92, -R92, -RZ ;  /* 0x800000ff5c5cd221 */ /* 0x000fe20000010100 */
[----:B------:R-:W-:Y:S03]  /*5f70*/  ISETP.LE.U32.AND P4, PT, R5, UR21, PT ;  /* 0x0000001505007c0c */ /* 0x000fe6000bf83070 */
[----:B------:R-:W1:Y:S01]  /*5f80*/  MUFU.EX2 R84, R16 ;  /* 0x0000001000547308 */ /* 0x000e620000000800 */
[----:B------:R-:W-:Y:S02]  /*5f90*/  ISETP.LE.U32.AND P3, PT, R4, UR21, PT ;  /* 0x0000001504007c0c */ /* 0x000fe4000bf63070 */
[----:B------:R-:W-:Y:S02]  /*5fa0*/  SHF.R.U32.HI R5, RZ, 0x8, R15 ;  /* 0x00000008ff057819 */ /* 0x000fe4000001160f */
[----:B------:R-:W-:Y:S01]  /*5fb0*/  SHF.R.U32.HI R4, RZ, 0x10, R8 ;  /* 0x00000010ff047819 */ /* 0x000fe20000011608 */
[----:B------:R-:W-:Y:S01]  /*5fc0*/  @!P2 FADD.FTZ R89, -R89, -RZ ;  /* 0x800000ff5959a221 */ /* 0x000fe20000010100 */
[----:B------:R-:W-:Y:S02]  /*5fd0*/  LOP3.LUT R5, R5, 0xffff, RZ, 0xc0, !PT ;  /* 0x0000ffff05057812 */ /* 0x000fe400078ec0ff */
[----:B------:R-:W-:Y:S01]  /*5fe0*/  LOP3.LUT R4, R4, 0xff, RZ, 0xc0, !PT ;  /* 0x000000ff04047812 */ /* 0x000fe200078ec0ff */
[----:B------:R-:W-:Y:S01]  /*5ff0*/  @!P6 FADD.FTZ R93, -R93, -RZ ;  /* 0x800000ff5d5de221 */ /* 0x000fe20000010100 */
[----:B------:R-:W-:Y:S01]  /*6000*/  LOP3.LUT R8, R8, 0xffff, RZ, 0xc0, !PT ;  /* 0x0000ffff08087812 */ /* 0x000fe200078ec0ff */
[----:B------:R-:W-:Y:S01]  /*6010*/  @!P4 FADD.FTZ R90, -R90, -RZ ;  /* 0x800000ff5a5ac221 */ /* 0x000fe20000010100 */
[----:B------:R-:W-:Y:S01]  /*6020*/  LOP3.LUT R6, R14, 0xff, RZ, 0xc0, !PT ;  /* 0x000000ff0e067812 */ /* 0x000fe200078ec0ff */
[----:B------:R-:W-:Y:S01]  /*6030*/  @!P3 FADD.FTZ R91, -R91, -RZ ;  /* 0x800000ff5b5bb221 */ /* 0x000fe20000010100 */
[----:B------:R-:W-:Y:S02]  /*6040*/  ISETP.LE.U32.AND P2, PT, R5, UR21, PT ;  /* 0x0000001505007c0c */ /* 0x000fe4000bf43070 */
[----:B------:R-:W-:Y:S02]  /*6050*/  F2FP.RELU.F16.F32.PACK_AB R5, R94, R92 ;  /* 0x0000005c5e05723e */ /* 0x000fe400000008ff */
[----:B------:R-:W-:Y:S02]  /*6060*/  ISETP.LE.U32.AND P5, PT, R4, UR21, PT ;  /* 0x0000001504007c0c */ /* 0x000fe4000bfa3070 */
[----:B------:R-:W-:Y:S01]  /*6070*/  SHF.R.U32.HI R4, RZ, 0x8, R8 ;  /* 0x00000008ff047819 */ /* 0x000fe20000011608 */
[----:B------:R3:W-:Y:S01]  /*6080*/  STS [R245+0x14400], R5 ;  /* 0x01440005f5007388 */ /* 0x0007e20000000800 */
[----:B------:R-:W-:Y:S02]  /*6090*/  ISETP.LE.U32.AND P3, PT, R6, UR21, PT ;  /* 0x0000001506007c0c */ /* 0x000fe4000bf63070 */
[----:B------:R-:W-:Y:S02]  /*60a0*/  F2FP.RELU.F16.F32.PACK_AB R6, R90, R93 ;  /* 0x0000005d5a06723e */ /* 0x000fe400000008ff */
[----:B------:R-:W-:Y:S01]  /*60b0*/  LOP3.LUT R4, R4, 0xffff, RZ, 0xc0, !PT ;  /* 0x0000ffff04047812 */ /* 0x000fe200078ec0ff */
[----:B--2---:R-:W-:Y:S01]  /*60c0*/  @!P2 FADD.FTZ R86, -R86, -RZ ;  /* 0x800000ff5656a221 */ /* 0x004fe20000010100 */
[----:B------:R-:W-:Y:S01]  /*60d0*/  ISETP.LE.U32.AND P6, PT, R12, UR21, PT ;  /* 0x000000150c007c0c */ /* 0x000fe2000bfc3070 */
[----:B------:R2:W-:Y:S01]  /*60e0*/  STS [R245+0x14000], R6 ;  /* 0x01400006f5007388 */ /* 0x0005e20000000800 */
[----:B------:R-:W-:Y:S01]  /*60f0*/  ISETP.LE.U32.AND P4, PT, R4, UR21, PT ;  /* 0x0000001504007c0c */ /* 0x000fe2000bf83070 */
[----:B------:R-:W-:Y:S01]  /*6100*/  @!P5 FADD.FTZ R83, -R83, -RZ ;  /* 0x800000ff5353d221 */ /* 0x000fe20000010100 */
[----:B------:R-:W-:Y:S02]  /*6110*/  F2FP.RELU.F16.F32.PACK_AB R4, R91, R95 ;  /* 0x0000005f5b04723e */ /* 0x000fe400000008ff */
[----:B------:R-:W-:Y:S01]  /*6120*/  LOP3.LUT R7, R13, 0xff, RZ, 0xc0, !PT ;  /* 0x000000ff0d077812 */ /* 0x000fe200078ec0ff */
[----:B------:R-:W-:Y:S01]  /*6130*/  @!P3 FADD.FTZ R82, -R82, -RZ ;  /* 0x800000ff5252b221 */ /* 0x000fe20000010100 */
[----:B------:R-:W-:Y:S01]  /*6140*/  FSETP.GE.FTZ.AND P1, PT, R92, RZ, PT ;  /* 0x000000ff5c00720b */ /* 0x000fe20003f36000 */
[----:B------:R4:W-:Y:S01]  /*6150*/  STS [R244+0x14000], R4 ;  /* 0x01400004f4007388 */ /* 0x0009e20000000800 */
[----:B------:R-:W-:Y:S02]  /*6160*/  ISETP.LE.U32.AND P0, PT, R7, UR21, PT ;  /* 0x0000001507007c0c */ /* 0x000fe4000bf03070 */
[----:B------:R-:W-:Y:S01]  /*6170*/  FSETP.GE.FTZ.AND P3, PT, R93, RZ, PT ;  /* 0x000000ff5d00720b */ /* 0x000fe20003f76000 */
[----:B------:R-:W-:Y:S01]  /*6180*/  @!P6 FADD.FTZ R85, -R85, -RZ ;  /* 0x800000ff5555e221 */ /* 0x000fe20000010100 */
[----:B------:R-:W-:Y:S01]  /*6190*/  FSETP.GE.FTZ.AND P2, PT, R90, RZ, PT ;  /* 0x000000ff5a00720b */ /* 0x000fe20003f56000 */
[----:B------:R-:W-:Y:S03]  /*61a0*/  @!P4 FADD.FTZ R87, -R87, -RZ ;  /* 0x800000ff5757c221 */ /* 0x000fe60000010100 */
[----:B------:R-:W-:Y:S02]  /*61b0*/  F2FP.RELU.F16.F32.PACK_AB R8, R85, R82 ;  /* 0x000000525508723e */ /* 0x000fe400000008ff */
[----:B------:R-:W-:Y:S02]  /*61c0*/  F2FP.RELU.F16.F32.PACK_AB R7, R87, R89 ;  /* 0x000000595707723e */ /* 0x000fe400000008ff */
[----:B---3--:R-:W-:Y:S01]  /*61d0*/  F2FP.RELU.F16.F32.PACK_AB R5, R86, R97 ;  /* 0x000000615605723e */ /* 0x008fe200000008ff */
[----:B------:R-:W-:Y:S01]  /*61e0*/  STS [R244+0x14400], R8 ;  /* 0x01440008f4007388 */ /* 0x000fe20000000800 */
[----:B-1----:R-:W-:Y:S01]  /*61f0*/  @!P0 FADD.FTZ R84, -R84, -RZ ;  /* 0x800000ff54548221 */ /* 0x002fe20000010100 */
[----:B------:R-:W-:Y:S02]  /*6200*/  FSETP.GE.FTZ.AND P0, PT, R94, RZ, PT ;  /* 0x000000ff5e00720b */ /* 0x000fe40003f16000 */
[----:B--2---:R-:W-:Y:S01]  /*6210*/  F2FP.RELU.F16.F32.PACK_AB R6, R88, R83 ;  /* 0x000000535806723e */ /* 0x004fe200000008ff */
[----:B------:R-:W-:Y:S04]  /*6220*/  STS [R99+0x14000], R7 ;  /* 0x0140000763007388 */ /* 0x000fe80000000800 */
[----:B------:R-:W-:Y:S01]  /*6230*/  STS [R99+0x14400], R6 ;  /* 0x0144000663007388 */ /* 0x000fe20000000800 */
[----:B----4-:R-:W-:Y:S03]  /*6240*/  F2FP.RELU.F16.F32.PACK_AB R4, R96, R84 ;  /* 0x000000546004723e */ /* 0x010fe600000008ff */
        /* <DEDUP_REMOVED lines=264> */
.L_x_952:
        /* <DEDUP_REMOVED lines=429> */
.L_x_953:
        /* <DEDUP_REMOVED lines=225> */
.L_x_955:
        /* <DEDUP_REMOVED lines=20> */
.L_x_956:
        /* <DEDUP_REMOVED lines=53> */
.L_x_958:
[----:B------:R-:W-:Y:S05]  /*a040*/  BSYNC B0 ;  /* 0x0000000000007941 */ /* 0x000fea0003800000 */
.L_x_957:
        /* <DEDUP_REMOVED lines=20> */
.L_x_960:
[----:B------:R-:W-:Y:S05]  /*a190*/  BSYNC B0 ;  /* 0x0000000000007941 */ /* 0x000fea0003800000 */
.L_x_959:
        /* <DEDUP_REMOVED lines=35> */
.L_x_962:
[----:B------:R-:W-:Y:S05]  /*a3d0*/  BSYNC B0 ;  /* 0x0000000000007941 */ /* 0x000fea0003800000 */
.L_x_961:
        /* <DEDUP_REMOVED lines=19> */
.L_x_933:
[----:B------:R-:W-:Y:S05]  /*a510*/  BSYNC B1 ;  /* 0x0000000000017941 */ /* 0x000fea0003800000 */
.L_x_919:
        /* <DEDUP_REMOVED lines=8> */
.L_x_963:
[----:B------:R-:W-:Y:S05]  /*a5a0*/  EXIT ;  /* 0x000000000000794d */ /* 0x000fea0003800000 */
.L_x_965:
        /* <DEDUP_REMOVED lines=13> */
.L_x_1605:


//--------------------- .text._ZN5flash44flash_bwd_dq_dk_dv_loop_seqk_parallel_kernelI23Flash_bwd_kernel_traitsILi192ELi64ELi64ELi8ELi4ELi2ELi2ELb1ELb1EN7cutlass6half_tE19Flash_kernel_traitsILi192ELi64ELi64ELi8ES3_EELb0ELb0ELb1ELb1ELb0ELb0ELb1EEEvNS_16Flash_bwd_paramsE --------------------------
	.section	.text._ZN5flash44flash_bwd_dq_dk_dv_loop_seqk_parallel_kernelI23Flash_bwd_kernel_traitsILi192ELi64ELi64ELi8ELi4ELi2ELi2ELb1ELb1EN7cutlass6half_tE19Flash_kernel_traitsILi192ELi64ELi64ELi8ES3_EELb0ELb0ELb1ELb1ELb0ELb0ELb1EEEvNS_16Flash_bwd_paramsE,"ax",@progbits
	.align	128
        .global         _ZN5flash44flash_bwd_dq_dk_dv_loop_seqk_parallel_kernelI23Flash_bwd_kernel_traitsILi192ELi64ELi64ELi8ELi4ELi2ELi2ELb1ELb1EN7cutlass6half_tE19Flash_kernel_traitsILi192ELi64ELi64ELi8ES3_EELb0ELb0ELb1ELb1ELb0ELb0ELb1EEEvNS_16Flash_bwd_paramsE
        .type           _ZN5flash44flash_bwd_dq_dk_dv_loop_seqk_parallel_kernelI23Flash_bwd_kernel_traitsILi192ELi64ELi64ELi8ELi4ELi2ELi2ELb1ELb1EN7cutlass6half_tE19Flash_kernel_traitsILi192ELi64ELi64ELi8ES3_EELb0ELb0ELb1ELb1ELb0ELb0ELb1EEEvNS_16Flash_bwd_paramsE,@function
        .size           _ZN5flash44flash_bwd_dq_dk_dv_loop_seqk_parallel_kernelI23Flash_bwd_kernel_traitsILi192ELi64ELi64ELi8ELi4ELi2ELi2ELb1ELb1EN7cutlass6half_tE19Flash_kernel_traitsILi192ELi64ELi64ELi8ES3_EELb0ELb0ELb1ELb1ELb0ELb0ELb1EEEvNS_16Flash_bwd_paramsE,(.L_x_1606 - _ZN5flash44flash_bwd_dq_dk_dv_loop_seqk_parallel_kernelI23Flash_bwd_kernel_traitsILi192ELi64ELi64ELi8ELi4ELi2ELi2ELb1ELb1EN7cutlass6half_tE19Flash_kernel_traitsILi192ELi64ELi64ELi8ES3_EELb0ELb0ELb1ELb1ELb0ELb0ELb1EEEvNS_16Flash_bwd_paramsE)
        .other          _ZN5flash44flash_bwd_dq_dk_dv_loop_seqk_parallel_kernelI23Flash_bwd_kernel_traitsILi192ELi64ELi64ELi8ELi4ELi2ELi2ELb1ELb1EN7cutlass6half_tE19Flash_kernel_traitsILi192ELi64ELi64ELi8ES3_EELb0ELb0ELb1ELb1ELb0ELb0ELb1EEEvNS_16Flash_bwd_paramsE,@"STO_CUDA_ENTRY STV_DEFAULT"
_ZN5flash44flash_bwd_dq_dk_dv_loop_seqk_parallel_kernelI23Flash_bwd_kernel_traitsILi192ELi64ELi64ELi8ELi4ELi2ELi2ELb1ELb1EN7cutlass6half_tE19Flash_kernel_traitsILi192ELi64ELi64ELi8ES3_EELb0ELb0ELb1ELb1ELb0ELb0ELb1EEEvNS_16Flash_bwd_paramsE:
.text._ZN5flash44flash_bwd_dq_dk_dv_loop_seqk_parallel_kernelI23Flash_bwd_kernel_traitsILi192ELi64ELi64ELi8ELi4ELi2ELi2ELb1ELb1EN7cutlass6half_tE19Flash_kernel_traitsILi192ELi64ELi64ELi8ES3_EELb0ELb0ELb1ELb1ELb0ELb0ELb1EEEvNS_16Flash_bwd_paramsE:
        /* <DEDUP_REMOVED lines=17> */
[----:B------:R-:W-:-:S05]  /*0110*/  ULDC.64 UR8, c[0x0][0x208] ;  /* 0x0000820000087ab9 */ /* 0x000fca0000000a00 */
        /* <DEDUP_REMOVED lines=26> */
[-C--:B------:R-:W-:Y:S01]  /*02c0*/  LEA.HI R2, R7, R4.reuse, RZ, 0x2 ;  /* 0x0000000407027211 */ /* 0x080fe200078f10ff */
[----:B------:R-:W-:Y:S01]  /*02d0*/  STL [R1+0x50], R22 ;  /* 0x0000501601007387 */ /* 0x000fe20000100800 */
        /* <DEDUP_REMOVED lines=15> */
[----:B------:R-:W-:-:S02]  /*03d0*/  LOP3.LUT R3, R0, 0x38, R22, 0xf8, !PT ;  /* 0x0000003800037812 */ /* 0x000fc400078ef816 */
[----:B------:R-:W-:Y:S01]  /*03e0*/  SHF.R.U32.HI R2, RZ, 0x3, R0 ;  /* 0x00000003ff027819 */ /* 0x000fe20000011600 */
[----:B------:R-:W-:Y:S01]  /*03f0*/  IMAD.SHL.U32 R0, R5, 0x40, RZ ;  /* 0x0000004005007824 */ /* 0x000fe200078e00ff */
[----:B------:R-:W-:Y:S02]  /*0400*/  LEA.HI R18, R4, R11, RZ, 0x2 ;  /* 0x0000000b04127211 */ /* 0x000fe400078f10ff */
[----:B------:R-:W-:Y:S01]  /*0410*/  LOP3.LUT R11, R3, R2, RZ, 0x3c, !PT ;  /* 0x00000002030b7212 */ /* 0x000fe200078e3cff */
[----:B------:R-:W-:Y:S01]  /*0420*/  IMAD.SHL.U32 R2, R15, 0x10, RZ ;  /* 0x000000100f027824 */ /* 0x000fe200078e00ff */
[----:B------:R-:W-:Y:S02]  /*0430*/  LOP3.LUT R0, R0, 0x1c0, RZ, 0xc0, !PT ;  /* 0x000001c000007812 */ /* 0x000fe400078ec0ff */
[----:B------:R-:W-:Y:S02]  /*0440*/  SHF.R.S32.HI R3, RZ, 0x1f, R12 ;  /* 0x0000001fff037819 */ /* 0x000fe4000001140c */
[----:B------:R-:W-:-:S02]  /*0450*/  LOP3.LUT R2, R0, 0x10, R2, 0xf8, !PT ;  /* 0x0000001000027812 */ /* 0x000fc400078ef802 */
[----:B------:R-:W-:Y:S02]  /*0460*/  SHF.R.S32.HI R7, RZ, 0x7, R17 ;  /* 0x00000007ff077819 */ /* 0x000fe40000011411 */
[----:B------:R-:W-:Y:S01]  /*0470*/  LEA.HI R10, R3, R12, RZ, 0x3 ;  /* 0x0000000c030a7211 */ /* 0x000fe200078f18ff */
[----:B------:R-:W-:Y:S01]  /*0480*/  IMAD.SHL.U32 R3, R14, 0x200, RZ ;  /* 0x000002000e037824 */ /* 0x000fe200078e00ff */
[--C-:B------:R-:W-:Y:S02]  /*0490*/  LOP3.LUT R4, R0, 0x8, R13.reuse, 0xf8, !PT ;  /* 0x0000000800047812 */ /* 0x100fe400078ef80d */
[----:B------:R-:W-:Y:S02]  /*04a0*/  SHF.R.U32.HI R0, RZ, 0x3, R0 ;  /* 0x00000003ff007819 */ /* 0x000fe40000011600 */
[----:B------:R-:W-:Y:S02]  /*04b0*/  LOP3.LUT R2, R2, 0x8, R13, 0xf8, !PT ;  /* 0x0000000802027812 */ /* 0x000fe400078ef80d */
[----:B------:R-:W-:-:S02]  /*04c0*/  LOP3.LUT P4, RZ, R5, 0x4, RZ, 0xc0, !PT ;  /* 0x0000000405ff7812 */ /* 0x000fc4000788c0ff */
[----:B------:R-:W-:Y:S01]  /*04d0*/  LOP3.LUT P3, RZ, R5, 0x2, RZ, 0xc0, !PT ;  /* 0x0000000205ff7812 */ /* 0x000fe2000786c0ff */
[----:B------:R-:W-:Y:S01]  /*04e0*/  IMAD R5, R7, 0x800, R3 ;  /* 0x0000080007057824 */ /* 0x000fe200078e0203 */
[----:B------:R-:W-:Y:S02]  /*04f0*/  LOP3.LUT R4, R4, R0, RZ, 0x3c, !PT ;  /* 0x0000000004047212 */ /* 0x000fe400078e3cff */
[----:B------:R-:W-:Y:S01]  /*0500*/  LOP3.LUT R3, R3, R2, R0, 0xf6, !PT ;  /* 0x0000000203037212 */ /* 0x000fe200078ef600 */
[C---:B------:R-:W-:Y:S01]  /*0510*/  IMAD.SHL.U32 R0, R6.reuse, 0x40, RZ ;  /* 0x0000004006007824 */ /* 0x040fe200078e00ff */
[----:B------:R-:W-:Y:S01]  /*0520*/  SHF.R.S32.HI R2, RZ, 0x6, R20 ;  /* 0x00000006ff027819 */ /* 0x000fe20000011414 */
[----:B------:R-:W-:Y:S01]  /*0530*/  IMAD.IADD R17, R5, 0x1, R4 ;  /* 0x0000000105117824 */ /* 0x000fe200078e0204 */
[----:B------:R-:W-:Y:S01]  /*0540*/  LOP3.LUT R9, R6, 0x1, RZ, 0xc0, !PT ;  /* 0x0000000106097812 */ /* 0x000fe200078ec0ff */
[----:B------:R-:W-:Y:S01]  /*0550*/  IMAD.SHL.U32 R4, R7, 0x20, RZ ;  /* 0x0000002007047824 */ /* 0x000fe200078e00ff */
[----:B------:R-:W-:Y:S01]  /*0560*/  LOP3.LUT R0, R0, 0x1c0, RZ, 0xc0, !PT ;  /* 0x000001c000007812 */ /* 0x000fe200078ec0ff */
[C---:B------:R-:W-:Y:S01]  /*0570*/  IMAD R13, R2.reuse, 0x200, R11 ;  /* 0x00000200020d7824 */ /* 0x040fe200078e020b */
[----:B------:R-:W-:Y:S01]  /*0580*/  ISETP.NE.U32.AND P0, PT, R9, 0x1, PT ;  /* 0x000000010900780c */ /* 0x000fe20003f05070 */
[----:B------:R-:W-:Y:S01]  /*0590*/  IMAD.SHL.U32 R2, R2, 0x8, RZ ;  /* 0x0000000802027824 */ /* 0x000fe200078e00ff */
[----:B------:R-:W-:Y:S01]  /*05a0*/  LOP3.LUT R8, R10, 0xfffffff8, RZ, 0xc0, !PT ;  /* 0xfffffff80a087812 */ /* 0x000fe200078ec0ff */
[----:B------:R-:W-:Y:S01]  /*05b0*/  IMAD.SHL.U32 R5, R19, 0x2, RZ ;  /* 0x0000000213057824 */ /* 0x000fe200078e00ff */
[----:B------:R-:W-:Y:S01]  /*05c0*/  R2P PR, R6, 0x6 ;  /* 0x0000000606007804 */ /* 0x000fe20000000000 */
[----:B------:R-:W-:Y:S01]  /*05d0*/  IMAD.SHL.U32 R6, R14, 0x20, RZ ;  /* 0x000000200e067824 */ /* 0x000fe200078e00ff */
[----:B------:R-:W-:Y:S01]  /*05e0*/  LOP3.LUT R7, R0, 0x20, R4, 0xf8, !PT ;  /* 0x0000002000077812 */ /* 0x000fe200078ef804 */
[----:B------:R-:W-:Y:S01]  /*05f0*/  IMAD.IADD R8, R12, 0x1, -R8 ;  /* 0x000000010c087824 */ /* 0x000fe200078e0a08 */
[----:B------:R-:W-:Y:S01]  /*0600*/  SHF.R.U32.HI R4, RZ, 0x3, R0 ;  /* 0x00000003ff047819 */ /* 0x000fe20000011600 */
[----:B------:R-:W-:Y:S01]  /*0610*/  IMAD R9, R16, 0x400, R5 ;  /* 0x0000040010097824 */ /* 0x000fe200078e0205 */
[----:B------:R-:W-:-:S02]  /*0620*/  LOP3.LUT R2, R2, 0x18, RZ, 0xc0, !PT ;  /* 0x0000001802027812 */ /* 0x000fc400078ec0ff */
[----:B------:R-:W-:Y:S02]  /*0630*/  LOP3.LUT R7, R7, R4, RZ, 0x3c, !PT ;  /* 0x0000000407077212 */ /* 0x000fe400078e3cff */
[----:B------:R-:W-:Y:S02]  /*0640*/  LOP3.LUT R6, R2, 0x20, R6, 0xf8, !PT ;  /* 0x0000002002067812 */ /* 0x000fe400078ef806 */
[----:B------:R-:W-:Y:S01]  /*0650*/  LOP3.LUT R4, R4, R0, R2, 0x1e, !PT ;  /* 0x0000000004047212 */ /* 0x000fe200078e1e02 */
[----:B------:R-:W-:Y:S01]  /*0660*/  IMAD R0, R15, 0x400, R5 ;  /* 0x000004000f007824 */ /* 0x000fe200078e0205 */
[C---:B------:R-:W-:Y:S01]  /*0670*/  LOP3.LUT P6, RZ, R8.reuse, 0x4, RZ, 0xc0, !PT ;  /* 0x0000000408ff7812 */ /* 0x040fe200078cc0ff */
[C---:B------:R-:W-:Y:S01]  /*0680*/  IMAD.SHL.U32 R2, R8.reuse, 0x40, RZ ;  /* 0x0000004008027824 */ /* 0x040fe200078e00ff */
[----:B------:R-:W-:Y:S01]  /*0690*/  LOP3.LUT P5, RZ, R8, 0x2, RZ, 0xc0, !PT ;  /* 0x0000000208ff7812 */ /* 0x000fe200078ac0ff */
[----:B------:R-:W-:Y:S01]  /*06a0*/  IMAD.IADD R11, R0, 0x1, R4 ;  /* 0x00000001000b7824 */ /* 0x000fe200078e0204 */
[----:B------:R-:W-:Y:S01]  /*06b0*/  LEA R13, R13, UR5, 0x1 ;  /* 0x000000050d0d7c11 */ /* 0x000fe2000f8e08ff */
[----:B------:R-:W-:Y:S01]  /*06c0*/  IMAD.SHL.U32 R4, R14, 0x8, RZ ;  /* 0x000000080e047824 */ /* 0x000fe200078e00ff */
[----:B------:R-:W-:Y:S01]  /*06d0*/  LOP3.LUT R0, R2, 0x1c0, RZ, 0xc0, !PT ;  /* 0x000001c002007812 */ /* 0x000fe200078ec0ff */
[----:B------:R-:W-:Y:S01]  /*06e0*/  IMAD.SHL.U32 R8, R10, 0x40, RZ ;  /* 0x000000400a087824 */ /* 0x000fe200078e00ff */
[----:B------:R-:W-:Y:S01]  /*06f0*/  LEA R3, R3, UR5, 0x1 ;  /* 0x0000000503037c11 */ /* 0x000fe2000f8e08ff */
[----:B------:R-:W-:Y:S01]  /*0700*/  VIADD R14, R22, 0x40 ;  /* 0x00000040160e7836 */ /* 0x000fe20000000000 */
[----:B------:R-:W-:Y:S01]  /*0710*/  SHF.R.U32.HI R2, RZ, 0x3, R0 ;  /* 0x00000003ff027819 */ /* 0x000fe20000011600 */
[----:B------:R-:W-:Y:S01]  /*0720*/  IMAD.IADD R12, R9, 0x1, R7 ;  /* 0x00000001090c7824 */ /* 0x000fe200078e0207 */
[----:B------:R-:W-:Y:S01]  /*0730*/  LOP3.LUT R4, R0, 0x8, R4, 0xf8, !PT ;  /* 0x0000000800047812 */ /* 0x000fe200078ef804 */
[----:B------:R-:W-:Y:S01]  /*0740*/  IMAD.MOV.U32 R10, RZ, RZ, -0x10 ;  /* 0xfffffff0ff0a7424 */ /* 0x000fe200078e00ff */
[----:B------:R-:W-:Y:S01]  /*0750*/  LOP3.LUT R5, R2, R6, R0, 0x1e, !PT ;  /* 0x0000000602057212 */ /* 0x000fe200078e1e00 */
[----:B------:R-:W-:Y:S01]  /*0760*/  IMAD.MOV.U32 R6, RZ, RZ, 0x20 ;  /* 0x00000020ff067424 */ /* 0x000fe200078e00ff */
[----:B------:R-:W-:-:S02]  /*0770*/  SHF.R.S32.HI R0, RZ, 0x2, R18 ;  /* 0x00000002ff007819 */ /* 0x000fc40000011412 */
[----:B------:R-:W-:Y:S02]  /*0780*/  LOP3.LUT R2, R4, R2, RZ, 0x3c, !PT ;  /* 0x0000000204027212 */ /* 0x000fe400078e3cff */
[----:B------:R-:W-:Y:S01]  /*0790*/  LOP3.LUT R8, R8, 0xfffffe00, RZ, 0xc0, !PT ;  /* 0xfffffe0008087812 */ /* 0x000fe200078ec0ff */
[----:B------:R-:W-:Y:S01]  /*07a0*/  IMAD R4, R16, 0x10, R0 ;  /* 0x0000001010047824 */ /* 0x000fe200078e0200 */
[----:B------:R-:W-:Y:S01]  /*07b0*/  SEL R10, R10, 0x10, !P0 ;  /* 0x000000100a0a7807 */ /* 0x000fe20004000000 */
[----:B------:R-:W-:Y:S01]  /*07c0*/  IMAD.U32 R0, RZ, RZ, UR4 ;  /* 0x00000004ff007e24 */ /* 0x000fe2000f8e00ff */
[----:B-----5:R-:W-:Y:S01]  /*07d0*/  USHF.L.U32 UR4, UR47, 0x7, URZ ;  /* 0x000000072f047899 */ /* 0x020fe2000800063f */
[--C-:B------:R-:W-:Y:S01]  /*07e0*/  IMAD R7, R16, 0x400, R8.reuse ;  /* 0x0000040010077824 */ /* 0x100fe200078e0208 */
[----:B------:R1:W-:Y:S01]  /*07f0*/  STL [R1+0x84], R4 ;  /* 0x0000840401007387 */ /* 0x0003e20000100800 */
[----:B------:R-:W-:Y:S01]  /*0800*/  IMAD R9, R15, 0x400, R8 ;  /* 0x000004000f097824 */ /* 0x000fe200078e0208 */
[----:B------:R-:W-:Y:S01]  /*0810*/  LOP3.LUT R8, R5, R8, RZ, 0xfc, !PT ;  /* 0x0000000805087212 */ /* 0x000fe200078efcff */
[----:B------:R-:W-:Y:S01]  /*0820*/  IMAD.IADD R7, R7, 0x1, R2 ;  /* 0x0000000107077824 */ /* 0x000fe200078e0202 */
[----:B------:R2:W-:Y:S01]  /*0830*/  STL [R1+0x6c], R14 ;  /* 0x00006c0e01007387 */ /* 0x0005e20000100800 */
[----:B------:R-:W-:Y:S01]  /*0840*/  IMAD.U32 R0, RZ, RZ, UR4 ;  /* 0x00000004ff007e24 */ /* 0x000fe2000f8e00ff */
[----:B------:R-:W-:Y:S01]  /*0850*/  ULEA UR4, UR7, UR6, 0x18 ;  /* 0x0000000607047291 */ /* 0x000fe2000f8ec03f */
[----:B------:R-:W-:Y:S01]  /*0860*/  IMAD.IADD R9, R2, 0x1, R9 ;  /* 0x0000000102097824 */ /* 0x000fe200078e0209 */
[----:B------:R-:W-:Y:S01]  /*0870*/  USHF.R.S32.HI UR6, URZ, 0x1f, UR47 ;  /* 0x0000001f3f067899 */ /* 0x000fe2000801142f */
[----:B------:R-:W-:Y:S01]  /*0880*/  IMAD.MOV.U32 R5, RZ, RZ, 0x40 ;  /* 0x00000040ff057424 */ /* 0x000fe200078e00ff */
[----:B------:R-:W-:Y:S01]  /*0890*/  USHF.R.S32.HI UR7, URZ, 0x1f, UR58 ;  /* 0x0000001f3f077899 */ /* 0x000fe2000801143a */
[----:B------:R-:W-:-:S02]  /*08a0*/  SEL R2, R6, 0xffffffe0, !P3 ;  /* 0xffffffe006027807 */ /* 0x000fc40005800000 */
[----:B------:R-:W-:Y:S01]  /*08b0*/  SEL R6, R6, 0xffffffe0, !P5 ;  /* 0xffffffe006067807 */ /* 0x000fe20006800000 */
[----:B------:R-:W-:Y:S01]  /*08c0*/  IMAD.U32 R0, RZ, RZ, UR6 ;  /* 0x00000006ff007e24 */ /* 0x000fe2000f8e00ff */
[----:B------:R-:W-:Y:S01]  /*08d0*/  UIADD3 UR6, UR5, 0x12000, URZ ;  /* 0x0001200005067890 */ /* 0x000fe2000fffe03f */
[----:B------:R-:W-:Y:S01]  /*08e0*/  IMAD.U32 R0, RZ, RZ, UR7 ;  /* 0x00000007ff007e24 */ /* 0x000fe2000f8e00ff */
[----:B------:R-:W-:Y:S01]  /*08f0*/  UIADD3 UR7, UR5, 0xc000, URZ ;  /* 0x0000c00005077890 */ /* 0x000fe2000fffe03f */
[----:B------:R-:W-:-:S03]  /*0900*/  VIADD R0, R22, 0x80 ;  /* 0x0000008016007836 */ /* 0x000fc60000000000 */
[----:B------:R-:W-:Y:S02]  /*0910*/  LEA R9, R9, UR6, 0x1 ;  /* 0x0000000609097c11 */ /* 0x000fe4000f8e08ff */
[----:B------:R3:W-:Y:S01]  /*0920*/  STL [R1+0x70], R0 ;  /* 0x0000700001007387 */ /* 0x0007e20000100800 */
[----:B-1----:R-:W-:-:S03]  /*0930*/  SEL R4, R5, 0xffffffc0, !P4 ;  /* 0xffffffc005047807 */ /* 0x002fc60006000000 */
[----:B------:R1:W-:Y:S01]  /*0940*/  STL [R1+0x2c], R13 ;  /* 0x00002c0d01007387 */ /* 0x0003e20000100800 */
[----:B------:R-:W-:Y:S02]  /*0950*/  SEL R5, R5, 0xffffffc0, !P6 ;  /* 0xffffffc005057807 */ /* 0x000fe40007000000 */
[----:B--2---:R-:W-:-:S05]  /*0960*/  LEA R14, R12, UR5, 0x1 ;  /* 0x000000050c0e7c11 */ /* 0x004fca000f8e08ff */
[C---:B------:R-:W-:Y:S02]  /*0970*/  VIADD R12, R14.reuse, 0x20 ;  /* 0x000000200e0c7836 */ /* 0x040fe40000000000 */
[----:B------:R-:W-:Y:S01]  /*0980*/  @P1 VIADD R12, R14, 0xffffffe0 ;  /* 0xffffffe00e0c1836 */ /* 0x000fe20000000000 */
[----:B---3--:R-:W-:-:S05]  /*0990*/  LEA R0, R17, UR6, 0x1 ;  /* 0x0000000611007c11 */ /* 0x008fca000f8e08ff */
[----:B-1----:R-:W-:Y:S01]  /*09a0*/  IMAD.IADD R13, R0, 0x1, R2 ;  /* 0x00000001000d7824 */ /* 0x002fe200078e0202 */
[----:B------:R-:W-:Y:S01]  /*09b0*/  IADD3 R2, R2, -0x6000, R0 ;  /* 0xffffa00002027810 */ /* 0x000fe20007ffe000 */
[----:B------:R-:W-:-:S03]  /*09c0*/  IMAD.IADD R252, R0, 0x1, R4 ;  /* 0x0000000100fc7824 */ /* 0x000fc600078e0204 */
        /* <DEDUP_REMOVED lines=31> */
.L_x_1012:
        /* <DEDUP_REMOVED lines=67> */
.L_x_966:
        /* <DEDUP_REMOVED lines=32> */
[----:B------:R-:W-:Y:S02]  /*11f0*/  UIMAD UR22, UR5, UR35, URZ ;  /* 0x00000023051672a4 */ /* 0x000fe4000f8e023f */
[----:B------:R-:W-:-:S02]  /*1200*/  UIMAD UR41, UR12, UR15, UR37 ;  /* 0x0000000f0c2972a4 */ /* 0x000fc4000f8e0225 */
[----:B------:R-:W-:Y:S01]  /*1210*/  UIADD3 UR12, UR13, 0x3f, URZ ;  /* 0x0000003f0d0c7890 */ /* 0x000fe2000fffe03f */
[----:B------:R-:W-:Y:S01]  /*1220*/  @UP2 ULDC.64 UR14, c[0x0][0x420] ;  /* 0x00010800000e2ab9 */ /* 0x000fe20000000a00 */
[----:B------:R-:W-:Y:S01]  /*1230*/  USEL UR37, UR16, URZ, UP0 ;  /* 0x0000003f10257287 */ /* 0x000fe20008000000 */
[----:B-1----:R-:W1:Y:S01]  /*1240*/  MUFU.RCP R4, R4 ;  /* 0x0000000400047308 */ /* 0x002e620000001000 */
[----:B------:R-:W-:Y:S02]  /*1250*/  USHF.R.S32.HI UR21, URZ, 0x1f, UR12 ;  /* 0x0000001f3f157899 */ /* 0x000fe4000801140c */
[----:B------:R-:W-:Y:S02]  /*1260*/  @UP2 UIMAD.WIDE.U32 UR44, UR5, UR14, URZ ;  /* 0x0000000e052c22a5 */ /* 0x000fe4000f8e003f */
[----:B------:R-:W-:Y:S02]  /*1270*/  ULEA.HI UR21, UR21, UR12, URZ, 0x6 ;  /* 0x0000000c15157291 */ /* 0x000fe4000f8f303f */
[----:B------:R-:W-:-:S02]  /*1280*/  UIADD3 UR12, UR7, 0x3f, URZ ;  /* 0x0000003f070c7890 */ /* 0x000fc4000fffe03f */
[----:B------:R-:W-:Y:S02]  /*1290*/  UIMAD UR7, UR24, UR47, URZ ;  /* 0x0000002f180772a4 */ /* 0x000fe4000f8e023f */
[----:B------:R-:W-:Y:S02]  /*12a0*/  @UP2 UIMAD UR51, UR5, UR15, UR45 ;  /* 0x0000000f053322a4 */ /* 0x000fe4000f8e022d */
[----:B------:R-:W-:Y:S02]  /*12b0*/  UIMAD.WIDE.U32 UR16, UR5, UR34, URZ ;  /* 0x00000022051072a5 */ /* 0x000fe4000f8e003f */
        /* <DEDUP_REMOVED lines=36> */
[----:B------:R-:W-:Y:S01]  /*1500*/  ULEA UR16, UR40, 0xffffffc0, 0x6 ;  /* 0xffffffc028107891 */ /* 0x000fe2000f8e303f */
[----:B------:R-:W-:Y:S01]  /*1510*/  @UP3 ULDC UR7, c[0x0][0x2e4] ;  /* 0x0000b90000073ab9 */ /* 0x000fe20000000800 */
[----:B------:R-:W-:Y:S02]  /*1520*/  UIMAD.WIDE.U32 UR14, UR10, UR5, URZ ;  /* 0x000000050a0e72a5 */ /* 0x000fe4000f8e003f */
[----:B------:R-:W-:Y:S02]  /*1530*/  @!UP3 UIMAD UR17, UR47, UR39, UR58 ;  /* 0x000000272f11b2a4 */ /* 0x000fe4000f8e023a */
[----:B------:R-:W-:Y:S02]  /*1540*/  @UP3 UIMAD UR39, UR58, UR7, UR12 ;  /* 0x000000073a2732a4 */ /* 0x000fe4000f8e020c */
[----:B------:R-:W-:-:S02]  /*1550*/  USHF.R.S32.HI UR21, URZ, 0x1f, UR16 ;  /* 0x0000001f3f157899 */ /* 0x000fc40008011410 */
[----:B------:R-:W-:Y:S01]  /*1560*/  @!P1 IMAD.IADD R5, R5, 0x1, -R8 ;  /* 0x0000000105059824 */ /* 0x000fe200078e0a08 */
[----:B------:R-:W-:Y:S01]  /*1570*/  UIADD3 UR7, UP0, UR16, UR37, URZ ;  /* 0x0000002510077290 */ /* 0x000fe2000ff1e03f */
[----:B------:R-:W-:Y:S01]  /*1580*/  @!P1 IADD3 R4, R4, 0x1, RZ ;  /* 0x0000000104049810 */ /* 0x000fe20007ffe0ff */
[----:B------:R-:W-:Y:S01]  /*1590*/  USEL UR57, UR18, UR14, !UP2 ;  /* 0x0000000e12397287 */ /* 0x000fe2000d000000 */
[----:B------:R-:W-:Y:S01]  /*15a0*/  PLOP3.LUT P1, PT, PT, PT, UP1, 0x80, 0x0 ;  /* 0x000000000000781c */ /* 0x000fe20003f2f018 */
[----:B------:R-:W-:Y:S01]  /*15b0*/  UIMAD UR14, UR11, UR5, URZ ;  /* 0x000000050b0e72a4 */ /* 0x000fe2000f8e023f */
[----:B------:R-:W-:Y:S01]  /*15c0*/  ISETP.GE.U32.AND P0, PT, R5, R8, PT ;  /* 0x000000080500720c */ /* 0x000fe20003f06070 */
[----:B------:R-:W-:Y:S01]  /*15d0*/  ULDC.U8 UR28, c[0x0][0x480] ;  /* 0x00012000001c7ab9 */ /* 0x000fe20000000000 */
[----:B------:R-:W-:Y:S01]  /*15e0*/  LOP3.LUT R5, R9, UR58, RZ, 0x3c, !PT ;  /* 0x0000003a09057c12 */ /* 0x000fe2000f8e3cff */
[----:B------:R-:W-:Y:S02]  /*15f0*/  UIADD3.X UR12, UR21, UR20, URZ, UP0, !UPT ;  /* 0x00000014150c7290 */ /* 0x000fe400087fe43f */
[----:B------:R-:W-:Y:S01]  /*1600*/  UIMAD UR11, UR11, UR7, URZ ;  /* 0x000000070b0b72a4 */ /* 0x000fe2000f8e023f */
[----:B------:R-:W-:Y:S01]  /*1610*/  ISETP.GE.AND P2, PT, R5, RZ, PT ;  /* 0x000000ff0500720c */ /* 0x000fe20003f46270 */
[----:B------:R-:W-:-:S02]  /*1620*/  @UP1 UIADD3 UR26, UR27, UR33, URZ ;  /* 0x000000211b1a1290 */ /* 0x000fc4000fffe03f */
[----:B------:R-:W-:Y:S02]  /*1630*/  @UP1 UIADD3 UR30, UR27, UR33, URZ ;  /* 0x000000211b1e1290 */ /* 0x000fe4000fffe03f */
[----:B------:R-:W-:Y:S02]  /*1640*/  UIMAD UR50, UR58, UR29, URZ ;  /* 0x0000001d3a3272a4 */ /* 0x000fe4000f8e023f */
[----:B------:R-:W-:Y:S01]  /*1650*/  UISETP.NE.AND UP4, UPT, UR28, URZ, UPT ;  /* 0x0000003f1c00728c */ /* 0x000fe2000bf85270 */
[----:B------:R-:W-:Y:S01]  /*1660*/  @P0 VIADD R4, R4, 0x1 ;  /* 0x0000000104040836 */ /* 0x000fe20000000000 */
[----:B------:R-:W-:Y:S01]  /*1670*/  @UP1 ULDC.64 UR24, c[0x0][0x250] ;  /* 0x0000940000181ab9 */ /* 0x000fe20000000a00 */
[----:B------:R-:W-:Y:S01]  /*1680*/  @UP1 ULDC.64 UR28, c[0x0][0x248] ;  /* 0x00009200001c1ab9 */ /* 0x000fe20000000a00 */
[----:B------:R-:W-:Y:S01]  /*1690*/  UIMAD.WIDE.U32 UR22, UR10, UR7, URZ ;  /* 0x000000070a1672a5 */ /* 0x000fe2000f8e003f */
[----:B------:R-:W-:Y:S01]  /*16a0*/  IMAD.MOV.U32 R18, RZ, RZ, R4 ;  /* 0x000000ffff127224 */ /* 0x000fe200078e0004 */
[----:B------:R-:W-:Y:S01]  /*16b0*/  @UP2 UIADD3 UR48, UR15, UR14, URZ ;  /* 0x0000000e0f302290 */ /* 0x000fe2000fffe03f */
[----:B------:R-:W-:Y:S01]  /*16c0*/  PLOP3.LUT P0, PT, PT, PT, UP3, 0x80, 0x0 ;  /* 0x000000000000781c */ /* 0x000fe20003f0f038 */
[----:B------:R-:W-:-:S02]  /*16d0*/  UIMAD UR7, UR10, UR12, UR11 ;  /* 0x0000000c0a0772a4 */ /* 0x000fc4000f8e020b */
[----:B------:R-:W-:Y:S01]  /*16e0*/  @UP1 UIMAD.WIDE.U32 UR14, UR26, UR28, URZ ;  /* 0x0000001c1a0e12a5 */ /* 0x000fe2000f8e003f */
[----:B------:R-:W-:Y:S01]  /*16f0*/  @!P2 IADD3 R18, -R18, RZ, RZ ;  /* 0x000000ff1212a210 */ /* 0x000fe20007ffe1ff */
[----:B------:R-:W-:Y:S01]  /*1700*/  @UP1 UIMAD.WIDE.U32 UR10, UR30, UR24, URZ ;  /* 0x000000181e0a12a5 */ /* 0x000fe2000f8e003f */
[----:B------:R-:W-:Y:S01]  /*1710*/  @!P3 LOP3.LUT R18, RZ, R9, RZ, 0x33, !PT ;  /* 0x00000009ff12b212 */ /* 0x000fe200078e33ff */
[----:B------:R-:W-:Y:S02]  /*1720*/  @UP1 UIMAD UR18, UR26, UR29, URZ ;  /* 0x0000001d1a1212a4 */ /* 0x000fe4000f8e023f */
[----:B------:R-:W-:Y:S02]  /*1730*/  @UP1 UIMAD UR12, UR30, UR25, URZ ;  /* 0x000000191e0c12a4 */ /* 0x000fe4000f8e023f */
[----:B------:R-:W-:Y:S02]  /*1740*/  @!UP3 UIMAD UR39, UR17, UR46, URZ ;  /* 0x0000002e1127b2a4 */ /* 0x000fe4000f8e023f */
[----:B------:R-:W-:-:S02]  /*1750*/  USEL UR55, UR41, URZ, UP4 ;  /* 0x0000003f29377287 */ /* 0x000fc4000a000000 */
[----:B------:R-:W-:Y:S02]  /*1760*/  USHF.R.S32.HI UR38, URZ, 0x1f, UR32 ;  /* 0x0000001f3f267899 */ /* 0x000fe40008011420 */
[----:B------:R-:W-:Y:S02]  /*1770*/  @!UP2 UIADD3 UR51, UR43, UR31, URZ ;  /* 0x0000001f2b33a290 */ /* 0x000fe4000fffe03f */
[----:B------:R-:W-:Y:S02]  /*1780*/  USHF.R.S32.HI UR54, URZ, 0x1f, UR50 ;  /* 0x0000001f3f367899 */ /* 0x000fe40008011432 */
[----:B------:R-:W-:Y:S02]  /*1790*/  USEL UR56, UR36, URZ, UP4 ;  /* 0x0000003f24387287 */ /* 0x000fe4000a000000 */
        /* <DEDUP_REMOVED lines=18> */
.L_x_968:
        /* <DEDUP_REMOVED lines=13> */
.L_x_969:
        /* <DEDUP_REMOVED lines=11> */
.L_x_970:
[----:B------:R-:W-:Y:S02]  /*1a40*/  ULDC UR5, c[0x0][0x270] ;  /* 0x00009c0000057ab9 */ /* 0x000fe40000000800 */
[----:B------:R-:W-:-:S04]  /*1a50*/  UIMAD UR5, UR47, UR5, UR58 ;  /* 0x000000052f0572a4 */ /* 0x000fc8000f8e023a */
[----:B------:R-:W-:-:S12]  /*1a60*/  UIMAD UR5, UR5, UR61, URZ ;  /* 0x0000003d050572a4 */ /* 0x000fd8000f8e023f */
.L_x_971:
[----:B------:R-:W2:Y:S01]  /*1a70*/  LDL.64 R6, [R1+0x50] ;  /* 0x0000500001067983 */ /* 0x000ea20000100a00 */
[----:B------:R-:W1:Y:S01]  /*1a80*/  LDC.64 R20, c[0x0][0x420] ;  /* 0x00010800ff147b82 */ /* 0x000e620000000a00 */
[----:B------:R-:W-:Y:S01]  /*1a90*/  ULDC UR7, c[0x0][0x2dc] ;  /* 0x0000b70000077ab9 */ /* 0x000fe20000000800 */
[----:B------:R-:W-:Y:S01]  /*1aa0*/  ULDC UR11, c[0x0][0x270] ;  /* 0x00009c00000b7ab9 */ /* 0x000fe20000000800 */
[----:B------:R3:W2:Y:S01]  /*1ab0*/  LDL.64 R32, [R1+0x50] ;  /* 0x0000500001207983 */ /* 0x0006a20000100a00 */
[----:B------:R-:W-:Y:S01]  /*1ac0*/  UIADD3 UR10, UR16, UR5, URZ ;  /* 0x00000005100a7290 */ /* 0x000fe2000fffe03f */
[----:B------:R-:W-:Y:S01]  /*1ad0*/  BSSY B1, `(.L_x_967) ;  /* 0x0000865000017945 */ /* 0x000fe20003800000 */
[----:B------:R-:W-:Y:S01]  /*1ae0*/  UIMAD UR5, UR7, UR11, URZ ;  /* 0x0000000b070572a4 */ /* 0x000fe2000f8e023f */
[----:B------:R-:W4:Y:S01]  /*1af0*/  S2R R29, SR_TID.X ;  /* 0x00000000001d7919 */ /* 0x000f220000002100 */
[----:B------:R-:W-:Y:S01]  /*1b00*/  ULDC.64 UR30, c[0x0][0x478] ;  /* 0x00011e00001e7ab9 */ /* 0x000fe20000000a00 */
[----:B------:R-:W-:-:S02]  /*1b10*/  USHF.R.S32.HI UR43, URZ, 0x1f, UR58 ;  /* 0x0000001f3f2b7899 */ /* 0x000fc4000801143a */
[----:B------:R-:W-:Y:S02]  /*1b20*/  UIMAD.WIDE UR30, UR10, 0x4, UR30 ;  /* 0x000000040a1e78a5 */ /* 0x000fe4000f8e021e */
        /* <DEDUP_REMOVED lines=32> */
[----:B------:R-:W-:Y:S01]  /*1d30*/  UIADD3 UR5, UR36, -UR42, URZ ;  /* 0x8000002a24057290 */ /* 0x000fe2000fffe03f */
[----:B------:R3:W-:Y:S01]  /*1d40*/  STL [R1+0x54], R33 ;  /* 0x0000542101007387 */ /* 0x0007e20000100800 */
[----:B------:R-:W-:Y:S01]  /*1d50*/  IMAD.WIDE.U32 R6, R20, UR16, R6 ;  /* 0x0000001014067c25 */ /* 0x000fe2000f8e0006 */
[----:B------:R-:W-:Y:S02]  /*1d60*/  UIADD3 UR16, UP2, UP0, UR56, UR17, UR57 ;  /* 0x0000001138107290 */ /* 0x000fe4000f85e039 */
[----:B------:R-:W-:Y:S01]  /*1d70*/  UIMAD UR17, UR43, UR18, URZ ;  /* 0x000000122b1172a4 */ /* 0x000fe2000f8e023f */
[----:B------:R-:W-:Y:S01]  /*1d80*/  IMAD.IADD R7, R7, 0x1, R5 ;  /* 0x0000000107077824 */ /* 0x000fe200078e0205 */
[----:B------:R-:W-:Y:S01]  /*1d90*/  IADD3.X R5, R27, UR21, RZ, P0, !PT ;  /* 0x000000151b057c10 */ /* 0x000fe200087fe4ff */
[----:B------:R-:W-:Y:S01]  /*1da0*/  UIADD3.X UR12, UR55, UR12, UR48, UP2, UP0 ;  /* 0x0000000c370c7290 */ /* 0x000fe200097e0430 */
[----:B------:R-:W-:Y:S01]  /*1db0*/  IMAD.WIDE.U32 R6, R9, UR58, R6 ;  /* 0x0000003a09067c25 */ /* 0x000fe2000f8e0006 */
[----:B------:R-:W-:Y:S01]  /*1dc0*/  USHF.R.S32.HI UR21, URZ, 0x1f, UR5 ;  /* 0x0000001f3f157899 */ /* 0x000fe20008011405 */
[----:B------:R-:W-:-:S02]  /*1dd0*/  ULDC.64 UR10, c[0x0][0x3e0] ;  /* 0x0000f800000a7ab9 */ /* 0x000fc40000000a00 */
[----:B------:R-:W-:Y:S01]  /*1de0*/  IMAD R5, R5, UR34, RZ ;  /* 0x0000002205057c24 */ /* 0x000fe2000f8e02ff */
[----:B------:R-:W-:Y:S01]  /*1df0*/  ULEA.HI UR21, UR21, UR5, URZ, 0x6 ;  /* 0x0000000515157291 */ /* 0x000fe2000f8f303f */
[----:B------:R-:W-:Y:S01]  /*1e00*/  VIADD R9, R7, UR37 ;  /* 0x0000002507097c36 */ /* 0x000fe20008000000 */
[----:B------:R-:W-:Y:S01]  /*1e10*/  UIMAD UR5, UR58, UR19, UR17 ;  /* 0x000000133a0572a4 */ /* 0x000fe2000f8e0211 */
[----:B------:R-:W-:Y:S01]  /*1e20*/  IMAD R12, R10, UR35, R5 ;  /* 0x000000230a0c7c24 */ /* 0x000fe2000f8e0205 */
[----:B------:R-:W-:Y:S01]  /*1e30*/  IADD3 R5, P0, R8, UR16, RZ ;  /* 0x0000001008057c10 */ /* 0x000fe2000ff1e0ff */
[----:B------:R-:W-:Y:S01]  /*1e40*/  IMAD.WIDE.U32 R10, R10, UR34, R32 ;  /* 0x000000220a0a7c25 */ /* 0x000fe2000f8e0020 */
[----:B------:R-:W-:Y:S02]  /*1e50*/  USHF.R.S32.HI UR21, URZ, 0x6, UR21 ;  /* 0x000000063f157899 */ /* 0x000fe40008011415 */
[----:B------:R-:W-:Y:S01]  /*1e60*/  LEA.HI.X.SX32 R8, R8, UR12, 0x1, P0 ;  /* 0x0000000c08087c11 */ /* 0x000fe200080f0eff */
[----:B------:R-:W-:Y:S01]  /*1e70*/  UMOV UR19, UR30 ;  /* 0x0000001e00137c82 */ /* 0x000fe20008000000 */
[----:B------:R-:W-:Y:S01]  /*1e80*/  LEA R14, P0, R5, UR22, 0x2 ;  /* 0x00000016050e7c11 */ /* 0x000fe2000f8010ff */
[----:B------:R-:W-:Y:S01]  /*1e90*/  UISETP.LT.AND UP0, UPT, URZ, UR21, UPT ;  /* 0x000000153f00728c */ /* 0x000fe2000bf01270 */
[----:B------:R-:W-:-:S02]  /*1ea0*/  IADD3 R10, P2, R10, UR59, RZ ;  /* 0x0000003b0a0a7c10 */ /* 0x000fc4000ff5e0ff */
        /* <DEDUP_REMOVED lines=10> */
[----:B------:R-:W-:Y:S01]  /*1f50*/  UIMAD.WIDE UR22, UR39, 0x4, UR44 ;  /* 0x00000004271678a5 */ /* 0x000fe2000f8e022c */
[----:B------:R-:W-:-:S02]  /*1f60*/  UMOV UR18, UR31 ;  /* 0x0000001f00127c82 */ /* 0x000fc40008000000 */
[----:B------:R-:W-:Y:S01]  /*1f70*/  IMAD.WIDE.U32 R10, R6, UR58, R10 ;  /* 0x0000003a060a7c25 */ /* 0x000fe2000f8e000a */
[----:B------:R-:W-:Y:S02]  /*1f80*/  LEA R36, P2, R8, UR10, 0x1 ;  /* 0x0000000a08247c11 */ /* 0x000fe4000f8408ff */
[----:B------:R-:W-:Y:S01]  /*1f90*/  PLOP3.LUT P0, PT, PT, PT, UP0, 0x80, 0x0 ;  /* 0x000000000000781c */ /* 0x000fe20003f0f008 */
[----:B------:R-:W-:Y:S01]  /*1fa0*/  IMAD.IADD R22, R9, 0x1, R5 ;  /* 0x0000000109167824 */ /* 0x000fe200078e0205 */
[----:B------:R-:W-:Y:S01]  /*1fb0*/  LEA R34, P3, R10, UR14, 0x1 ;  /* 0x0000000e0a227c11 */ /* 0x000fe2000f8608ff */
[----:B------:R-:W-:Y:S01]  /*1fc0*/  VIADD R23, R11, UR5 ;  /* 0x000000050b177c36 */ /* 0x000fe20008000000 */
[----:B------:R-:W-:Y:S01]  /*1fd0*/  UMOV UR17, UR22 ;  /* 0x0000001600117c82 */ /* 0x000fe20008000000 */
[----:B------:R-:W-:Y:S01]  /*1fe0*/  UMOV UR16, UR23 ;  /* 0x0000001700107c82 */ /* 0x000fe20008000000 */
        /* <DEDUP_REMOVED lines=24> */
.L_x_973:
        /* <DEDUP_REMOVED lines=19> */
.L_x_974:
        /* <DEDUP_REMOVED lines=38> */
.L_x_976:
[----:B------:R-:W-:Y:S05]  /*2500*/  BSYNC B0 ;  /* 0x0000000000007941 */ /* 0x000fea0003800000 */
.L_x_975:
        /* <DEDUP_REMOVED lines=19> */
.L_x_978:
[----:B------:R-:W-:Y:S05]  /*2640*/  BSYNC B0 ;  /* 0x0000000000007941 */ /* 0x000fea0003800000 */
.L_x_977:
        /* <DEDUP_REMOVED lines=32> */
.L_x_980:
[----:B------:R-:W-:Y:S05]  /*2850*/  BSYNC B0 ;  /* 0x0000000000007941 */ /* 0x000fea0003800000 */
.L_x_979:
        /* <DEDUP_REMOVED lines=21> */
.L_x_972:
        /* <DEDUP_REMOVED lines=63> */
.L_x_983:
[----:B------:R-:W-:Y:S05]  /*2da0*/  BSYNC B0 ;  /* 0x0000000000007941 */ /* 0x000fea0003800000 */
.L_x_982:
        /* <DEDUP_REMOVED lines=44> */
.L_x_985:
[----:B------:R-:W-:Y:S05]  /*3070*/  BSYNC B0 ;  /* 0x0000000000007941 */ /* 0x000fea0003800000 */
.L_x_984:
        /* <DEDUP_REMOVED lines=30> */
.L_x_987:
[----:B------:R-:W-:Y:S05]  /*3260*/  BSYNC B0 ;  /* 0x0000000000007941 */ /* 0x000fea0003800000 */
.L_x_986:
        /* <DEDUP_REMOVED lines=37> */
.L_x_989:
[----:B------:R-:W-:Y:S05]  /*34c0*/  BSYNC B0 ;  /* 0x0000000000007941 */ /* 0x000fea0003800000 */
.L_x_988:
        /* <DEDUP_REMOVED lines=27> */
.L_x_991:
[----:B------:R-:W-:Y:S05]  /*3680*/  BSYNC B0 ;  /* 0x0000000000007941 */ /* 0x000fea0003800000 */
.L_x_990:
        /* <DEDUP_REMOVED lines=40> */
.L_x_993:
[----:B------:R-:W-:Y:S05]  /*3910*/  BSYNC B0 ;  /* 0x0000000000007941 */ /* 0x000fea0003800000 */
.L_x_992:
        /* <DEDUP_REMOVED lines=57> */
.L_x_995:
[----:B------:R-:W-:Y:S05]  /*3cb0*/  BSYNC B0 ;  /* 0x0000000000007941 */ /* 0x000fea0003800000 */
.L_x_994:
        /* <DEDUP_REMOVED lines=44> */
.L_x_997:
[----:B------:R-:W-:Y:S05]  /*3f80*/  BSYNC B0 ;  /* 0x0000000000007941 */ /* 0x000fea0003800000 */
.L_x_996:
        /* <DEDUP_REMOVED lines=14> */
[----:B------:R-:W-:Y:S01]  /*4070*/  ULDC UR26, c[0x0][0x398] ;  /* 0x0000e600001a7ab9 */ /* 0x000fe20000000800 */
[----:B------:R-:W-:Y:S01]  /*4080*/  ULDC UR28, c[0x0][0x2dc] ;  /* 0x0000b700001c7ab9 */ /* 0x000fe20000000800 */
[----:B------:R-:W-:-:S05]  /*4090*/  ULDC UR20, c[0x0][0x2ec] ;  /* 0x0000bb0000147ab9 */ /* 0x000fca0000000800 */
        /* <DEDUP_REMOVED lines=9> */
[----:B---3--:R-:W-:Y:S02]  /*4130*/  IMAD.MOV.U32 R6, RZ, RZ, 0x7f800000 ;  /* 0x7f800000ff067424 */ /* 0x008fe400078e00ff */
[----:B------:R-:W3:Y:S01]  /*4140*/  @!P6 LDG.E R7, desc[UR8][R4.64] ;  /* 0x000000080407e981 */ /* 0x000ee2000c1e1900 */
[----:B------:R-:W-:Y:S02]  /*4150*/  @UP1 ULEA UR14, UP0, UR10, UR14, 0x2 ;  /* 0x0000000e0a0e1291 */ /* 0x000fe4000f80103f */
[----:B------:R-:W-:Y:S01]  /*4160*/  @UP1 UIADD3 UR5, UR11, UR5, URZ ;  /* 0x000000050b051290 */ /* 0x000fe2000fffe03f */
[----:B------:R1:W3:Y:S01]  /*4170*/  @!P5 LDG.E R6, desc[UR8][R4.64+0x20] ;  /* 0x000020080406d981 */ /* 0x0002e2000c1e1900 */
[----:B------:R-:W-:-:S02]  /*4180*/  IMAD.MOV.U32 R240, RZ, RZ, 0x20 ;  /* 0x00000020fff07424 */ /* 0x000fc400078e00ff */
[----:B------:R-:W-:Y:S01]  /*4190*/  @UP1 ULEA.HI.X UR15, UR10, UR15, UR5, 0x2, UP0 ;  /* 0x0000000f0a0f1291 */ /* 0x000fe200080f1405 */
[----:B------:R-:W-:Y:S06]  /*41a0*/  BAR.SYNC.DEFER_BLOCKING 0x0 ;  /* 0x0000000000007b1d */ /* 0x000fec0000010000 */
[----:B------:R-:W-:Y:S01]  /*41b0*/  @UP1 ULDC UR5, c[0x0][0x2e8] ;  /* 0x0000ba0000051ab9 */ /* 0x000fe20000000800 */
[----:B------:R-:W-:Y:S01]  /*41c0*/  UIADD3 UR22, UR32, UR13, URZ ;  /* 0x0000000d20167290 */ /* 0x000fe2000fffe03f */
        /* <DEDUP_REMOVED lines=13> */
[----:B-1----:R-:W-:Y:S01]  /*42a0*/  IMAD.U32 R4, RZ, RZ, UR14 ;  /* 0x0000000eff047e24 */ /* 0x002fe2000f8e00ff */
[----:B------:R-:W-:Y:S01]  /*42b0*/  CS2R R120, SRZ ;  /* 0x0000000000787805 */ /* 0x000fe2000001ff00 */
[----:B------:R-:W-:Y:S01]  /*42c0*/  IMAD.U32 R5, RZ, RZ, UR15 ;  /* 0x0000000fff057e24 */ /* 0x000fe2000f8e00ff */
[----:B------:R-:W1:Y:S01]  /*42d0*/  LDSM.16.M88.4 R164, [R252] ;  /* 0x00000000fca4783b */ /* 0x000e620000000200 */
[----:B------:R-:W-:-:S02]  /*42e0*/  CS2R R118, SRZ ;  /* 0x0000000000767805 */ /* 0x000fc4000001ff00 */
[----:B------:R-:W-:Y:S02]  /*42f0*/  CS2R R116, SRZ ;  /* 0x0000000000747805 */ /* 0x000fe4000001ff00 */
[----:B------:R-:W-:Y:S01]  /*4300*/  CS2R R110, SRZ ;  /* 0x00000000006e7805 */ /* 0x000fe2000001ff00 */
[----:B------:R2:W3:Y:S01]  /*4310*/  @P0 LDG.E R11, desc[UR8][R4.64] ;  /* 0x00000008040b0981 */ /* 0x0004e2000c1e1900 */
        /* <DEDUP_REMOVED lines=22> */
[----:B------:R-:W-:Y:S02]  /*4480*/  CS2R R50, SRZ ;  /* 0x0000000000327805 */ /* 0x000fe4000001ff00 */
[----:B------:R-:W-:Y:S02]  /*4490*/  CS2R R48, SRZ ;  /* 0x0000000000307805 */ /* 0x000fe4000001ff00 */
[----:B--2---:R-:W-:Y:S02]  /*44a0*/  LEA.HI R5, R28, R29, RZ, 0x4 ;  /* 0x0000001d1c057211 */ /* 0x004fe400078f20ff */
[----:B------:R-:W-:Y:S02]  /*44b0*/  CS2R R42, SRZ ;  /* 0x00000000002a7805 */ /* 0x000fe4000001ff00 */
[----:B------:R-:W-:-:S02]  /*44c0*/  LOP3.LUT R4, R25, 0xfffffff8, RZ, 0xc0, !PT ;  /* 0xfffffff819047812 */ /* 0x000fc400078ec0ff */
[----:B------:R-:W-:Y:S02]  /*44d0*/  CS2R R40, SRZ ;  /* 0x0000000000287805 */ /* 0x000fe4000001ff00 */
[----:B------:R-:W-:Y:S02]  /*44e0*/  CS2R R38, SRZ ;  /* 0x0000000000267805 */ /* 0x000fe4000001ff00 */
[----:B------:R-:W-:Y:S02]  /*44f0*/  CS2R R36, SRZ ;  /* 0x0000000000247805 */ /* 0x000fe4000001ff00 */
[----:B----4-:R-:W-:Y:S01]  /*4500*/  CS2R R30, SRZ ;  /* 0x00000000001e7805 */ /* 0x010fe2000001ff00 */
[----:B------:R-:W-:Y:S01]  /*4510*/  IMAD.IADD R4, R29, 0x1, -R4 ;  /* 0x000000011d047824 */ /* 0x000fe200078e0a04 */
[----:B------:R-:W-:Y:S02]  /*4520*/  CS2R R34, SRZ ;  /* 0x0000000000227805 */ /* 0x000fe4000001ff00 */
[----:B------:R-:W-:-:S02]  /*4530*/  CS2R R32, SRZ ;  /* 0x0000000000207805 */ /* 0x000fc4000001ff00 */
[----:B------:R-:W-:Y:S01]  /*4540*/  CS2R R26, SRZ ;  /* 0x00000000001a7805 */ /* 0x000fe2000001ff00 */
[C---:B------:R-:W-:Y:S01]  /*4550*/  IMAD.SHL.U32 R9, R4.reuse, 0x40, RZ ;  /* 0x0000004004097824 */ /* 0x040fe200078e00ff */
[----:B------:R-:W-:Y:S02]  /*4560*/  LOP3.LUT P1, RZ, R4, 0x2, RZ, 0xc0, !PT ;  /* 0x0000000204ff7812 */ /* 0x000fe4000782c0ff */
[----:B------:R-:W-:Y:S02]  /*4570*/  CS2R R22, SRZ ;  /* 0x0000000000167805 */ /* 0x000fe4000001ff00 */
[----:B------:R-:W-:Y:S01]  /*4580*/  CS2R R20, SRZ ;  /* 0x0000000000147805 */ /* 0x000fe2000001ff00 */
[----:B------:R-:W-:Y:S01]  /*4590*/  ULDC UR12, c[0x0][0x394] ;  /* 0x0000e500000c7ab9 */ /* 0x000fe20000000800 */
[----:B------:R-:W-:Y:S01]  /*45a0*/  SEL R240, R240, 0xffffffe0, !P1 ;  /* 0xffffffe0f0f07807 */ /* 0x000fe20004800000 */
[----:B------:R-:W-:-:S04]  /*45b0*/  ULDC UR11, c[0x0][0x39c] ;  /* 0x0000e700000b7ab9 */ /* 0x000fc80000000800 */
        /* <DEDUP_REMOVED lines=56> */
.L_x_1002:
[----:B---3--:R-:W2:Y:S01]  /*4940*/  LDL R96, [R1+0x8] ;  /* 0x0000080001607983 */ /* 0x008ea20000100800 */
[----:B------:R-:W-:Y:S01]  /*4950*/  USHF.L.U32 UR10, UR7, 0x6, URZ ;  /* 0x00000006070a7899 */ /* 0x000fe2000800063f */
[----:B------:R-:W-:Y:S02]  /*4960*/  ULDC UR12, c[0x0][0x394] ;  /* 0x0000e500000c7ab9 */ /* 0x000fe40000000800 */
        /* <DEDUP_REMOVED lines=12> */
[----:B------:R-:W-:Y:S04]  /*4a30*/  LDSM.16.M88.4 R84, [R252+-0x6000] ;  /* 0xffa00000fc54783b */ /* 0x000fe80000000200 */
[----:B--2---:R-:W-:Y:S04]  /*4a40*/  LDSM.16.M88.4 R16, [R96] ;  /* 0x000000006010783b */ /* 0x004fe80000000200 */
[----:B----4-:R-:W2:Y:S04]  /*4a50*/  LDSM.16.M88.4 R8, [R95+0xc000] ;  /* 0x00c000005f08783b */ /* 0x010ea80000000200 */
[----:B------:R-:W4:Y:S04]  /*4a60*/  LDSM.16.M88.4 R68, [R95+0xc800] ;  /* 0x00c800005f44783b */ /* 0x000f280000000200 */
[----:B---3--:R-:W-:Y:S04]  /*4a70*/  LDSM.16.M88.4 R72, [R92] ;  /* 0x000000005c48783b */ /* 0x008fe80000000200 */
[----:B------:R-:W3:Y:S04]  /*4a80*/  LDSM.16.M88.4 R76, [R91+-0x6000] ;  /* 0xffa000005b4c783b */ /* 0x000ee80000000200 */
[----:B------:R-:W1:Y:S01]  /*4a90*/  LDSM.16.M88.4 R80, [R91+-0x5800] ;  /* 0xffa800005b50783b */ /* 0x000e620000000200 */
[C---:B--2---:R-:W-:Y:S06]  /*4aa0*/  HMMA.16816.F32 R4, R16.reuse, R8, RZ ;  /* 0x000000081004723c */ /* 0x044fec00000018ff */
[C---:B------:R-:W-:Y:S06]  /*4ab0*/  HMMA.16816.F32 R8, R16.reuse, R10, RZ ;  /* 0x0000000a1008723c */ /* 0x040fec00000018ff */
[C---:B----4-:R-:W-:Y:S06]  /*4ac0*/  HMMA.16816.F32 R12, R16.reuse, R68, RZ ;  /* 0x00000044100c723c */ /* 0x050fec00000018ff */
[----:B------:R-:W-:Y:S01]  /*4ad0*/  HMMA.16816.F32 R16, R16, R70, RZ ;  /* 0x000000461010723c */ /* 0x000fe200000018ff */
[----:B------:R-:W2:Y:S05]  /*4ae0*/  LDSM.16.M88.4 R68, [R90] ;  /* 0x000000005a44783b */ /* 0x000eaa0000000200 */
[C---:B---3--:R-:W-:Y:S06]  /*4af0*/  HMMA.16816.F32 R4, R72.reuse, R76, R4 ;  /* 0x0000004c4804723c */ /* 0x048fec0000001804 */
[C---:B------:R-:W-:Y:S01]  /*4b00*/  HMMA.16816.F32 R8, R72.reuse, R78, R8 ;  /* 0x0000004e4808723c */ /* 0x040fe20000001808 */
[----:B------:R-:W3:Y:S05]  /*4b10*/  LDSM.16.M88.4 R76, [R252+-0x5800] ;  /* 0xffa80000fc4c783b */ /* 0x000eea0000000200 */
[C---:B-1----:R-:W-:Y:S06]  /*4b20*/  HMMA.16816.F32 R12, R72.reuse, R80, R12 ;  /* 0x00000050480c723c */ /* 0x042fec000000180c */
[----:B------:R-:W-:Y:S01]  /*4b30*/  HMMA.16816.F32 R16, R72, R82, R16 ;  /* 0x000000524810723c */ /* 0x000fe20000001810 */
[----:B------:R-:W-:Y:S04]  /*4b40*/  LDSM.16.M88.4 R72, [R89] ;  /* 0x000000005948783b */ /* 0x000fe80000000200 */
[----:B------:R-:W1:Y:S01]  /*4b50*/  LDSM.16.M88.4 R80, [R88] ;  /* 0x000000005850783b */ /* 0x000e620000000200 */
[C---:B--2---:R-:W-:Y:S06]  /*4b60*/  HMMA.16816.F32 R4, R68.reuse, R84, R4 ;  /* 0x000000544404723c */ /* 0x044fec0000001804 */
[C---:B------:R-:W-:Y:S01]  /*4b70*/  HMMA.16816.F32 R8, R68.reuse, R86, R8 ;  /* 0x000000564408723c */ /* 0x040fe20000001808 */
[----:B------:R-:W2:Y:S05]  /*4b80*/  LDSM.16.M88.4 R84, [R88+0x800] ;  /* 0x000800005854783b */ /* 0x000eaa0000000200 */
[C---:B---3--:R-:W-:Y:S06]  /*4b90*/  HMMA.16816.F32 R12, R68.reuse, R76, R12 ;  /* 0x0000004c440c723c */ /* 0x048fec000000180c */
[----:B------:R-:W-:Y:S01]  /*4ba0*/  HMMA.16816.F32 R16, R68, R78, R16 ;  /* 0x0000004e4410723c */ /* 0x000fe20000001810 */
[----:B------:R-:W-:Y:S04]  /*4bb0*/  LDSM.16.M88.4 R68, [R96+0x2000] ;  /* 0x002000006044783b */ /* 0x000fe80000000200 */
[----:B------:R-:W3:Y:S01]  /*4bc0*/  LDSM.16.M88.4 R76, [R95+0xe000] ;  /* 0x00e000005f4c783b */ /* 0x000ee20000000200 */
[C---:B-1----:R-:W-:Y:S06]  /*4bd0*/  HMMA.16816.F32 R4, R72.reuse, R80, R4 ;  /* 0x000000504804723c */ /* 0x042fec0000001804 */
[C---:B------:R-:W-:Y:S01]  /*4be0*/  HMMA.16816.F32 R8, R72.reuse, R82, R8 ;  /* 0x000000524808723c */ /* 0x040fe20000001808 */
[----:B------:R-:W1:Y:S05]  /*4bf0*/  LDSM.16.M88.4 R80, [R95+0xe800] ;  /* 0x00e800005f50783b */ /* 0x000e6a0000000200 */
[C---:B--2---:R-:W-:Y:S06]  /*4c00*/  HMMA.16816.F32 R12, R72.reuse, R84, R12 ;  /* 0x00000054480c723c */ /* 0x044fec000000180c */
[----:B------:R-:W-:Y:S01]  /*4c10*/  HMMA.16816.F32 R16, R72, R86, R16 ;  /* 0x000000564810723c */ /* 0x000fe20000001810 */
[----:B------:R-:W-:Y:S04]  /*4c20*/  LDSM.16.M88.4 R72, [R92+0x2000] ;  /* 0x002000005c48783b */ /* 0x000fe80000000200 */
[----:B------:R-:W-:Y:S01]  /*4c30*/  LDSM.16.M88.4 R84, [R91+-0x3800] ;  /* 0xffc800005b54783b */ /* 0x000fe20000000200 */
[C---:B---3--:R-:W-:Y:S06]  /*4c40*/  HMMA.16816.F32 R4, R68.reuse, R76, R4 ;  /* 0x0000004c4404723c */ /* 0x048fec0000001804 */
[C---:B------:R-:W-:Y:S01]  /*4c50*/  HMMA.16816.F32 R8, R68.reuse, R78, R8 ;  /* 0x0000004e4408723c */ /* 0x040fe20000001808 */
[----:B------:R-:W2:Y:S05]  /*4c60*/  LDSM.16.M88.4 R76, [R91+-0x4000] ;  /* 0xffc000005b4c783b */ /* 0x000eaa0000000200 */
[C---:B-1----:R-:W-:Y:S06]  /*4c70*/  HMMA.16816.F32 R12, R68.reuse, R80, R12 ;  /* 0x00000050440c723c */ /* 0x042fec000000180c */
[----:B------:R-:W-:Y:S01]  /*4c80*/  HMMA.16816.F32 R16, R68, R82, R16 ;  /* 0x000000524410723c */ /* 0x000fe20000001810 */
[----:B------:R-:W-:Y:S04]  /*4c90*/  LDSM.16.M88.4 R68, [R90+0x2000] ;  /* 0x002000005a44783b */ /* 0x000fe80000000200 */
[----:B------:R-:W-:Y:S01]  /*4ca0*/  LDSM.16.M88.4 R80, [R252+-0x3800] ;  /* 0xffc80000fc50783b */ /* 0x000fe20000000200 */
[C---:B--2---:R-:W-:Y:S06]  /*4cb0*/  HMMA.16816.F32 R4, R72.reuse, R76, R4 ;  /* 0x0000004c4804723c */ /* 0x044fec0000001804 */
[C---:B------:R-:W-:Y:S01]  /*4cc0*/  HMMA.16816.F32 R8, R72.reuse, R78, R8 ;  /* 0x0000004e4808723c */ /* 0x040fe20000001808 */
[----:B------:R-:W1:Y:S05]  /*4cd0*/  LDSM.16.M88.4 R76, [R252+-0x4000] ;  /* 0xffc00000fc4c783b */ /* 0x000e6a0000000200 */
[C---:B------:R-:W-:Y:S06]  /*4ce0*/  HMMA.16816.F32 R12, R72.reuse, R84, R12 ;  /* 0x00000054480c723c */ /* 0x040fec000000180c */
[----:B------:R-:W-:Y:S01]  /*4cf0*/  HMMA.16816.F32 R16, R72, R86, R16 ;  /* 0x000000564810723c */ /* 0x000fe20000001810 */
[----:B------:R-:W-:Y:S04]  /*4d00*/  LDSM.16.M88.4 R72, [R89+0x2000] ;  /* 0x002000005948783b */ /* 0x000fe80000000200 */
[----:B------:R-:W-:Y:S01]  /*4d10*/  LDSM.16.M88.4 R84, [R88+0x2800] ;  /* 0x002800005854783b */ /* 0x000fe20000000200 */
[C---:B-1----:R-:W-:Y:S06]  /*4d20*/  HMMA.16816.F32 R4, R68.reuse, R76, R4 ;  /* 0x0000004c4404723c */ /* 0x042fec0000001804 */
[C---:B------:R-:W-:Y:S01]  /*4d30*/  HMMA.16816.F32 R8, R68.reuse, R78, R8 ;  /* 0x0000004e4408723c */ /* 0x040fe20000001808 */
[----:B------:R-:W1:Y:S05]  /*4d40*/  LDSM.16.M88.4 R76, [R88+0x2000] ;  /* 0x00200000584c783b */ /* 0x000e6a0000000200 */
[C---:B------:R-:W-:Y:S06]  /*4d50*/  HMMA.16816.F32 R12, R68.reuse, R80, R12 ;  /* 0x00000050440c723c */ /* 0x040fec000000180c */
[----:B------:R-:W-:Y:S01]  /*4d60*/  HMMA.16816.F32 R16, R68, R82, R16 ;  /* 0x000000524410723c */ /* 0x000fe20000001810 */
[----:B------:R-:W-:Y:S04]  /*4d70*/  LDSM.16.M88.4 R68, [R96+0x4000] ;  /* 0x004000006044783b */ /* 0x000fe80000000200 */
[----:B------:R-:W2:Y:S01]  /*4d80*/  LDSM.16.M88.4 R80, [R95+0x10000] ;  /* 0x010000005f50783b */ /* 0x000ea20000000200 */
[C---:B-1----:R-:W-:Y:S06]  /*4d90*/  HMMA.16816.F32 R4, R72.reuse, R76, R4 ;  /* 0x0000004c4804723c */ /* 0x042fec0000001804 */
[C---:B------:R-:W-:Y:S01]  /*4da0*/  HMMA.16816.F32 R8, R72.reuse, R78, R8 ;  /* 0x0000004e4808723c */ /* 0x040fe20000001808 */
[----:B------:R-:W1:Y:S05]  /*4db0*/  LDSM.16.M88.4 R76, [R95+0x10800] ;  /* 0x010800005f4c783b */ /* 0x000e6a0000000200 */
[C---:B------:R-:W-:Y:S06]  /*4dc0*/  HMMA.16816.F32 R12, R72.reuse, R84, R12 ;  /* 0x00000054480c723c */ /* 0x040fec000000180c */
[----:B------:R-:W-:Y:S01]  /*4dd0*/  HMMA.16816.F32 R16, R72, R86, R16 ;  /* 0x000000564810723c */ /* 0x000fe20000001810 */
[----:B------:R-:W3:Y:S05]  /*4de0*/  LDL R86, [R1+0x88] ;  /* 0x0000880001567983 */ /* 0x000eea0000100800 */
[C---:B--2---:R-:W-:Y:S05]  /*4df0*/  HMMA.16816.F32 R4, R68.reuse, R80, R4 ;  /* 0x000000504404723c */ /* 0x044fea0000001804 */
[----:B------:R-:W-:Y:S01]  /*4e00*/  IADD3 R72, P0, R94, UR19, RZ ;  /* 0x000000135e487c10 */ /* 0x000fe2000ff1e0ff */
[C---:B------:R-:W-:Y:S01]  /*4e10*/  HMMA.16816.F32 R8, R68.reuse, R82, R8 ;  /* 0x000000524408723c */ /* 0x040fe20000001808 */
[----:B------:R-:W-:Y:S04]  /*4e20*/  LDSM.16.M88.4 R80, [R91+-0x2000] ;  /* 0xffe000005b50783b */ /* 0x000fe80000000200 */
[----:B------:R-:W-:Y:S05]  /*4e30*/  IADD3.X R73, R93, UR18, RZ, P0, !PT ;  /* 0x000000125d497c10 */ /* 0x000fea00087fe4ff */
[----:B-----5:R-:W5:Y:S04]  /*4e40*/  LDG.E R85, desc[UR8][R72.64] ;  /* 0x0000000848557981 */ /* 0x020f68000c1e1900 */
[----:B------:R2:W5:Y:S01]  /*4e50*/  LDG.E R84, desc[UR8][R72.64+0x20] ;  /* 0x0000200848547981 */ /* 0x000562000c1e1900 */
[C---:B-1----:R-:W-:Y:S06]  /*4e60*/  HMMA.16816.F32 R12, R68.reuse, R76, R12 ;  /* 0x0000004c440c723c */ /* 0x042fec000000180c */
[----:B------:R-:W-:Y:S01]  /*4e70*/  HMMA.16816.F32 R16, R68, R78, R16 ;  /* 0x0000004e4410723c */ /* 0x000fe20000001810 */
[----:B------:R-:W-:Y:S04]  /*4e80*/  LDSM.16.M88.4 R68, [R91+-0x1800] ;  /* 0xffe800005b44783b */ /* 0x000fe80000000200 */
[----:B------:R-:W-:Y:S04]  /*4e90*/  LDSM.16.M88.4 R76, [R90+0x4000] ;  /* 0x004000005a4c783b */ /* 0x000fe80000000200 */
[----:B--2---:R-:W1:Y:S02]  /*4ea0*/  LDSM.16.M88.4 R72, [R92+0x4000] ;  /* 0x004000005c48783b */ /* 0x004e640000000200 */
[C---:B-1----:R-:W-:Y:S06]  /*4eb0*/  HMMA.16816.F32 R4, R72.reuse, R80, R4 ;  /* 0x000000504804723c */ /* 0x042fec0000001804 */
[C---:B------:R-:W-:Y:S01]  /*4ec0*/  HMMA.16816.F32 R8, R72.reuse, R82, R8 ;  /* 0x000000524808723c */ /* 0x040fe20000001808 */
[----:B------:R-:W1:Y:S05]  /*4ed0*/  LDSM.16.M88.4 R80, [R252+-0x2000] ;  /* 0xffe00000fc50783b */ /* 0x000e6a0000000200 */
[C---:B------:R-:W-:Y:S06]  /*4ee0*/  HMMA.16816.F32 R12, R72.reuse, R68, R12 ;  /* 0x00000044480c723c */ /* 0x040fec000000180c */
[----:B------:R-:W-:Y:S01]  /*4ef0*/  HMMA.16816.F32 R16, R72, R70, R16 ;  /* 0x000000464810723c */ /* 0x000fe20000001810 */
[----:B------:R-:W2:Y:S04]  /*4f00*/  LDSM.16.M88.4 R68, [R252+-0x1800] ;  /* 0xffe80000fc44783b */ /* 0x000ea80000000200 */
[----:B------:R-:W-:Y:S01]  /*4f10*/  LDSM.16.M88.4 R72, [R89+0x4000] ;  /* 0x004000005948783b */ /* 0x000fe20000000200 */
[C---:B-1----:R-:W-:Y:S06]  /*4f20*/  HMMA.16816.F32 R4, R76.reuse, R80, R4 ;  /* 0x000000504c04723c */ /* 0x042fec0000001804 */
[C---:B------:R-:W-:Y:S01]  /*4f30*/  HMMA.16816.F32 R8, R76.reuse, R82, R8 ;  /* 0x000000524c08723c */ /* 0x040fe20000001808 */
[----:B------:R-:W1:Y:S05]  /*4f40*/  LDSM.16.M88.4 R80, [R88+0x4000] ;  /* 0x004000005850783b */ /* 0x000e6a0000000200 */
[C---:B--2---:R-:W-:Y:S06]  /*4f50*/  HMMA.16816.F32 R12, R76.reuse, R68, R12 ;  /* 0x000000444c0c723c */ /* 0x044fec000000180c */
[----:B------:R-:W-:Y:S01]  /*4f60*/  HMMA.16816.F32 R16, R76, R70, R16 ;  /* 0x000000464c10723c */ /* 0x000fe20000001810 */
[----:B------:R-:W2:Y:S05]  /*4f70*/  LDSM.16.M88.4 R68, [R88+0x4800] ;  /* 0x004800005844783b */ /* 0x000eaa0000000200 */
[C---:B-1----:R-:W-:Y:S06]  /*4f80*/  HMMA.16816.F32 R4, R72.reuse, R80, R4 ;  /* 0x000000504804723c */ /* 0x042fec0000001804 */
[C---:B------:R-:W-:Y:S06]  /*4f90*/  HMMA.16816.F32 R8, R72.reuse, R82, R8 ;  /* 0x000000524808723c */ /* 0x040fec0000001808 */
[C---:B--2---:R-:W-:Y:S06]  /*4fa0*/  HMMA.16816.F32 R12, R72.reuse, R68, R12 ;  /* 0x00000044480c723c */ /* 0x044fec000000180c */
[----:B------:R-:W-:Y:S06]  /*4fb0*/  HMMA.16816.F32 R16, R72, R70, R16 ;  /* 0x000000464810723c */ /* 0x000fec0000001810 */
[----:B------:R-:W-:Y:S01]  /*4fc0*/  FMUL.FTZ R7, R7, UR11 ;  /* 0x0000000b07077c20 */ /* 0x000fe20008410000 */
[----:B------:R-:W-:Y:S01]  /*4fd0*/  FMUL.FTZ R4, R4, UR11 ;  /* 0x0000000b04047c20 */ /* 0x000fe20008410000 */
[----:B------:R-:W-:Y:S02]  /*4fe0*/  FMUL.FTZ R6, R6, UR11 ;  /* 0x0000000b06067c20 */ /* 0x000fe40008410000 */
[----:B------:R-:W-:Y:S01]  /*4ff0*/  MUFU.TANH R79, R7 ;  /* 0x00000007004f7308 */ /* 0x000fe20000002400 */
[----:B------:R-:W-:Y:S01]  /*5000*/  FMUL.FTZ R5, R5, UR11 ;  /* 0x0000000b05057c20 */ /* 0x000fe20008410000 */
[----:B------:R-:W-:Y:S01]  /*5010*/  FMUL.FTZ R10, R10, UR11 ;  /* 0x0000000b0a0a7c20 */ /* 0x000fe20008410000 */
[----:B------:R-:W-:Y:S01]  /*5020*/  FMUL.FTZ R11, R11, UR11 ;  /* 0x0000000b0b0b7c20 */ /* 0x000fe20008410000 */
[----:B------:R-:W-:Y:S01]  /*5030*/  FMUL.FTZ R8, R8, UR11 ;  /* 0x0000000b08087c20 */ /* 0x000fe20008410000 */
[----:B------:R-:W-:Y:S05]  /*5040*/  FMUL.FTZ R76, R9, UR11 ;  /* 0x0000000b094c7c20 */ /* 0x000fea0008410000 */
[----:B------:R-:W-:Y:S01]  /*5050*/  MUFU.TANH R7, R4 ;  /* 0x0000000400077308 */ /* 0x000fe20000002400 */
[----:B------:R-:W-:Y:S01]  /*5060*/  FMUL.FTZ R14, R14, UR11 ;  /* 0x0000000b0e0e7c20 */ /* 0x000fe20008410000 */
[----:B------:R-:W-:Y:S01]  /*5070*/  FMUL.FTZ R15, R15, UR11 ;  /* 0x0000000b0f0f7c20 */ /* 0x000fe20008410000 */
[----:B------:R-:W-:Y:S01]  /*5080*/  FMUL.FTZ R12, R12, UR11 ;  /* 0x0000000b0c0c7c20 */ /* 0x000fe20008410000 */
[----:B------:R-:W-:Y:S01]  /*5090*/  FMUL.FTZ R16, R16, UR11 ;  /* 0x0000000b10107c20 */ /* 0x000fe20008410000 */
[----:B------:R-:W-:Y:S05]  /*50a0*/  FMUL.FTZ R72, R18, UR11 ;  /* 0x0000000b12487c20 */ /* 0x000fea0008410000 */
[----:B------:R-:W-:Y:S01]  /*50b0*/  MUFU.TANH R78, R6 ;  /* 0x00000006004e7308 */ /* 0x000fe20000002400 */
[----:B------:R-:W-:Y:S09]  /*50c0*/  FMUL.FTZ R87, R19, UR11 ;  /* 0x0000000b13577c20 */ /* 0x000ff20008410000 */
[----:B------:R-:W-:Y:S10]  /*50d0*/  MUFU.TANH R83, R5 ;  /* 0x0000000500537308 */ /* 0x000ff40000002400 */
[----:B------:R-:W-:Y:S10]  /*50e0*/  MUFU.TANH R77, R10 ;  /* 0x0000000a004d7308 */ /* 0x000ff40000002400 */
[----:B------:R-:W1:Y:S10]  /*50f0*/  MUFU.TANH R73, R11 ;  /* 0x0000000b00497308 */ /* 0x000e740000002400 */
[----:B------:R-:W2:Y:S10]  /*5100*/  MUFU.TANH R74, R8 ;  /* 0x00000008004a7308 */ /* 0x000eb40000002400 */
[----:B------:R-:W-:Y:S01]  /*5110*/  MUFU.TANH R75, R76 ;  /* 0x0000004c004b7308 */ /* 0x000fe20000002400 */
[----:B-1----:R-:W-:Y:S04]  /*5120*/  FFMA.FTZ R19, -R73, R73, 1 ;  /* 0x3f80000049137423 */ /* 0x002fe80000010149 */
[----:B------:R-:W-:Y:S05]  /*5130*/  FMUL.FTZ R96, R19, UR11 ;  /* 0x0000000b13607c20 */ /* 0x000fea0008410000 */
[----:B------:R-:W-:Y:S10]  /*5140*/  MUFU.TANH R76, R14 ;  /* 0x0000000e004c7308 */ /* 0x000ff40000002400 */
[----:B------:R-:W-:Y:S10]  /*5150*/  MUFU.TANH R82, R15 ;  /* 0x0000000f00527308 */ /* 0x000ff40000002400 */
[----:B------:R1:W4:Y:S01]  /*5160*/  MUFU.TANH R80, R16 ;  /* 0x0000001000507308 */ /* 0x0003220000002400 */
[----:B---3--:R-:W-:Y:S01]  /*5170*/  IADD3 R4, R86, UR10, RZ ;  /* 0x0000000a56047c10 */ /* 0x008fe2000fffe0ff */
[----:B------:R-:W-:Y:S08]  /*5180*/  FMUL.FTZ R86, R17, UR11 ;  /* 0x0000000b11567c20 */ /* 0x000ff00008410000 */
[----:B------:R3:W4:Y:S01]  /*5190*/  MUFU.TANH R81, R12 ;  /* 0x0000000c00517308 */ /* 0x0007220000002400 */
[----:B------:R-:W-:Y:S01]  /*51a0*/  FFMA.FTZ R17, -R78, R78, 1 ;  /* 0x3f8000004e117423 */ /* 0x000fe2000001014e */
[C---:B------:R-:W-:Y:S02]  /*51b0*/  IADD3 R6, R4.reuse, 0x8, RZ ;  /* 0x0000000804067810 */ /* 0x040fe40007ffe0ff */
[----:B------:R-:W-:Y:S01]  /*51c0*/  IADD3 R5, R4, 0x7, RZ ;  /* 0x0000000704057810 */ /* 0x000fe20007ffe0ff */
[----:B------:R-:W-:Y:S01]  /*51d0*/  FMUL.FTZ R94, R17, UR11 ;  /* 0x0000000b115e7c20 */ /* 0x000fe20008410000 */
[----:B------:R-:W-:Y:S01]  /*51e0*/  ISETP.GE.AND P1, PT, R6, RZ, PT ;  /* 0x000000ff0600720c */ /* 0x000fe20003f26270 */
[----:B-1----:R-:W-:Y:S01]  /*51f0*/  FFMA.FTZ R16, -R7, R7, 1 ;  /* 0x3f80000007107423 */ /* 0x002fe20000010107 */
[----:B------:R-:W-:Y:S01]  /*5200*/  ISETP.GE.AND P0, PT, R5, RZ, PT ;  /* 0x000000ff0500720c */ /* 0x000fe20003f06270 */
[----:B--2---:R-:W-:Y:S01]  /*5210*/  FFMA.FTZ R17, -R74, R74, 1 ;  /* 0x3f8000004a117423 */ /* 0x004fe2000001014a */
[C---:B------:R-:W-:Y:S02]  /*5220*/  IADD3 R70, R4.reuse, -0x1, RZ ;  /* 0xffffffff04467810 */ /* 0x040fe40007ffe0ff */
[C---:B------:R-:W-:Y:S01]  /*5230*/  IADD3 R69, R4.reuse, -0x8, RZ ;  /* 0xfffffff804457810 */ /* 0x040fe20007ffe0ff */
[----:B------:R-:W-:Y:S01]  /*5240*/  FMUL.FTZ R93, R17, UR11 ;  /* 0x0000000b115d7c20 */ /* 0x000fe20008410000 */
[C---:B------:R-:W-:Y:S02]  /*5250*/  IADD3 R68, R4.reuse, -0x9, RZ ;  /* 0xfffffff704447810 */ /* 0x040fe40007ffe0ff */
[C---:B------:R-:W-:Y:S02]  /*5260*/  IADD3 R11, R4.reuse, -0x10, RZ ;  /* 0xfffffff0040b7810 */ /* 0x040fe40007ffe0ff */
[C---:B------:R-:W-:Y:S02]  /*5270*/  IADD3 R10, R4.reuse, -0x11, RZ ;  /* 0xffffffef040a7810 */ /* 0x040fe40007ffe0ff */
[C---:B------:R-:W-:Y:S02]  /*5280*/  IADD3 R9, R4.reuse, -0x18, RZ ;  /* 0xffffffe804097810 */ /* 0x040fe40007ffe0ff */
[C---:B------:R-:W-:Y:S02]  /*5290*/  IADD3 R8, R4.reuse, -0x19, RZ ;  /* 0xffffffe704087810 */ /* 0x040fe40007ffe0ff */
[C---:B------:R-:W-:Y:S02]  /*52a0*/  @!P1 IADD3 R6, -R4.reuse, -0x8, RZ ;  /* 0xfffffff804069810 */ /* 0x040fe40007ffe1ff */
[----:B------:R-:W-:Y:S02]  /*52b0*/  @!P0 IADD3 R5, -R4, -0x7, RZ ;  /* 0xfffffff904058810 */ /* 0x000fe40007ffe1ff */
[----:B------:R-:W-:Y:S02]  /*52c0*/  ISETP.GE.AND P6, PT, R70, RZ, PT ;  /* 0x000000ff4600720c */ /* 0x000fe40003fc6270 */
[----:B------:R-:W-:Y:S02]  /*52d0*/  ISETP.GE.AND P5, PT, R69, RZ, PT ;  /* 0x000000ff4500720c */ /* 0x000fe40003fa6270 */
[----:B------:R-:W-:Y:S02]  /*52e0*/  ISETP.GE.AND P4, PT, R68, RZ, PT ;  /* 0x000000ff4400720c */ /* 0x000fe40003f86270 */
[----:B------:R-:W-:Y:S02]  /*52f0*/  ISETP.GE.AND P3, PT, R11, RZ, PT ;  /* 0x000000ff0b00720c */ /* 0x000fe40003f66270 */
[----:B------:R-:W-:Y:S02]  /*5300*/  ISETP.GE.AND P2, PT, R10, RZ, PT ;  /* 0x000000ff0a00720c */ /* 0x000fe40003f46270 */
[----:B------:R-:W-:Y:S02]  /*5310*/  ISETP.GE.AND P1, PT, R9, RZ, PT ;  /* 0x000000ff0900720c */ /* 0x000fe40003f26270 */
[----:B------:R-:W-:Y:S02]  /*5320*/  ISETP.GE.AND P0, PT, R8, RZ, PT ;  /* 0x000000ff0800720c */ /* 0x000fe40003f06270 */
[----:B------:R-:W-:Y:S02]  /*5330*/  IABS R14, R4 ;  /* 0x00000004000e7213 */ /* 0x000fe40000000000 */
[C---:B------:R-:W-:Y:S02]  /*5340*/  @!P6 IADD3 R70, -R4.reuse, 0x1, RZ ;  /* 0x000000010446e810 */ /* 0x040fe40007ffe1ff */
[C---:B------:R-:W-:Y:S02]  /*5350*/  @!P5 IADD3 R69, -R4.reuse, 0x8, RZ ;  /* 0x000000080445d810 */ /* 0x040fe40007ffe1ff */
[C---:B------:R-:W-:Y:S02]  /*5360*/  @!P4 IADD3 R68, -R4.reuse, 0x9, RZ ;  /* 0x000000090444c810 */ /* 0x040fe40007ffe1ff */
[C---:B------:R-:W-:Y:S02]  /*5370*/  @!P3 IADD3 R11, -R4.reuse, 0x10, RZ ;  /* 0x00000010040bb810 */ /* 0x040fe40007ffe1ff */
[C---:B------:R-:W-:Y:S02]  /*5380*/  @!P2 IADD3 R10, -R4.reuse, 0x11, RZ ;  /* 0x00000011040aa810 */ /* 0x040fe40007ffe1ff */
[C---:B------:R-:W-:Y:S02]  /*5390*/  @!P1 IADD3 R9, -R4.reuse, 0x18, RZ ;  /* 0x0000001804099810 */ /* 0x040fe40007ffe1ff */
[----:B------:R-:W-:Y:S01]  /*53a0*/  @!P0 IADD3 R8, -R4, 0x19, RZ ;  /* 0x0000001904088810 */ /* 0x000fe20007ffe1ff */
[----:B------:R-:W-:Y:S01]  /*53b0*/  FMUL.FTZ R4, R13, UR11 ;  /* 0x0000000b0d047c20 */ /* 0x000fe20008410000 */
[----:B------:R-:W-:Y:S02]  /*53c0*/  MOV R13, R14 ;  /* 0x0000000e000d7202 */ /* 0x000fe40000000f00 */
[----:B------:R-:W-:Y:S01]  /*53d0*/  I2FP.F32.S32 R14, R5 ;  /* 0x00000005000e7245 */ /* 0x000fe20000201400 */
[----:B------:R1:W-:Y:S01]  /*53e0*/  MUFU.TANH R18, R4 ;  /* 0x0000000400127308 */ /* 0x0003e20000002400 */
[----:B------:R-:W-:Y:S01]  /*53f0*/  I2FP.F32.S32 R71, R10 ;  /* 0x0000000a00477245 */ /* 0x000fe20000201400 */
[----:B------:R-:W-:Y:S01]  /*5400*/  FFMA.FTZ R10, -R79, R79, 1 ;  /* 0x3f8000004f0a7423 */ /* 0x000fe2000001014f */
[----:B------:R-:W-:Y:S01]  /*5410*/  I2FP.F32.S32 R15, R6 ;  /* 0x00000006000f7245 */ /* 0x000fe20000201400 */
[----:B------:R-:W-:Y:S01]  /*5420*/  FFMA.FTZ R14, R14, -UR5, R79 ;  /* 0x800000050e0e7c23 */ /* 0x000fe2000801004f */
[----:B------:R-:W-:Y:S01]  /*5430*/  I2FP.F32.S32 R13, R13 ;  /* 0x0000000d000d7245 */ /* 0x000fe20000201400 */
[----:B------:R-:W-:Y:S01]  /*5440*/  FMUL.FTZ R88, R10, UR11 ;  /* 0x0000000b0a587c20 */ /* 0x000fe20008410000 */
[----:B------:R-:W-:Y:S03]  /*5450*/  PLOP3.LUT P0, PT, PT, PT, UP0, 0x80, 0x0 ;  /* 0x000000000000781c */ /* 0x000fe60003f0f008 */
[----:B------:R2:W2:Y:S01]  /*5460*/  MUFU.TANH R79, R72 ;  /* 0x00000048004f7308 */ /* 0x0004a20000002400 */
[----:B------:R-:W-:Y:S01]  /*5470*/  FFMA.FTZ R15, R15, -UR5, R78 ;  /* 0x800000050f0f7c23 */ /* 0x000fe2000801004e */
[C---:B------:R-:W-:Y:S01]  /*5480*/  FFMA.FTZ R7, R13.reuse, -UR5, R7 ;  /* 0x800000050d077c23 */ /* 0x040fe20008010007 */
[----:B------:R-:W-:Y:S01]  /*5490*/  FFMA.FTZ R13, R13, -UR5, R77 ;  /* 0x800000050d0d7c23 */ /* 0x000fe2000801004d */
[----:B---3--:R-:W-:Y:S02]  /*54a0*/  I2FP.F32.S32 R12, R70 ;  /* 0x00000046000c7245 */ /* 0x008fe40000201400 */
[----:B------:R-:W-:Y:S01]  /*54b0*/  I2FP.F32.S32 R6, R11 ;  /* 0x0000000b00067245 */ /* 0x000fe20000201400 */
[----:B------:R-:W-:Y:S03]  /*54c0*/  FFMA.FTZ R11, -R83, R83, 1 ;  /* 0x3f800000530b7423 */ /* 0x000fe60000010153 */
[----:B------:R3:W3:Y:S01]  /*54d0*/  MUFU.TANH R78, R86 ;  /* 0x00000056004e7308 */ /* 0x0006e20000002400 */
[----:B------:R-:W-:Y:S01]  /*54e0*/  I2FP.F32.S32 R9, R9 ;  /* 0x0000000900097245 */ /* 0x000fe20000201400 */
[C---:B------:R-:W-:Y:S01]  /*54f0*/  FFMA.FTZ R70, R12.reuse, -UR5, R83 ;  /* 0x800000050c467c23 */ /* 0x040fe20008010053 */
[----:B------:R-:W-:Y:S01]  /*5500*/  I2FP.F32.S32 R5, R69 ;  /* 0x0000004500057245 */ /* 0x000fe20000201400 */
[----:B------:R-:W-:Y:S01]  /*5510*/  FMUL.FTZ R83, R11, UR11 ;  /* 0x0000000b0b537c20 */ /* 0x000fe20008410000 */
[----:B-1----:R-:W-:Y:S01]  /*5520*/  I2FP.F32.S32 R4, R68 ;  /* 0x0000004400047245 */ /* 0x002fe20000201400 */
[----:B----4-:R-:W-:Y:S01]  /*5530*/  FFMA.FTZ R17, R9, -UR5, R80 ;  /* 0x8000000509117c23 */ /* 0x010fe20008010050 */
[----:B------:R-:W-:Y:S01]  /*5540*/  I2FP.F32.S32 R8, R8 ;  /* 0x0000000800087245 */ /* 0x000fe20000201400 */
[----:B------:R-:W-:Y:S01]  /*5550*/  FFMA.FTZ R12, R12, -UR5, R73 ;  /* 0x800000050c0c7c23 */ /* 0x000fe20008010049 */
[----:B--2---:R-:W-:Y:S01]  /*5560*/  FFMA.FTZ R72, -R77, R77, 1 ;  /* 0x3f8000004d487423 */ /* 0x004fe2000001014d */
[C---:B------:R-:W-:Y:S01]  /*5570*/  FFMA.FTZ R69, R5.reuse, -UR5, R74 ;  /* 0x8000000505457c23 */ /* 0x040fe2000801004a */
[----:B------:R-:W1:Y:S01]  /*5580*/  MUFU.TANH R77, R87 ;  /* 0x00000057004d7308 */ /* 0x000e620000002400 */
[C---:B------:R-:W-:Y:S01]  /*5590*/  FFMA.FTZ R68, R4.reuse, -UR5, R75 ;  /* 0x8000000504447c23 */ /* 0x040fe2000801004b */
[----:B------:R-:W-:Y:S01]  /*55a0*/  FFMA.FTZ R11, R5, -UR5, R76 ;  /* 0x80000005050b7c23 */ /* 0x000fe2000801004c */
[----:B------:R-:W-:Y:S01]  /*55b0*/  FFMA.FTZ R10, R4, -UR5, R82 ;  /* 0x80000005040a7c23 */ /* 0x000fe20008010052 */
[----:B------:R-:W-:Y:S01]  /*55c0*/  FMUL.FTZ R97, R72, UR11 ;  /* 0x0000000b48617c20 */ /* 0x000fe20008410000 */
[----:B------:R-:W-:Y:S01]  /*55d0*/  FFMA.FTZ R19, R6, -UR5, R81 ;  /* 0x8000000506137c23 */ /* 0x000fe20008010051 */
[----:B---3--:R-:W-:Y:S01]  /*55e0*/  FMUL.FTZ R86, R16, UR11 ;  /* 0x0000000b10567c20 */ /* 0x008fe20008410000 */
[----:B------:R-:W-:Y:S01]  /*55f0*/  FFMA.FTZ R16, -R75, R75, 1 ;  /* 0x3f8000004b107423 */ /* 0x000fe2000001014b */
[----:B------:R-:W-:Y:S01]  /*5600*/  FFMA.FTZ R9, R6, -UR5, R79 ;  /* 0x8000000506097c23 */ /* 0x000fe2000801004f */
[----:B------:R-:W-:Y:S01]  /*5610*/  FFMA.FTZ R76, -R76, R76, 1 ;  /* 0x3f8000004c4c7423 */ /* 0x000fe2000001014c */
[----:B------:R-:W-:Y:S01]  /*5620*/  FFMA.FTZ R75, -R82, R82, 1 ;  /* 0x3f800000524b7423 */ /* 0x000fe20000010152 */
[----:B------:R-:W-:Y:S01]  /*5630*/  FMUL.FTZ R92, R16, UR11 ;  /* 0x0000000b105c7c20 */ /* 0x000fe20008410000 */
[----:B------:R-:W-:Y:S01]  /*5640*/  FFMA.FTZ R74, -R81, R81, 1 ;  /* 0x3f800000514a7423 */ /* 0x000fe20000010151 */
[----:B------:R-:W-:Y:S01]  /*5650*/  FFMA.FTZ R73, -R18, R18, 1 ;  /* 0x3f80000012497423 */ /* 0x000fe20000010112 */
[----:B------:R-:W-:Y:S01]  /*5660*/  FFMA.FTZ R72, -R80, R80, 1 ;  /* 0x3f80000050487423 */ /* 0x000fe20000010150 */
[----:B------:R-:W-:Y:S01]  /*5670*/  FFMA.FTZ R6, -R79, R79, 1 ;  /* 0x3f8000004f067423 */ /* 0x000fe2000001014f */
[----:B------:R-:W-:Y:S01]  /*5680*/  FFMA.FTZ R5, -R78, R78, 1 ;  /* 0x3f8000004e057423 */ /* 0x000fe2000001014e */
[----:B-1----:R-:W-:Y:S01]  /*5690*/  FFMA.FTZ R4, -R77, R77, 1 ;  /* 0x3f8000004d047423 */ /* 0x002fe2000001014d */
[----:B------:R-:W-:Y:S01]  /*56a0*/  FFMA.FTZ R16, R8, -UR5, R78 ;  /* 0x8000000508107c23 */ /* 0x000fe2000801004e */
[C---:B------:R-:W-:Y:S01]  /*56b0*/  FFMA.FTZ R18, R71.reuse, -UR5, R18 ;  /* 0x8000000547127c23 */ /* 0x040fe20008010012 */
[----:B------:R-:W-:Y:S01]  /*56c0*/  FFMA.FTZ R8, R71, -UR5, R77 ;  /* 0x8000000547087c23 */ /* 0x000fe2000801004d */
        /* <DEDUP_REMOVED lines=8> */
[----:B------:R-:W-:Y:S06]  /*5750*/  @!P0 BRA `(.L_x_998) ;  /* 0x0000000000248947 */ /* 0x000fec0003800000 */
        /* <DEDUP_REMOVED lines=9> */
.L_x_998:
[----:B------:R-:W2:Y:S01]  /*57f0*/  LDL R4, [R1+0x84] ;  /* 0x0000840001047983 */ /* 0x000ea20000100800 */
        /* <DEDUP_REMOVED lines=69> */
.L_x_999:
        /* <DEDUP_REMOVED lines=38> */
[----:B------:R-:W-:Y:S01]  /*5eb0*/  MUFU.EX2 R247, R70 ;  /* 0x0000004600f77308 */ /* 0x000fe20000000800 */
[----:B------:R-:W-:Y:S01]  /*5ec0*/  FFMA.FTZ R5, R16, UR20, -R5 ;  /* 0x0000001410057c23 */ /* 0x000fe20008010805 */
[--C-:B------:R-:W-:Y:S01]  /*5ed0*/  FFMA.FTZ R15, R15, UR20, -R4.reuse ;  /* 0x000000140f0f7c23 */ /* 0x100fe20008010804 */
[--C-:B------:R-:W-:Y:S01]  /*5ee0*/  FFMA.FTZ R14, R14, UR20, -R4.reuse ;  /* 0x000000140e0e7c23 */ /* 0x100fe20008010804 */
[--C-:B------:R-:W-:Y:S01]  /*5ef0*/  FFMA.FTZ R13, R13, UR20, -R4.reuse ;  /* 0x000000140d0d7c23 */ /* 0x100fe20008010804 */
[--C-:B------:R-:W-:Y:S01]  /*5f00*/  FFMA.FTZ R11, R11, UR20, -R4.reuse ;  /* 0x000000140b0b7c23 */ /* 0x100fe20008010804 */
[--C-:B------:R-:W-:Y:S01]  /*5f10*/  FFMA.FTZ R9, R9, UR20, -R4.reuse ;  /* 0x0000001409097c23 */ /* 0x100fe20008010804 */
[--C-:B------:R-:W-:Y:S03]  /*5f20*/  FFMA.FTZ R12, R12, UR20, -R4.reuse ;  /* 0x000000140c0c7c23 */ /* 0x100fe60008010804 */
[----:B------:R-:W1:Y:S01]  /*5f30*/  MUFU.EX2 R249, R7 ;  /* 0x0000000700f97308 */ /* 0x000e620000000800 */
[--C-:B------:R-:W-:Y:S01]  /*5f40*/  FFMA.FTZ R10, R10, UR20, -R4.reuse ;  /* 0x000000140a0a7c23 */ /* 0x100fe20008010804 */
[----:B------:R-:W-:Y:S01]  /*5f50*/  FFMA.FTZ R4, R8, UR20, -R4 ;  /* 0x0000001408047c23 */ /* 0x000fe20008010804 */
[----:B------:R-:W-:Y:S07]  /*5f60*/  PLOP3.LUT P0, PT, PT, PT, UP0, 0x80, 0x0 ;  /* 0x000000000000781c */ /* 0x000fee0003f0f008 */
[----:B------:R-:W-:Y:S10]  /*5f70*/  MUFU.EX2 R105, R5 ;  /* 0x0000000500697308 */ /* 0x000ff40000000800 */
[----:B------:R-:W-:Y:S01]  /*5f80*/  MUFU.EX2 R245, R15 ;  /* 0x0000000f00f57308 */ /* 0x000fe20000000800 */
[----:B-1----:R-:W-:Y:S09]  /*5f90*/  F2FP.F16.F32.PACK_AB R6, R247, R249 ;  /* 0x000000f9f706723e */ /* 0x002ff200000000ff */
[----:B------:R-:W1:Y:S10]  /*5fa0*/  MUFU.EX2 R99, R14 ;  /* 0x0000000e00637308 */ /* 0x000e740000000800 */
[----:B------:R-:W-:Y:S10]  /*5fb0*/  MUFU.EX2 R248, R69 ;  /* 0x0000004500f87308 */ /* 0x000ff40000000800 */
[----:B------:R-:W2:Y:S01]  /*5fc0*/  MUFU.EX2 R246, R68 ;  /* 0x0000004400f67308 */ /* 0x000ea20000000800 */
[----:B-1----:R-:W-:Y:S09]  /*5fd0*/  F2FP.F16.F32.PACK_AB R5, R99, R245 ;  /* 0x000000f56305723e */ /* 0x002ff200000000ff */
[----:B------:R2:W-:Y:S01]  /*5fe0*/  MUFU.EX2 R250, R4 ;  /* 0x0000000400fa7308 */ /* 0x0005e20000000800 */
[----:B----4-:R1:W-:Y:S04]  /*5ff0*/  STS [R103+0x14000], R6 ;  /* 0x0140000667007388 */ /* 0x0103e80000000800 */
[----:B------:R3:W-:Y:S05]  /*6000*/  STS [R103+0x14400], R5 ;  /* 0x0144000567007388 */ /* 0x0007ea0000000800 */
[----:B------:R-:W-:Y:S10]  /*6010*/  MUFU.EX2 R244, R13 ;  /* 0x0000000d00f47308 */ /* 0x000ff40000000800 */
[----:B------:R-:W4:Y:S01]  /*6020*/  MUFU.EX2 R98, R12 ;  /* 0x0000000c00627308 */ /* 0x000f220000000800 */
[----:B--2---:R-:W-:Y:S05]  /*6030*/  F2FP.F16.F32.PACK_AB R4, R246, R248 ;  /* 0x000000f8f604723e */ /* 0x004fea00000000ff */
[----:B------:R2:W-:Y:S04]  /*6040*/  STS [R102+0x14000], R4 ;  /* 0x0140000466007388 */ /* 0x0005e80000000800 */
[----:B------:R-:W-:Y:S10]  /*6050*/  MUFU.EX2 R109, R19 ;  /* 0x00000013006d7308 */ /* 0x000ff40000000800 */
[----:B------:R-:W1:Y:S01]  /*6060*/  MUFU.EX2 R108, R18 ;  /* 0x00000012006c7308 */ /* 0x000e620000000800 */
[----:B----4-:R-:W-:Y:S05]  /*6070*/  F2FP.F16.F32.PACK_AB R8, R98, R244 ;  /* 0x000000f46208723e */ /* 0x010fea00000000ff */
[----:B------:R-:W-:Y:S04]  /*6080*/  STS [R102+0x14400], R8 ;  /* 0x0144000866007388 */ /* 0x000fe80000000800 */
[----:B------:R-:W-:Y:S10]  /*6090*/  MUFU.EX2 R107, R11 ;  /* 0x0000000b006b7308 */ /* 0x000ff40000000800 */
[----:B------:R-:W4:Y:S01]  /*60a0*/  MUFU.EX2 R251, R10 ;  /* 0x0000000a00fb7308 */ /* 0x000f220000000800 */
[----:B-1----:R-:W-:Y:S05]  /*60b0*/  F2FP.F16.F32.PACK_AB R7, R108, R109 ;  /* 0x0000006d6c07723e */ /* 0x002fea00000000ff */
[----:B------:R-:W-:Y:S04]  /*60c0*/  STS [R101+0x14000], R7 ;  /* 0x0140000765007388 */ /* 0x000fe80000000800 */
[----:B------:R-:W3:Y:S10]  /*60d0*/  MUFU.EX2 R106, R17 ;  /* 0x00000011006a7308 */ /* 0x000ef40000000800 */
[----:B------:R-:W2:Y:S01]  /*60e0*/  MUFU.EX2 R104, R9 ;  /* 0x0000000900687308 */ /* 0x000ea20000000800 */
[----:B----4-:R-:W-:Y:S05]  /*60f0*/  F2FP.F16.F32.PACK_AB R6, R251, R107 ;  /* 0x0000006bfb06723e */ /* 0x010fea00000000ff */
[----:B------:R-:W-:Y:S01]  /*6100*/  STS [R101+0x14400], R6 ;  /* 0x0144000665007388 */ /* 0x000fe20000000800 */
[----:B---3--:R-:W-:Y:S05]  /*6110*/  F2FP.F16.F32.PACK_AB R5, R105, R106 ;  /* 0x0000006a6905723e */ /* 0x008fea00000000ff */
[----:B------:R-:W-:Y:S01]  /*6120*/  STS [R100+0x14000], R5 ;  /* 0x0140000564007388 */ /* 0x000fe20000000800 */
[----:B--2---:R-:W-:Y:S05]  /*6130*/  F2FP.F16.F32.PACK_AB R4, R250, R104 ;  /* 0x00000068fa04723e */ /* 0x004fea00000000ff */
        /* <DEDUP_REMOVED lines=67> */
[C---:B------:R-:W-:Y:S03]  /*6570*/  FADD.FTZ R6, -R84.reuse, R6 ;  /* 0x0000000654067221 */ /* 0x040fe60000010100 */
[C---:B------:R-:W-:Y:S01]  /*6580*/  FADD.FTZ R7, -R84.reuse, R7 ;  /* 0x0000000754077221 */ /* 0x040fe20000010100 */
[----:B------:R-:W-:Y:S01]  /*6590*/  FMUL.FTZ R4, R249, R4 ;  /* 0x00000004f9047220 */ /* 0x000fe20000410000 */
        /* <DEDUP_REMOVED lines=15> */
[----:B------:R-:W-:Y:S01]  /*6690*/  F2FP.F16.F32.PACK_AB R5, R5, R4 ;  /* 0x000000040505723e */ /* 0x000fe200000000ff */
[C---:B------:R-:W-:Y:S01]  /*66a0*/  FADD.FTZ R12, -R85.reuse, R12 ;  /* 0x0000000c550c7221 */ /* 0x040fe20000010100 */
[----:B------:R-:W-:Y:S01]  /*66b0*/  FADD.FTZ R13, -R85, R13 ;  /* 0x0000000d550d7221 */ /* 0x000fe20000010100 */
[----:B------:R-:W-:Y:S01]  /*66c0*/  FMUL.FTZ R6, R93, R71 ;  /* 0x000000475d067220 */ /* 0x000fe20000410000 */
[----:B------:R-:W-:Y:S01]  /*66d0*/  F2FP.F16.F32.PACK_AB R4, R10, R11 ;  /* 0x0000000b0a04723e */ /* 0x000fe200000000ff */
[----:B------:R2:W-:Y:S01]  /*66e0*/  STS [R103+0x12000], R5 ;  /* 0x0120000567007388 */ /* 0x0005e20000000800 */
[----:B------:R-:W-:Y:S01]  /*66f0*/  FMUL.FTZ R8, R92, R8 ;  /* 0x000000085c087220 */ /* 0x000fe20000410000 */
[C---:B------:R-:W-:Y:S01]  /*6700*/  FADD.FTZ R14, -R84.reuse, R14 ;  /* 0x0000000e540e7221 */ /* 0x040fe20000010100 */
[----:B------:R-:W-:Y:S01]  /*6710*/  FMUL.FTZ R69, R109, R12 ;  /* 0x0000000c6d457220 */ /* 0x000fe20000410000 */
[----:B------:R3:W-:Y:S01]  /*6720*/  STS [R103+0x12400], R4 ;  /* 0x0124000467007388 */ /* 0x0007e20000000800 */
[----:B------:R-:W-:Y:S01]  /*6730*/  FADD.FTZ R15, -R84, R15 ;  /* 0x0000000f540f7221 */ /* 0x000fe20000010100 */
[----:B------:R-:W-:Y:S01]  /*6740*/  FMUL.FTZ R12, R108, R13 ;  /* 0x0000000d6c0c7220 */ /* 0x000fe20000410000 */
[----:B------:R-:W-:Y:S01]  /*6750*/  FMUL.FTZ R7, R97, R70 ;  /* 0x0000004661077220 */ /* 0x000fe20000410000 */
[----:B------:R-:W-:Y:S01]  /*6760*/  FMUL.FTZ R9, R96, R9 ;  /* 0x0000000960097220 */ /* 0x000fe20000410000 */
[----:B------:R-:W-:Y:S01]  /*6770*/  F2FP.F16.F32.PACK_AB R8, R8, R6 ;  /* 0x000000060808723e */ /* 0x000fe200000000ff */
[----:B------:R-:W-:Y:S01]  /*6780*/  FMUL.FTZ R68, R107, R14 ;  /* 0x0000000e6b447220 */ /* 0x000fe20000410000 */
[C---:B------:R-:W-:Y:S01]  /*6790*/  FADD.FTZ R16, -R85.reuse, R16 ;  /* 0x0000001055107221 */ /* 0x040fe20000010100 */
[----:B------:R-:W-:Y:S01]  /*67a0*/  FADD.FTZ R17, -R85, R17 ;  /* 0x0000001155117221 */ /* 0x000fe20000010100 */
[----:B------:R-:W-:Y:S01]  /*67b0*/  FMUL.FTZ R13, R81, R69 ;  /* 0x00000045510d7220 */ /* 0x000fe20000410000 */
[----:B------:R-:W-:Y:S01]  /*67c0*/  FMUL.FTZ R12, R80, R12 ;  /* 0x0000000c500c7220 */ /* 0x000fe20000410000 */
[----:B------:R-:W-:Y:S01]  /*67d0*/  FMUL.FTZ R14, R251, R15 ;  /* 0x0000000ffb0e7220 */ /* 0x000fe20000410000 */
[----:B------:R-:W-:Y:S01]  /*67e0*/  F2FP.F16.F32.PACK_AB R9, R9, R7 ;  /* 0x000000070909723e */ /* 0x000fe200000000ff */
[----:B------:R-:W-:Y:S01]  /*67f0*/  STS [R102+0x12000], R8 ;  /* 0x0120000866007388 */ /* 0x000fe20000000800 */
[C---:B------:R-:W-:Y:S01]  /*6800*/  FADD.FTZ R18, -R84.reuse, R18 ;  /* 0x0000001254127221 */ /* 0x040fe20000010100 */
[----:B------:R-:W-:Y:S01]  /*6810*/  FADD.FTZ R19, -R84, R19 ;  /* 0x0000001354137221 */ /* 0x000fe20000010100 */
[----:B------:R-:W-:Y:S01]  /*6820*/  FMUL.FTZ R16, R106, R16 ;  /* 0x000000106a107220 */ /* 0x000fe20000410000 */
[----:B------:R-:W-:Y:S01]  /*6830*/  FMUL.FTZ R17, R105, R17 ;  /* 0x0000001169117220 */ /* 0x000fe20000410000 */
[----:B------:R-:W-:Y:S01]  /*6840*/  FMUL.FTZ R15, R91, R68 ;  /* 0x000000445b0f7220 */ /* 0x000fe20000410000 */
[----:B------:R-:W-:Y:S01]  /*6850*/  FMUL.FTZ R14, R90, R14 ;  /* 0x0000000e5a0e7220 */ /* 0x000fe20000410000 */
[----:B------:R-:W-:Y:S01]  /*6860*/  F2FP.F16.F32.PACK_AB R7, R12, R13 ;  /* 0x0000000d0c07723e */ /* 0x000fe200000000ff */
[----:B------:R-:W-:Y:S01]  /*6870*/  STS [R102+0x12400], R9 ;  /* 0x0124000966007388 */ /* 0x000fe20000000800 */
[----:B------:R-:W-:Y:S01]  /*6880*/  FMUL.FTZ R11, R104, R18 ;  /* 0x00000012680b7220 */ /* 0x000fe20000410000 */
[----:B------:R-:W-:Y:S01]  /*6890*/  FMUL.FTZ R10, R250, R19 ;  /* 0x00000013fa0a7220 */ /* 0x000fe20000410000 */
[----:B--2---:R-:W-:Y:S01]  /*68a0*/  FMUL.FTZ R5, R82, R17 ;  /* 0x0000001152057220 */ /* 0x004fe20000410000 */
[----:B---3--:R-:W-:Y:S01]  /*68b0*/  FMUL.FTZ R4, R89, R16 ;  /* 0x0000001059047220 */ /* 0x008fe20000410000 */
        /* <DEDUP_REMOVED lines=146> */
.L_x_1000:
        /* <DEDUP_REMOVED lines=430> */
.L_x_1001:
        /* <DEDUP_REMOVED lines=176> */
.L_x_1003:
        /* <DEDUP_REMOVED lines=20> */
.L_x_1004:
        /* <DEDUP_REMOVED lines=53> */
.L_x_1006:
[----:B------:R-:W-:Y:S05]  /*9c50*/  BSYNC B0 ;  /* 0x0000000000007941 */ /* 0x000fea0003800000 */
.L_x_1005:
        /* <DEDUP_REMOVED lines=20> */
.L_x_1008:
[----:B------:R-:W-:Y:S05]  /*9da0*/  BSYNC B0 ;  /* 0x0000000000007941 */ /* 0x000fea0003800000 */
.L_x_1007:
        /* <DEDUP_REMOVED lines=35> */
.L_x_1010:
[----:B------:R-:W-:Y:S05]  /*9fe0*/  BSYNC B0 ;  /* 0x0000000000007941 */ /* 0x000fea0003800000 */
.L_x_1009:
        /* <DEDUP_REMOVED lines=19> */
.L_x_981:
[----:B------:R-:W-:Y:S05]  /*a120*/  BSYNC B1 ;  /* 0x0000000000017941 */ /* 0x000fea0003800000 */
.L_x_967:
        /* <DEDUP_REMOVED lines=8> */
.L_x_1011:
[----:B------:R-:W-:Y:S05]  /*a1b0*/  EXIT ;  /* 0x000000000000794d */ /* 0x000fea0003800000 */
.L_x_1013:
        /* <DEDUP_REMOVED lines=12> */
.L_x_1606:


//--------------------- .text._ZN5flash25flash_bwd_dot_do_o_kernelILb0E23Flash_bwd_kernel_traitsILi192ELi64ELi64ELi8ELi4ELi2ELi2ELb1ELb1EN7cutlass6half_tE19Flash_kernel_traitsILi192ELi64ELi64ELi8ES3_EEEEvNS_16Flash_bwd_paramsE --------------------------
	.section	.text._ZN5flash25flash_bwd_dot_do_o_kernelILb0E23Flash_bwd_kernel_traitsILi192ELi64ELi64ELi8ELi4ELi2ELi2ELb1ELb1EN7cutlass6half_tE19Flash_kernel_traitsILi192ELi64ELi64ELi8ES3_EEEEvNS_16Flash_bwd_paramsE,"ax",@progbits
	.align	128
        .global         _ZN5flash25flash_bwd_dot_do_o_kernelILb0E23Flash_bwd_kernel_traitsILi192ELi64ELi64ELi8ELi4ELi2ELi2ELb1ELb1EN7cutlass6half_tE19Flash_kernel_traitsILi192ELi64ELi64ELi8ES3_EEEEvNS_16Flash_bwd_paramsE
        .type           _ZN5flash25flash_bwd_dot_do_o_kernelILb0E23Flash_bwd_kernel_traitsILi192ELi64ELi64ELi8ELi4ELi2ELi2ELb1ELb1EN7cutlass6half_tE19Flash_kernel_traitsILi192ELi64ELi64ELi8ES3_EEEEvNS_16Flash_bwd_paramsE,@function
        .size           _ZN5flash25flash_bwd_dot_do_o_kernelILb0E23Flash_bwd_kernel_traitsILi192ELi64ELi64ELi8ELi4ELi2ELi2ELb1ELb1EN7cutlass6half_tE19Flash_kernel_traitsILi192ELi64ELi64ELi8ES3_EEEEvNS_16Flash_bwd_paramsE,(.L_x_1607 - _ZN5flash25flash_bwd_dot_do_o_kernelILb0E23Flash_bwd_kernel_traitsILi192ELi64ELi64ELi8ELi4ELi2ELi2ELb1ELb1EN7cutlass6half_tE19Flash_kernel_traitsILi192ELi64ELi64ELi8ES3_EEEEvNS_16Flash_bwd_paramsE)
        .other          _ZN5flash25flash_bwd_dot_do_o_kernelILb0E23Flash_bwd_kernel_traitsILi192ELi64ELi64ELi8ELi4ELi2ELi2ELb1ELb1EN7cutlass6half_tE19Flash_kernel_traitsILi192ELi64ELi64ELi8ES3_EEEEvNS_16Flash_bwd_paramsE,@"STO_CUDA_ENTRY STV_DEFAULT"
_ZN5flash25flash_bwd_dot_do_o_kernelILb0E23Flash_bwd_kernel_traitsILi192ELi64ELi64ELi8ELi4ELi2ELi2ELb1ELb1EN7cutlass6half_tE19Flash_kernel_traitsILi192ELi64ELi64ELi8ES3_EEEEvNS_16Flash_bwd_paramsE:
.text._ZN5flash25flash_bwd_dot_do_o_kernelILb0E23Flash_bwd_kernel_traitsILi192ELi64ELi64ELi8ELi4ELi2ELi2ELb1ELb1EN7cutlass6half_tE19Flash_kernel_traitsILi192ELi64ELi64ELi8ES3_EEEEvNS_16Flash_bwd_paramsE:
        /* <DEDUP_REMOVED lines=11> */
[----:B------:R-:W0:Y:S02]  /*00b0*/  S2UR UR4, SR_CTAID.X ;  /* 0x00000000000479c3 */ /* 0x000e240000002500 */
[----:B0-----:R-:W-:Y:S01]  /*00c0*/  USHF.L.U32 UR4, UR4, 0x6, URZ ;  /* 0x0000000604047899 */ /* 0x001fe2000800063f */
[----:B--2---:R-:W-:-:S06]  /*00d0*/  @P0 IADD3 R0, R0, -R9, RZ ;  /* 0x8000000900000210 */ /* 0x004fcc0007ffe0ff */
[----:B------:R-:W0:Y:S02]  /*00e0*/  @!P0 LDC R0, c[0x0][0x2c4] ;  /* 0x0000b100ff008b82 */ /* 0x000e240000000800 */
[----:B0-----:R-:W-:-:S13]  /*00f0*/  ISETP.GT.AND P0, PT, R0, UR4, PT ;  /* 0x0000000400007c0c */ /* 0x001fda000bf04270 */
[----:B------:R-:W-:Y:S05]  /*0100*/  @!P0 EXIT ;  /* 0x000000000000894d */ /* 0x000fea0003800000 */
[----:B------:R-:W-:Y:S01]  /*0110*/  ISETP.NE.AND P1, PT, R9, -0x1, PT ;  /* 0xffffffff0900780c */ /* 0x000fe20003f25270 */
[----:B------:R-:W0:Y:S01]  /*0120*/  S2R R37, SR_TID.X ;  /* 0x0000000000257919 */ /* 0x000e220000002100 */
[----:B------:R-:W-:Y:S01]  /*0130*/  ULDC.U8 UR8, c[0x0][0x3d8] ;  /* 0x0000f60000087ab9 */ /* 0x000fe20000000000 */
[----:B------:R-:W1:Y:S01]  /*0140*/  S2UR UR5, SR_CTAID.Z ;  /* 0x00000000000579c3 */ /* 0x000e620000002700 */
[----:B------:R-:W-:-:S09]  /*0150*/  ISETP.NE.AND P0, PT, RZ, UR8, PT ;  /* 0x00000008ff007c0c */ /* 0x000fd2000bf05270 */
[----:B------:R-:W2:Y:S01]  /*0160*/  @!P1 LDC.64 R12, c[0x0][0x418] ;  /* 0x00010600ff0c9b82 */ /* 0x000ea20000000a00 */
[--C-:B------:R-:W-:Y:S02]  /*0170*/  @!P1 SHF.R.S32.HI R3, RZ, 0x1f, R7.reuse ;  /* 0x0000001fff039819 */ /* 0x100fe40000011407 */
[----:B------:R-:W-:-:S05]  /*0180*/  @!P1 SHF.R.S32.HI R5, RZ, 0x1f, R7 ;  /* 0x0000001fff059819 */ /* 0x000fca0000011407 */
[----:B------:R-:W3:Y:S08]  /*0190*/  @P1 LDC.64 R10, c[0x0][0x420] ;  /* 0x00010800ff0a1b82 */ /* 0x000ef00000000a00 */
[----:B------:R-:W4:Y:S08]  /*01a0*/  @!P1 LDC.64 R14, c[0x0][0x290] ;  /* 0x0000a400ff0e9b82 */ /* 0x000f300000000a00 */
[----:B------:R-:W5:Y:S01]  /*01b0*/  @P1 LDC.64 R48, c[0x0][0x298] ;  /* 0x0000a600ff301b82 */ /* 0x000f620000000a00 */
[----:B--2---:R-:W-:-:S04]  /*01c0*/  @!P1 IMAD R4, R3, R12, RZ ;  /* 0x0000000c03049224 */ /* 0x004fc800078e02ff */
[----:B------:R-:W-:Y:S02]  /*01d0*/  @!P1 IMAD R13, R7, R13, R4 ;  /* 0x0000000d070d9224 */ /* 0x000fe400078e0204 */
[----:B---3--:R-:W-:-:S04]  /*01e0*/  @P1 IMAD.WIDE.U32 R2, R9, R10, RZ ;  /* 0x0000000a09021225 */ /* 0x008fc800078e00ff */
[----:B------:R-:W-:Y:S01]  /*01f0*/  @P1 IMAD R11, R9, R11, R3 ;  /* 0x0000000b090b1224 */ /* 0x000fe200078e0203 */
[----:B------:R-:W-:Y:S01]  /*0200*/  @P1 MOV R31, R2 ;  /* 0x00000002001f1202 */ /* 0x000fe20000000f00 */
[----:B------:R-:W-:-:S04]  /*0210*/  @!P1 IMAD.WIDE.U32 R2, R7, R12, RZ ;  /* 0x0000000c07029225 */ /* 0x000fc800078e00ff */
[-C--:B----4-:R-:W-:Y:S01]  /*0220*/  @!P1 IMAD R6, R5, R14.reuse, RZ ;  /* 0x0000000e05069224 */ /* 0x090fe200078e02ff */
[----:B------:R-:W-:Y:S01]  /*0230*/  @!P1 IADD3 R11, R3, R13, RZ ;  /* 0x0000000d030b9210 */ /* 0x000fe20007ffe0ff */
[----:B------:R-:W-:Y:S01]  /*0240*/  @!P1 IMAD.WIDE.U32 R4, R7, R14, RZ ;  /* 0x0000000e07049225 */ /* 0x000fe200078e00ff */
[----:B------:R-:W-:-:S03]  /*0250*/  @!P1 MOV R31, R2 ;  /* 0x00000002001f9202 */ /* 0x000fc60000000f00 */
[----:B------:R-:W-:Y:S02]  /*0260*/  @!P1 IMAD R15, R7, R15, R6 ;  /* 0x0000000f070f9224 */ /* 0x000fe400078e0206 */
[----:B-----5:R-:W-:Y:S01]  /*0270*/  @P1 IMAD.WIDE.U32 R54, R9, R48, RZ ;  /* 0x0000003009361225 */ /* 0x020fe200078e00ff */
[----:B------:R-:W-:-:S03]  /*0280*/  @!P1 MOV R54, R4 ;  /* 0x0000000400369202 */ /* 0x000fc60000000f00 */
[----:B------:R-:W-:Y:S01]  /*0290*/  @P1 IMAD R49, R9, R49, R55 ;  /* 0x0000003109311224 */ /* 0x000fe200078e0237 */
[----:B------:R-:W-:Y:S01]  /*02a0*/  @!P1 IADD3 R49, R5, R15, RZ ;  /* 0x0000000f05319210 */ /* 0x000fe20007ffe0ff */
[----:B01----:R-:W-:Y:S06]  /*02b0*/  @!P0 BRA `(.L_x_1014) ;  /* 0x0000000000208947 */ /* 0x003fec0003800000 */
[----:B------:R-:W0:Y:S08]  /*02c0*/  LDC R2, c[0x0][0x2d4] ;  /* 0x0000b500ff027b82 */ /* 0x000e300000000800 */
[----:B------:R-:W1:Y:S08]  /*02d0*/  LDC R46, c[0x0][0x2c0] ;  /* 0x0000b000ff2e7b82 */ /* 0x000e700000000800 */
[----:B------:R-:W1:Y:S01]  /*02e0*/  LDC R3, c[0x0][0x2e4] ;  /* 0x0000b900ff037b82 */ /* 0x000e620000000800 */
[----:B0-----:R-:W-:Y:S01]  /*02f0*/  @!P1 IMAD R9, R7, R2, RZ ;  /* 0x0000000207099224 */ /* 0x001fe200078e02ff */
[----:B-1----:R-:W-:-:S04]  /*0300*/  LEA R46, R46, R3, 0x7 ;  /* 0x000000032e2e7211 */ /* 0x002fc800078e38ff */
[----:B------:R-:W-:-:S05]  /*0310*/  LEA R3, R7, R9, 0x7 ;  /* 0x0000000907037211 */ /* 0x000fca00078e38ff */
[----:B------:R-:W-:Y:S01]  /*0320*/  IMAD R46, R46, UR5, R3 ;  /* 0x000000052e2e7c24 */ /* 0x000fe2000f8e0203 */
[----:B------:R-:W-:Y:S06]  /*0330*/  BRA `(.L_x_1015) ;  /* 0x0000000000107947 */ /* 0x000fec0003800000 */
.L_x_1014:
[----:B------:R-:W0:Y:S08]  /*0340*/  LDC R46, c[0x0][0x270] ;  /* 0x00009c00ff2e7b82 */ /* 0x000e300000000800 */
[----:B------:R-:W1:Y:S01]  /*0350*/  LDC R3, c[0x0][0x2d4] ;  /* 0x0000b500ff037b82 */ /* 0x000e620000000800 */
[----:B0-----:R-:W-:-:S04]  /*0360*/  IMAD R46, R7, R46, UR5 ;  /* 0x00000005072e7e24 */ /* 0x001fc8000f8e022e */
[----:B-1----:R-:W-:-:S07]  /*0370*/  IMAD R46, R46, R3, RZ ;  /* 0x000000032e2e7224 */ /* 0x002fce00078e02ff */
.L_x_1015:
[----:B------:R-:W-:Y:S01]  /*0380*/  SHF.R.S32.HI R2, RZ, 0x1f, R37 ;  /* 0x0000001fff027819 */ /* 0x000fe20000011425 */
[----:B------:R-:W0:Y:S01]  /*0390*/  LDC.64 R32, c[0x0][0x420] ;  /* 0x00010800ff207b82 */ /* 0x000e220000000a00 */
[----:B------:R-:W-:Y:S01]  /*03a0*/  USHF.R.S32.HI UR8, URZ, 0x1f, UR4 ;  /* 0x0000001f3f087899 */ /* 0x000fe20008011404 */
[----:B------:R-:W-:Y:S01]  /*03b0*/  BSSY B0, `(.L_x_1016) ;  /* 0x0000033000007945 */ /* 0x000fe20003800000 */
[----:B------:R-:W-:Y:S01]  /*03c0*/  LEA.HI R36, R2, R37, RZ, 0x3 ;  /* 0x0000002502247211 */ /* 0x000fe200078f18ff */
[----:B------:R-:W-:Y:S01]  /*03d0*/  USHF.R.S32.HI UR9, URZ, 0x1f, UR5 ;  /* 0x0000001f3f097899 */ /* 0x000fe20008011405 */
[----:B------:R-:W-:Y:S01]  /*03e0*/  HFMA2.MMA R14, -RZ, RZ, 0, 0 ;  /* 0x00000000ff0e7435 */ /* 0x000fe200000001ff */
[----:B------:R-:W-:Y:S02]  /*03f0*/  CS2R R18, SRZ ;  /* 0x0000000000127805 */ /* 0x000fe4000001ff00 */
[----:B------:R-:W-:Y:S01]  /*0400*/  LOP3.LUT R2, R36, 0x1ffffff8, RZ, 0xc0, !PT ;  /* 0x1ffffff824027812 */ /* 0x000fe200078ec0ff */
[----:B------:R-:W1:Y:S01]  /*0410*/  LDC.64 R34, c[0x0][0x428] ;  /* 0x00010a00ff227b82 */ /* 0x000e620000000a00 */
[----:B------:R-:W-:-:S02]  /*0420*/  SHF.R.S32.HI R36, RZ, 0x3, R36 ;  /* 0x00000003ff247819 */ /* 0x000fc40000011424 */
[----:B------:R-:W-:Y:S02]  /*0430*/  CS2R R26, SRZ ;  /* 0x00000000001a7805 */ /* 0x000fe4000001ff00 */
[----:B------:R-:W-:Y:S02]  /*0440*/  IADD3 R2, -R2, R37, RZ ;  /* 0x0000002502027210 */ /* 0x000fe40007ffe1ff */
[----:B------:R-:W-:Y:S02]  /*0450*/  CS2R R24, SRZ ;  /* 0x0000000000187805 */ /* 0x000fe4000001ff00 */
[----:B------:R-:W-:Y:S02]  /*0460*/  CS2R R22, SRZ ;  /* 0x0000000000167805 */ /* 0x000fe4000001ff00 */
[----:B------:R-:W-:Y:S02]  /*0470*/  CS2R R20, SRZ ;  /* 0x0000000000147805 */ /* 0x000fe4000001ff00 */
[----:B------:R-:W-:Y:S01]  /*0480*/  SHF.L.U32 R40, R2, 0x3, RZ ;  /* 0x0000000302287819 */ /* 0x000fe200000006ff */
[----:B------:R-:W2:Y:S01]  /*0490*/  LDC.64 R38, c[0x0][0x298] ;  /* 0x0000a600ff267b82 */ /* 0x000ea20000000a00 */
[----:B------:R-:W-:-:S02]  /*04a0*/  CS2R R8, SRZ ;  /* 0x0000000000087805 */ /* 0x000fc4000001ff00 */
[----:B------:R-:W-:Y:S02]  /*04b0*/  SHF.R.S32.HI R7, RZ, 0x1f, R36 ;  /* 0x0000001fff077819 */ /* 0x000fe40000011424 */
[--C-:B------:R-:W-:Y:S02]  /*04c0*/  SHF.R.S32.HI R41, RZ, 0x1f, R40.reuse ;  /* 0x0000001fff297819 */ /* 0x100fe40000011428 */
[----:B------:R-:W-:Y:S01]  /*04d0*/  IADD3 R6, R40, 0x40, RZ ;  /* 0x0000004028067810 */ /* 0x000fe20007ffe0ff */
[C---:B0-----:R-:W-:Y:S01]  /*04e0*/  IMAD R4, R32.reuse, UR8, RZ ;  /* 0x0000000820047c24 */ /* 0x041fe2000f8e02ff */
[----:B------:R-:W0:Y:S01]  /*04f0*/  LDC.64 R28, c[0x0][0x2a0] ;  /* 0x0000a800ff1c7b82 */ /* 0x000e220000000a00 */
[----:B------:R-:W-:-:S04]  /*0500*/  IMAD.WIDE.U32 R2, R32, UR4, R40 ;  /* 0x0000000420027c25 */ /* 0x000fc8000f8e0028 */
[----:B------:R-:W-:Y:S01]  /*0510*/  IMAD R4, R33, UR4, R4 ;  /* 0x0000000421047c24 */ /* 0x000fe2000f8e0204 */
[----:B------:R-:W-:Y:S01]  /*0520*/  IADD3 R30, P0, R31, R2, RZ ;  /* 0x000000021f1e7210 */ /* 0x000fe20007f1e0ff */
[----:B-1----:R-:W-:-:S03]  /*0530*/  IMAD R2, R34, UR9, RZ ;  /* 0x0000000922027c24 */ /* 0x002fc6000f8e02ff */
[----:B------:R-:W-:Y:S01]  /*0540*/  IADD3.X R31, R11, R3, R4, P0, !PT ;  /* 0x000000030b1f7210 */ /* 0x000fe200007fe404 */
[----:B------:R-:W-:Y:S01]  /*0550*/  IMAD R35, R35, UR5, R2 ;  /* 0x0000000523237c24 */ /* 0x000fe2000f8e0202 */
[----:B------:R-:W-:Y:S02]  /*0560*/  IADD3 R3, R0, -UR4, RZ ;  /* 0x8000000400037c10 */ /* 0x000fe4000fffe0ff */
[----:B------:R-:W-:Y:S02]  /*0570*/  CS2R R10, SRZ ;  /* 0x00000000000a7805 */ /* 0x000fe4000001ff00 */
[----:B------:R-:W-:Y:S01]  /*0580*/  IADD3 R0, R36, 0x20, RZ ;  /* 0x0000002024007810 */ /* 0x000fe20007ffe0ff */
[----:B------:R-:W-:Y:S01]  /*0590*/  IMAD.WIDE.U32 R30, R34, UR5, R30 ;  /* 0x00000005221e7c25 */ /* 0x000fe2000f8e001e */
[-C--:B------:R-:W-:Y:S02]  /*05a0*/  ISETP.GE.AND P0, PT, R36, R3.reuse, PT ;  /* 0x000000032400720c */ /* 0x080fe40003f06270 */
[----:B------:R-:W-:-:S02]  /*05b0*/  ISETP.GE.AND P1, PT, R0, R3, PT ;  /* 0x000000030000720c */ /* 0x000fc40003f26270 */
[----:B------:R-:W-:-:S09]  /*05c0*/  IADD3 R35, R31, R35, RZ ;  /* 0x000000231f237210 */ /* 0x000fd20007ffe0ff */
[----:B--2---:R-:W-:Y:S05]  /*05d0*/  @P0 BRA `(.L_x_1017) ;  /* 0x0000000000400947 */ /* 0x004fea0003800000 */
[----:B------:R-:W-:Y:S01]  /*05e0*/  MOV R34, R30 ;  /* 0x0000001e00227202 */ /* 0x000fe20000000f00 */
[-C--:B------:R-:W-:Y:S01]  /*05f0*/  IMAD R0, R7, R32.reuse, RZ ;  /* 0x0000002007007224 */ /* 0x080fe200078e02ff */
[----:B------:R-:W-:Y:S01]  /*0600*/  IADD3 R4, R40, 0x80, RZ ;  /* 0x0000008028047810 */ /* 0x000fe20007ffe0ff */
[----:B------:R-:W-:Y:S01]  /*0610*/  ULDC UR10, c[0x0][0x2d0] ;  /* 0x0000b400000a7ab9 */ /* 0x000fe20000000800 */
[----:B------:R-:W-:Y:S01]  /*0620*/  ULDC.64 UR12, c[0x0][0x3e0] ;  /* 0x0000f800000c7ab9 */ /* 0x000fe20000000a00 */
[----:B------:R-:W-:Y:S01]  /*0630*/  IMAD.WIDE.U32 R2, R36, R32, R34 ;  /* 0x0000002024027225 */ /* 0x000fe200078e0022 */
[----:B------:R-:W-:Y:S02]  /*0640*/  ISETP.GE.AND P4, PT, R4, UR10, PT ;  /* 0x0000000a04007c0c */ /* 0x000fe4000bf86270 */
[----:B------:R-:W-:Y:S01]  /*0650*/  ISETP.GE.AND P2, PT, R40, UR10, PT ;  /* 0x0000000a28007c0c */ /* 0x000fe2000bf46270 */
[----:B------:R-:W-:Y:S01]  /*0660*/  IMAD R5, R36, R33, R0 ;  /* 0x0000002124057224 */ /* 0x000fe200078e0200 */
[----:B------:R-:W-:-:S02]  /*0670*/  ISETP.GE.AND P3, PT, R6, UR10, PT ;  /* 0x0000000a06007c0c */ /* 0x000fc4000bf66270 */
[----:B------:R-:W-:Y:S02]  /*0680*/  LEA R4, P5, R2, UR12, 0x1 ;  /* 0x0000000c02047c11 */ /* 0x000fe4000f8a08ff */
[----:B------:R-:W-:-:S04]  /*0690*/  IADD3 R3, R3, R5, RZ ;  /* 0x0000000503037210 */ /* 0x000fc80007ffe0ff */
[----:B------:R-:W-:-:S05]  /*06a0*/  LEA.HI.X R5, R2, UR13, R3, 0x1, P5 ;  /* 0x0000000d02057c11 */ /* 0x000fca000a8f0c03 */
[----:B------:R1:W5:Y:S04]  /*06b0*/  @!P2 LDG.E.128 R20, desc[UR6][R4.64] ;  /* 0x000000060414a981 */ /* 0x000368000c1e1d00 */
[----:B------:R1:W5:Y:S04]  /*06c0*/  @!P3 LDG.E.128 R24, desc[UR6][R4.64+0x80] ;  /* 0x000080060418b981 */ /* 0x000368000c1e1d00 */
[----:B------:R1:W5:Y:S02]  /*06d0*/  @!P4 LDG.E.128 R8, desc[UR6][R4.64+0x100] ;  /* 0x000100060408c981 */ /* 0x000364000c1e1d00 */
.L_x_1017:
[----:B------:R-:W-:Y:S05]  /*06e0*/  BSYNC B0 ;  /* 0x0000000000007941 */ /* 0x000fea0003800000 */
.L_x_1016:
[----:B------:R-:W-:Y:S01]  /*06f0*/  BSSY B0, `(.L_x_1018) ;  /* 0x0000025000007945 */ /* 0x000fe20003800000 */
[----:B------:R-:W-:Y:S01]  /*0700*/  HFMA2.MMA R15, -RZ, RZ, 0, 0 ;  /* 0x00000000ff0f7435 */ /* 0x000fe200000001ff */
[----:B-----5:R-:W-:Y:S02]  /*0710*/  MOV R2, R24 ;  /* 0x0000001800027202 */ /* 0x020fe40000000f00 */
[----:B------:R-:W-:Y:S02]  /*0720*/  CS2R R16, SRZ ;  /* 0x0000000000107805 */ /* 0x000fe4000001ff00 */
[----:B------:R-:W-:Y:S02]  /*0730*/  MOV R3, R25 ;  /* 0x0000001900037202 */ /* 0x000fe40000000f00 */
[----:B------:R-:W-:Y:S02]  /*0740*/  CS2R R12, SRZ ;  /* 0x00000000000c7805 */ /* 0x000fe4000001ff00 */
[----:B------:R-:W-:Y:S01]  /*0750*/  MOV R0, R22 ;  /* 0x0000001600007202 */ /* 0x000fe20000000f00 */
[----:B------:R-:W-:Y:S01]  /*0760*/  IMAD R44, R38, UR8, RZ ;  /* 0x00000008262c7c24 */ /* 0x000fe2000f8e02ff */
[----:B------:R-:W-:-:S02]  /*0770*/  MOV R42, R23 ;  /* 0x00000017002a7202 */ /* 0x000fc40000000f00 */
[----:B------:R-:W-:Y:S02]  /*0780*/  CS2R R22, SRZ ;  /* 0x0000000000167805 */ /* 0x000fe4000001ff00 */
[----:B------:R-:W-:Y:S01]  /*0790*/  MOV R43, R20 ;  /* 0x00000014002b7202 */ /* 0x000fe20000000f00 */
[----:B------:R-:W-:Y:S01]  /*07a0*/  IMAD.WIDE.U32 R24, R38, UR4, R40 ;  /* 0x0000000426187c25 */ /* 0x000fe2000f8e0028 */
[----:B------:R-:W-:Y:S02]  /*07b0*/  MOV R45, R21 ;  /* 0x00000015002d7202 */ /* 0x000fe40000000f00 */
[----:B------:R-:W-:Y:S02]  /*07c0*/  CS2R R20, SRZ ;  /* 0x0000000000147805 */ /* 0x000fe4000001ff00 */
[----:B-1----:R-:W-:Y:S02]  /*07d0*/  MOV R4, R26 ;  /* 0x0000001a00047202 */ /* 0x002fe40000000f00 */
[----:B------:R-:W-:-:S02]  /*07e0*/  MOV R5, R27 ;  /* 0x0000001b00057202 */ /* 0x000fc40000000f00 */
[----:B------:R-:W-:Y:S01]  /*07f0*/  IADD3 R46, R46, UR4, RZ ;  /* 0x000000042e2e7c10 */ /* 0x000fe2000fffe0ff */
[----:B------:R-:W-:Y:S06]  /*0800*/  @P1 BRA `(.L_x_1019) ;  /* 0x00000000004c1947 */ /* 0x000fec0003800000 */
[----:B------:R-:W-:Y:S01]  /*0810*/  IADD3 R31, P2, R36, 0x20, RZ ;  /* 0x00000020241f7810 */ /* 0x000fe20007f5e0ff */
[----:B------:R-:W-:Y:S01]  /*0820*/  ULDC UR10, c[0x0][0x2d0] ;  /* 0x0000b400000a7ab9 */ /* 0x000fe20000000800 */
[----:B------:R-:W-:Y:S01]  /*0830*/  MOV R26, R30 ;  /* 0x0000001e001a7202 */ /* 0x000fe20000000f00 */
[----:B------:R-:W-:Y:S01]  /*0840*/  ULDC.64 UR12, c[0x0][0x3e0] ;  /* 0x0000f800000c7ab9 */ /* 0x000fe20000000a00 */
[----:B------:R-:W-:Y:S02]  /*0850*/  IADD3.X R47, RZ, R7, RZ, P2, !PT ;  /* 0x00000007ff2f7210 */ /* 0x000fe400017fe4ff */
[----:B------:R-:W-:Y:S02]  /*0860*/  MOV R27, R35 ;  /* 0x00000023001b7202 */ /* 0x000fe40000000f00 */
[C---:B------:R-:W-:Y:S01]  /*0870*/  IADD3 R34, R40.reuse, 0x80, RZ ;  /* 0x0000008028227810 */ /* 0x040fe20007ffe0ff */
[-C--:B------:R-:W-:Y:S01]  /*0880*/  IMAD R30, R47, R32.reuse, RZ ;  /* 0x000000202f1e7224 */ /* 0x080fe200078e02ff */
[----:B------:R-:W-:Y:S01]  /*0890*/  ISETP.GE.AND P3, PT, R40, UR10, PT ;  /* 0x0000000a28007c0c */ /* 0x000fe2000bf66270 */
[----:B------:R-:W-:Y:S01]  /*08a0*/  IMAD.WIDE.U32 R26, R31, R32, R26 ;  /* 0x000000201f1a7225 */ /* 0x000fe200078e001a */
[----:B------:R-:W-:-:S02]  /*08b0*/  ISETP.GE.AND P5, PT, R34, UR10, PT ;  /* 0x0000000a22007c0c */ /* 0x000fc4000bfa6270 */
[----:B------:R-:W-:Y:S01]  /*08c0*/  ISETP.GE.AND P4, PT, R6, UR10, PT ;  /* 0x0000000a06007c0c */ /* 0x000fe2000bf86270 */
[----:B------:R-:W-:Y:S01]  /*08d0*/  IMAD R31, R31, R33, R30 ;  /* 0x000000211f1f7224 */ /* 0x000fe200078e021e */
[----:B------:R-:W-:-:S04]  /*08e0*/  LEA R30, P2, R26, UR12, 0x1 ;  /* 0x0000000c1a1e7c11 */ /* 0x000fc8000f8408ff */
[----:B------:R-:W-:-:S04]  /*08f0*/  IADD3 R27, R27, R31, RZ ;  /* 0x0000001f1b1b7210 */ /* 0x000fc80007ffe0ff */
[----:B------:R-:W-:-:S05]  /*0900*/  LEA.HI.X R31, R26, UR13, R27, 0x1, P2 ;  /* 0x0000000d1a1f7c11 */ /* 0x000fca00090f0c1b */
[----:B------:R1:W5:Y:S04]  /*0910*/  @!P3 LDG.E.128 R20, desc[UR6][R30.64] ;  /* 0x000000061e14b981 */ /* 0x000368000c1e1d00 */
[----:B------:R1:W5:Y:S04]  /*0920*/  @!P4 LDG.E.128 R16, desc[UR6][R30.64+0x80] ;  /* 0x000080061e10c981 */ /* 0x000368000c1e1d00 */
[----:B------:R1:W5:Y:S02]  /*0930*/  @!P5 LDG.E.128 R12, desc[UR6][R30.64+0x100] ;  /* 0x000100061e0cd981 */ /* 0x000364000c1e1d00 */
.L_x_1019:
[----:B------:R-:W-:Y:S05]  /*0940*/  BSYNC B0 ;  /* 0x0000000000007941 */ /* 0x000fea0003800000 */
.L_x_1018:
[----:B------:R-:W-:Y:S01]  /*0950*/  IMAD R26, R39, UR4, R44 ;  /* 0x00000004271a7c24 */ /* 0x000fe2000f8e022c */
[----:B------:R-:W-:Y:S01]  /*0960*/  IADD3 R54, P2, R54, R24, RZ ;  /* 0x0000001836367210 */ /* 0x000fe20007f5e0ff */
[----:B------:R-:W-:Y:S01]  /*0970*/  BSSY B0, `(.L_x_1020) ;  /* 0x0000027000007945 */ /* 0x000fe20003800000 */
[----:B-----5:R-:W-:Y:S01]  /*0980*/  MOV R47, R16 ;  /* 0x00000010002f7202 */ /* 0x020fe20000000f00 */
[C---:B0-----:R-:W-:Y:S01]  /*0990*/  IMAD R16, R28.reuse, UR9, RZ ;  /* 0x000000091c107c24 */ /* 0x041fe2000f8e02ff */
[----:B------:R-:W-:Y:S01]  /*09a0*/  IADD3.X R55, R49, R25, R26, P2, !PT ;  /* 0x0000001931377210 */ /* 0x000fe200017fe41a */
[----:B------:R-:W-:Y:S01]  /*09b0*/  HFMA2.MMA R34, -RZ, RZ, 0, 0 ;  /* 0x00000000ff227435 */ /* 0x000fe200000001ff */
[----:B------:R-:W-:Y:S01]  /*09c0*/  MOV R44, R18 ;  /* 0x00000012002c7202 */ /* 0x000fe20000000f00 */
[----:B------:R-:W-:Y:S01]  /*09d0*/  IMAD R29, R29, UR5, R16 ;  /* 0x000000051d1d7c24 */ /* 0x000fe2000f8e0210 */
[----:B------:R-:W-:Y:S01]  /*09e0*/  MOV R48, R19 ;  /* 0x0000001300307202 */ /* 0x000fe20000000f00 */
[----:B------:R-:W-:Y:S01]  /*09f0*/  IMAD.WIDE.U32 R54, R28, UR5, R54 ;  /* 0x000000051c367c25 */ /* 0x000fe2000f8e0036 */
[----:B------:R-:W-:-:S02]  /*0a00*/  MOV R50, R17 ;  /* 0x0000001100327202 */ /* 0x000fc40000000f00 */
[----:B-1----:R-:W-:Y:S02]  /*0a10*/  CS2R R30, SRZ ;  /* 0x00000000001e7805 */ /* 0x002fe4000001ff00 */
[----:B------:R-:W-:Y:S02]  /*0a20*/  MOV R49, R22 ;  /* 0x0000001600317202 */ /* 0x000fe40000000f00 */
[----:B------:R-:W-:Y:S02]  /*0a30*/  CS2R R18, SRZ ;  /* 0x0000000000127805 */ /* 0x000fe4000001ff00 */
[----:B------:R-:W-:Y:S02]  /*0a40*/  MOV R52, R23 ;  /* 0x0000001700347202 */ /* 0x000fe40000000f00 */
[----:B------:R-:W-:Y:S02]  /*0a50*/  CS2R R16, SRZ ;  /* 0x0000000000107805 */ /* 0x000fe4000001ff00 */
[----:B------:R-:W-:-:S02]  /*0a60*/  MOV R51, R20 ;  /* 0x0000001400337202 */ /* 0x000fc40000000f00 */
[----:B------:R-:W-:Y:S02]  /*0a70*/  CS2R R22, SRZ ;  /* 0x0000000000167805 */ /* 0x000fe4000001ff00 */
[----:B------:R-:W-:Y:S02]  /*0a80*/  MOV R53, R21 ;  /* 0x0000001500357202 */ /* 0x000fe40000000f00 */
[----:B------:R-:W-:Y:S02]  /*0a90*/  CS2R R20, SRZ ;  /* 0x0000000000147805 */ /* 0x000fe4000001ff00 */
[----:B------:R-:W-:Y:S02]  /*0aa0*/  CS2R R26, SRZ ;  /* 0x00000000001a7805 */ /* 0x000fe4000001ff00 */
[----:B------:R-:W-:Y:S02]  /*0ab0*/  CS2R R24, SRZ ;  /* 0x0000000000187805 */ /* 0x000fe4000001ff00 */
[----:B------:R-:W-:Y:S01]  /*0ac0*/  IADD3 R61, R55, R29, RZ ;  /* 0x0000001d373d7210 */ /* 0x000fe20007ffe0ff */
[----:B------:R-:W-:Y:S06]  /*0ad0*/  @P0 BRA `(.L_x_1021) ;  /* 0x0000000000400947 */ /* 0x000fec0003800000 */
        /* <DEDUP_REMOVED lines=16> */
.L_x_1021:
[----:B------:R-:W-:Y:S05]  /*0be0*/  BSYNC B0 ;  /* 0x0000000000007941 */ /* 0x000fea0003800000 */
.L_x_1020:
[----:B------:R-:W-:Y:S01]  /*0bf0*/  BSSY B0, `(.L_x_1022) ;  /* 0x000001d000007945 */ /* 0x000fe20003800000 */
[----:B------:R-:W-:Y:S01]  /*0c00*/  HFMA2.MMA R35, -RZ, RZ, 0, 0 ;  /* 0x00000000ff237435 */ /* 0x000fe200000001ff */
[----:B-----5:R-:W-:Y:S02]  /*0c10*/  MOV R56, R18 ;  /* 0x0000001200387202 */ /* 0x020fe40000000f00 */
[----:B0-----:R-:W-:Y:S02]  /*0c20*/  CS2R R28, SRZ ;  /* 0x00000000001c7805 */ /* 0x001fe4000001ff00 */
[----:B------:R-:W-:Y:S02]  /*0c30*/  MOV R58, R19 ;  /* 0x00000013003a7202 */ /* 0x000fe40000000f00 */
[----:B------:R-:W-:Y:S02]  /*0c40*/  CS2R R32, SRZ ;  /* 0x0000000000207805 */ /* 0x000fe4000001ff00 */
[----:B------:R-:W-:-:S02]  /*0c50*/  MOV R57, R16 ;  /* 0x0000001000397202 */ /* 0x000fc40000000f00 */
[----:B------:R-:W-:Y:S02]  /*0c60*/  CS2R R18, SRZ ;  /* 0x0000000000127805 */ /* 0x000fe4000001ff00 */
[----:B------:R-:W-:Y:S02]  /*0c70*/  MOV R59, R17 ;  /* 0x00000011003b7202 */ /* 0x000fe40000000f00 */
[----:B------:R-:W-:Y:S01]  /*0c80*/  CS2R R16, SRZ ;  /* 0x0000000000107805 */ /* 0x000fe2000001ff00 */
[----:B------:R-:W-:Y:S06]  /*0c90*/  @P1 BRA `(.L_x_1023) ;  /* 0x0000000000481947 */ /* 0x000fec0003800000 */
[----:B------:R-:W-:Y:S01]  /*0ca0*/  IADD3 R36, P0, R36, 0x20, RZ ;  /* 0x0000002024247810 */ /* 0x000fe20007f1e0ff */
[----:B------:R-:W-:Y:S01]  /*0cb0*/  ULDC UR4, c[0x0][0x2d0] ;  /* 0x0000b40000047ab9 */ /* 0x000fe20000000800 */
[----:B------:R-:W-:Y:S01]  /*0cc0*/  MOV R55, R61 ;  /* 0x0000003d00377202 */ /* 0x000fe20000000f00 */
[----:B------:R-:W-:Y:S01]  /*0cd0*/  ULDC.64 UR8, c[0x0][0x280] ;  /* 0x0000a00000087ab9 */ /* 0x000fe20000000a00 */
[----:B------:R-:W-:Y:S02]  /*0ce0*/  IADD3.X R7, RZ, R7, RZ, P0, !PT ;  /* 0x00000007ff077210 */ /* 0x000fe400007fe4ff */
[----:B------:R-:W-:Y:S01]  /*0cf0*/  ISETP.GE.AND P1, PT, R40, UR4, PT ;  /* 0x0000000428007c0c */ /* 0x000fe2000bf26270 */
[-C--:B------:R-:W-:Y:S01]  /*0d00*/  IMAD.WIDE.U32 R54, R36, R38.reuse, R54 ;  /* 0x0000002624367225 */ /* 0x080fe200078e0036 */
[----:B------:R-:W-:Y:S02]  /*0d10*/  IADD3 R40, R40, 0x80, RZ ;  /* 0x0000008028287810 */ /* 0x000fe40007ffe0ff */
[----:B------:R-:W-:Y:S01]  /*0d20*/  ISETP.GE.AND P2, PT, R6, UR4, PT ;  /* 0x0000000406007c0c */ /* 0x000fe2000bf46270 */
[----:B------:R-:W-:Y:S01]  /*0d30*/  IMAD R7, R7, R38, RZ ;  /* 0x0000002607077224 */ /* 0x000fe200078e02ff */
[----:B------:R-:W-:-:S02]  /*0d40*/  ISETP.GE.AND P3, PT, R40, UR4, PT ;  /* 0x0000000428007c0c */ /* 0x000fc4000bf66270 */
[----:B------:R-:W-:Y:S01]  /*0d50*/  LEA R6, P0, R54, UR8, 0x1 ;  /* 0x0000000836067c11 */ /* 0x000fe2000f8008ff */
[----:B------:R-:W-:-:S05]  /*0d60*/  IMAD R7, R36, R39, R7 ;  /* 0x0000002724077224 */ /* 0x000fca00078e0207 */
[----:B------:R-:W-:-:S04]  /*0d70*/  IADD3 R7, R55, R7, RZ ;  /* 0x0000000737077210 */ /* 0x000fc80007ffe0ff */
[----:B------:R-:W-:-:S05]  /*0d80*/  LEA.HI.X R7, R54, UR9, R7, 0x1, P0 ;  /* 0x0000000936077c11 */ /* 0x000fca00080f0c07 */
[----:B------:R0:W5:Y:S04]  /*0d90*/  @!P1 LDG.E.128 R16, desc[UR6][R6.64] ;  /* 0x0000000606109981 */ /* 0x000168000c1e1d00 */
[----:B------:R0:W5:Y:S04]  /*0da0*/  @!P2 LDG.E.128 R28, desc[UR6][R6.64+0x80] ;  /* 0x00008006061ca981 */ /* 0x000168000c1e1d00 */
[----:B------:R0:W5:Y:S02]  /*0db0*/  @!P3 LDG.E.128 R32, desc[UR6][R6.64+0x100] ;  /* 0x000100060620b981 */ /* 0x000164000c1e1d00 */
.L_x_1023:
[----:B------:R-:W-:Y:S05]  /*0dc0*/  BSYNC B0 ;  /* 0x0000000000007941 */ /* 0x000fea0003800000 */
.L_x_1022:
[--C-:B0-----:R-:W-:Y:S01]  /*0dd0*/  HADD2.F32 R6, -RZ, R43.reuse.H1_H1 ;  /* 0x3000002bff067230 */ /* 0x101fe20000004100 */
[----:B-----5:R-:W-:Y:S01]  /*0de0*/  MOV R36, R16 ;  /* 0x0000001000247202 */ /* 0x020fe20000000f00 */
[--C-:B------:R-:W-:Y:S01]  /*0df0*/  HADD2.F32 R7, -RZ, R20.reuse.H1_H1 ;  /* 0x30000014ff077230 */ /* 0x100fe20000004100 */
[----:B------:R-:W-:Y:S01]  /*0e00*/  LOP3.LUT P0, RZ, R37, 0x7, RZ, 0xc0, !PT ;  /* 0x0000000725ff7812 */ /* 0x000fe2000780c0ff */
[----:B------:R-:W-:Y:S01]  /*0e10*/  HADD2.F32 R43, -RZ, R43.H0_H0 ;  /* 0x2000002bff2b7230 */ /* 0x000fe20000004100 */
[----:B------:R-:W-:Y:S01]  /*0e20*/  ULDC.64 UR4, c[0x0][0x478] ;  /* 0x00011e0000047ab9 */ /* 0x000fe20000000a00 */
[----:B------:R-:W-:Y:S02]  /*0e30*/  HADD2.F32 R20, -RZ, R20.H0_H0 ;  /* 0x20000014ff147230 */ /* 0x000fe40000004100 */
[----:B------:R-:W-:Y:S01]  /*0e40*/  FMUL.FTZ R6, R6, R7 ;  /* 0x0000000706067220 */ /* 0x000fe20000410000 */
[--C-:B------:R-:W-:Y:S02]  /*0e50*/  HADD2.F32 R7, -RZ, R21.reuse.H0_H0 ;  /* 0x20000015ff077230 */ /* 0x100fe40000004100 */
[----:B------:R-:W-:-:S02]  /*0e60*/  HADD2.F32 R16, -RZ, R21.H1_H1 ;  /* 0x30000015ff107230 */ /* 0x000fc40000004100 */
[----:B------:R-:W-:Y:S01]  /*0e70*/  FFMA.FTZ R43, R43, R20, R6 ;  /* 0x000000142b2b7223 */ /* 0x000fe20000010006 */
[--C-:B------:R-:W-:Y:S02]  /*0e80*/  HADD2.F32 R6, -RZ, R45.reuse.H0_H0 ;  /* 0x2000002dff067230 */ /* 0x100fe40000004100 */
[----:B------:R-:W-:Y:S02]  /*0e90*/  HADD2.F32 R45, -RZ, R45.H1_H1 ;  /* 0x3000002dff2d7230 */ /* 0x000fe40000004100 */
[--C-:B------:R-:W-:Y:S02]  /*0ea0*/  HADD2.F32 R20, -RZ, R51.reuse.H1_H1 ;  /* 0x30000033ff147230 */ /* 0x100fe40000004100 */
[----:B------:R-:W-:Y:S01]  /*0eb0*/  FFMA.FTZ R6, R6, R7, R43 ;  /* 0x0000000706067223 */ /* 0x000fe2000001002b */
[----:B------:R-:W-:Y:S02]  /*0ec0*/  HADD2.F32 R39, -RZ, R36.H1_H1 ;  /* 0x30000024ff277230 */ /* 0x000fe40000004100 */
[----:B------:R-:W-:-:S02]  /*0ed0*/  HADD2.F32 R51, -RZ, R51.H0_H0 ;  /* 0x20000033ff337230 */ /* 0x000fc40000004100 */
[----:B------:R-:W-:Y:S01]  /*0ee0*/  FFMA.FTZ R45, R45, R16, R6 ;  /* 0x000000102d2d7223 */ /* 0x000fe20000010006 */
[----:B------:R-:W-:Y:S02]  /*0ef0*/  HADD2.F32 R36, -RZ, R36.H0_H0 ;  /* 0x20000024ff247230 */ /* 0x000fe40000004100 */
[----:B------:R-:W-:Y:S01]  /*0f00*/  FMUL.FTZ R20, R20, R39 ;  /* 0x0000002714147220 */ /* 0x000fe20000410000 */
[----:B------:R-:W-:Y:S02]  /*0f10*/  HADD2.F32 R6, -RZ, R0.H0_H0 ;  /* 0x20000000ff067230 */ /* 0x000fe40000004100 */
[----:B------:R-:W-:Y:S02]  /*0f20*/  HADD2.F32 R7, -RZ, R22.H0_H0 ;  /* 0x20000016ff077230 */ /* 0x000fe40000004100 */
[----:B------:R-:W-:Y:S01]  /*0f30*/  FFMA.FTZ R20, R51, R36, R20 ;  /* 0x0000002433147223 */ /* 0x000fe20000010014 */
[----:B------:R-:W-:Y:S02]  /*0f40*/  HADD2.F32 R21, -RZ, R53.H0_H0 ;  /* 0x20000035ff157230 */ /* 0x000fe40000004100 */
[----:B------:R-:W-:-:S02]  /*0f50*/  HADD2.F32 R16, -RZ, R17.H0_H0 ;  /* 0x20000011ff107230 */ /* 0x000fc40000004100 */
[----:B------:R-:W-:Y:S01]  /*0f60*/  FFMA.FTZ R45, R6, R7, R45 ;  /* 0x00000007062d7223 */ /* 0x000fe2000001002d */
[----:B------:R-:W-:Y:S02]  /*0f70*/  HADD2.F32 R0, -RZ, R0.H1_H1 ;  /* 0x30000000ff007230 */ /* 0x000fe40000004100 */
[----:B------:R-:W-:Y:S02]  /*0f80*/  HADD2.F32 R7, -RZ, R22.H1_H1 ;  /* 0x30000016ff077230 */ /* 0x000fe40000004100 */
[----:B------:R-:W-:Y:S01]  /*0f90*/  FFMA.FTZ R20, R21, R16, R20 ;  /* 0x0000001015147223 */ /* 0x000fe20000010014 */
[----:B------:R-:W-:Y:S02]  /*0fa0*/  HADD2.F32 R16, -RZ, R17.H1_H1 ;  /* 0x30000011ff107230 */ /* 0x000fe40000004100 */
[----:B------:R-:W-:Y:S02]  /*0fb0*/  HADD2.F32 R6, -RZ, R42.H0_H0 ;  /* 0x2000002aff067230 */ /* 0x000fe40000004100 */
[----:B------:R-:W-:Y:S01]  /*0fc0*/  FFMA.FTZ R7, R0, R7, R45 ;  /* 0x0000000700077223 */ /* 0x000fe2000001002d */
[----:B------:R-:W-:-:S02]  /*0fd0*/  HADD2.F32 R17, -RZ, R23.H0_H0 ;  /* 0x20000017ff117230 */ /* 0x000fc40000004100 */
[----:B------:R-:W-:Y:S02]  /*0fe0*/  HADD2.F32 R53, -RZ, R53.H1_H1 ;  /* 0x30000035ff357230 */ /* 0x000fe40000004100 */
[----:B------:R-:W-:Y:S02]  /*0ff0*/  HADD2.F32 R0, -RZ, R18.H0_H0 ;  /* 0x20000012ff007230 */ /* 0x000fe40000004100 */
[----:B------:R-:W-:Y:S01]  /*1000*/  FFMA.FTZ R7, R6, R17, R7 ;  /* 0x0000001106077223 */ /* 0x000fe20000010007 */
[----:B------:R-:W-:Y:S02]  /*1010*/  HADD2.F32 R17, -RZ, R49.H0_H0 ;  /* 0x20000031ff117230 */ /* 0x000fe40000004100 */
[----:B------:R-:W-:Y:S01]  /*1020*/  FFMA.FTZ R20, R53, R16, R20 ;  /* 0x0000001035147223 */ /* 0x000fe20000010014 */
[----:B------:R-:W-:Y:S02]  /*1030*/  HADD2.F32 R42, -RZ, R42.H1_H1 ;  /* 0x3000002aff2a7230 */ /* 0x000fe40000004100 */
[----:B------:R-:W-:-:S02]  /*1040*/  HADD2.F32 R23, -RZ, R23.H1_H1 ;  /* 0x30000017ff177230 */ /* 0x000fc40000004100 */
[----:B------:R-:W-:Y:S01]  /*1050*/  FFMA.FTZ R20, R17, R0, R20 ;  /* 0x0000000011147223 */ /* 0x000fe20000010014 */
[----:B------:R-:W-:Y:S02]  /*1060*/  HADD2.F32 R49, -RZ, R49.H1_H1 ;  /* 0x30000031ff317230 */ /* 0x000fe40000004100 */
[----:B------:R-:W-:Y:S02]  /*1070*/  HADD2.F32 R6, -RZ, R18.H1_H1 ;  /* 0x30000012ff067230 */ /* 0x000fe40000004100 */
[----:B------:R-:W-:Y:S01]  /*1080*/  FFMA.FTZ R23, R42, R23, R7 ;  /* 0x000000172a177223 */ /* 0x000fe20000010007 */
[--C-:B------:R-:W-:Y:S02]  /*1090*/  HADD2.F32 R0, -RZ, R2.reuse.H0_H0 ;  /* 0x20000002ff007230 */ /* 0x100fe40000004100 */
[----:B------:R-:W-:Y:S02]  /*10a0*/  HADD2.F32 R7, -RZ, R57.H0_H0 ;  /* 0x20000039ff077230 */ /* 0x000fe40000004100 */
[----:B------:R-:W-:Y:S01]  /*10b0*/  FFMA.FTZ R20, R49, R6, R20 ;  /* 0x0000000631147223 */ /* 0x000fe20000010014 */
[----:B------:R-:W-:-:S02]  /*10c0*/  HADD2.F32 R2, -RZ, R2.H1_H1 ;  /* 0x30000002ff027230 */ /* 0x000fc40000004100 */
[--C-:B------:R-:W-:Y:S02]  /*10d0*/  HADD2.F32 R17, -RZ, R52.reuse.H0_H0 ;  /* 0x20000034ff117230 */ /* 0x100fe40000004100 */
[----:B------:R-:W-:Y:S01]  /*10e0*/  FFMA.FTZ R7, R0, R7, R23 ;  /* 0x0000000700077223 */ /* 0x000fe20000010017 */
[----:B------:R-:W-:Y:S02]  /*10f0*/  HADD2.F32 R6, -RZ, R19.H0_H0 ;  /* 0x20000013ff067230 */ /* 0x000fe40000004100 */
[----:B------:R-:W-:Y:S02]  /*1100*/  HADD2.F32 R57, -RZ, R57.H1_H1 ;  /* 0x30000039ff397230 */ /* 0x000fe40000004100 */
[----:B------:R-:W-:Y:S02]  /*1110*/  HADD2.F32 R0, -RZ, R3.H0_H0 ;  /* 0x20000003ff007230 */ /* 0x000fe40000004100 */
[----:B------:R-:W-:Y:S01]  /*1120*/  FFMA.FTZ R20, R17, R6, R20 ;  /* 0x0000000611147223 */ /* 0x000fe20000010014 */
[----:B------:R-:W-:-:S02]  /*1130*/  HADD2.F32 R17, -RZ, R52.H1_H1 ;  /* 0x30000034ff117230 */ /* 0x000fc40000004100 */
[----:B------:R-:W-:Y:S01]  /*1140*/  FFMA.FTZ R57, R2, R57, R7 ;  /* 0x0000003902397223 */ /* 0x000fe20000010007 */
[----:B------:R-:W-:Y:S02]  /*1150*/  HADD2.F32 R2, -RZ, R19.H1_H1 ;  /* 0x30000013ff027230 */ /* 0x000fe40000004100 */
[----:B------:R-:W-:Y:S02]  /*1160*/  HADD2.F32 R19, -RZ, R47.H0_H0 ;  /* 0x2000002fff137230 */ /* 0x000fe40000004100 */
[----:B------:R-:W-:Y:S02]  /*1170*/  HADD2.F32 R6, -RZ, R28.H0_H0 ;  /* 0x2000001cff067230 */ /* 0x000fe40000004100 */
[----:B------:R-:W-:Y:S01]  /*1180*/  FFMA.FTZ R20, R17, R2, R20 ;  /* 0x0000000211147223 */ /* 0x000fe20000010014 */
[----:B------:R-:W-:Y:S02]  /*1190*/  HADD2.F32 R7, -RZ, R59.H0_H0 ;  /* 0x2000003bff077230 */ /* 0x000fe40000004100 */
[----:B------:R-:W-:-:S02]  /*11a0*/  HADD2.F32 R47, -RZ, R47.H1_H1 ;  /* 0x3000002fff2f7230 */ /* 0x000fc40000004100 */
[----:B------:R-:W-:Y:S01]  /*11b0*/  FFMA.FTZ R20, R19, R6, R20 ;  /* 0x0000000613147223 */ /* 0x000fe20000010014 */
[----:B------:R-:W-:Y:S02]  /*11c0*/  HADD2.F32 R28, -RZ, R28.H1_H1 ;  /* 0x3000001cff1c7230 */ /* 0x000fe40000004100 */
[----:B------:R-:W-:Y:S01]  /*11d0*/  FFMA.FTZ R2, R0, R7, R57 ;  /* 0x0000000700027223 */ /* 0x000fe20000010039 */
[----:B------:R-:W-:Y:S02]  /*11e0*/  HADD2.F32 R7, -RZ, R50.H0_H0 ;  /* 0x20000032ff077230 */ /* 0x000fe40000004100 */
        /* <DEDUP_REMOVED lines=8> */
[----:B------:R-:W-:Y:S02]  /*1270*/  HADD2.F32 R7, -RZ, R4.H0_H0 ;  /* 0x20000004ff077230 */ /* 0x000fe40000004100 */
[----:B------:R-:W-:Y:S02]  /*1280*/  HADD2.F32 R16, -RZ, R56.H0_H0 ;  /* 0x20000038ff107230 */ /* 0x000fe40000004100 */
[----:B------:R-:W-:Y:S01]  /*1290*/  FFMA.FTZ R22, R17, R22, R20 ;  /* 0x0000001611167223 */ /* 0x000fe20000010014 */
[----:B------:R-:W-:-:S02]  /*12a0*/  HADD2.F32 R20, -RZ, R4.H1_H1 ;  /* 0x30000004ff147230 */ /* 0x000fc40000004100 */
[----:B------:R-:W-:Y:S02]  /*12b0*/  HADD2.F32 R21, -RZ, R56.H1_H1 ;  /* 0x30000038ff157230 */ /* 0x000fe40000004100 */
[----:B------:R-:W-:Y:S01]  /*12c0*/  FFMA.FTZ R39, R7, R16, R18 ;  /* 0x0000001007277223 */ /* 0x000fe20000010012 */
[--C-:B------:R-:W-:Y:S02]  /*12d0*/  HADD2.F32 R23, -RZ, R24.reuse.H0_H0 ;  /* 0x20000018ff177230 */ /* 0x100fe40000004100 */
[----:B------:R-:W-:Y:S02]  /*12e0*/  HADD2.F32 R29, -RZ, R24.H1_H1 ;  /* 0x30000018ff1d7230 */ /* 0x000fe40000004100 */
[----:B------:R-:W-:Y:S01]  /*12f0*/  FFMA.FTZ R39, R20, R21, R39 ;  /* 0x0000001514277223 */ /* 0x000fe20000010027 */
[----:B------:R-:W-:Y:S02]  /*1300*/  HADD2.F32 R41, -RZ, R44.H0_H0 ;  /* 0x2000002cff297230 */ /* 0x000fe40000004100 */
[----:B------:R-:W-:-:S02]  /*1310*/  HADD2.F32 R24, -RZ, R30.H0_H0 ;  /* 0x2000001eff187230 */ /* 0x000fc40000004100 */
[----:B------:R-:W-:Y:S02]  /*1320*/  HADD2.F32 R20, -RZ, R5.H0_H0 ;  /* 0x20000005ff147230 */ /* 0x000fe40000004100 */
[----:B------:R-:W-:Y:S02]  /*1330*/  HADD2.F32 R21, -RZ, R58.H0_H0 ;  /* 0x2000003aff157230 */ /* 0x000fe40000004100 */
[----:B------:R-:W-:Y:S01]  /*1340*/  FFMA.FTZ R22, R41, R24, R22 ;  /* 0x0000001829167223 */ /* 0x000fe20000010016 */
[--C-:B------:R-:W-:Y:S02]  /*1350*/  HADD2.F32 R18, -RZ, R25.reuse.H0_H0 ;  /* 0x20000019ff127230 */ /* 0x100fe40000004100 */
[----:B------:R-:W-:Y:S02]  /*1360*/  HADD2.F32 R16, -RZ, R25.H1_H1 ;  /* 0x30000019ff107230 */ /* 0x000fe40000004100 */
[----:B------:R-:W-:Y:S01]  /*1370*/  FFMA.FTZ R20, R20, R21, R39 ;  /* 0x0000001514147223 */ /* 0x000fe20000010027 */
[----:B------:R-:W-:-:S02]  /*1380*/  HADD2.F32 R25, -RZ, R44.H1_H1 ;  /* 0x3000002cff197230 */ /* 0x000fc40000004100 */
[----:B------:R-:W-:Y:S02]  /*1390*/  HADD2.F32 R30, -RZ, R30.H1_H1 ;  /* 0x3000001eff1e7230 */ /* 0x000fe40000004100 */
[----:B------:R-:W-:Y:S02]  /*13a0*/  HADD2.F32 R5, -RZ, R5.H1_H1 ;  /* 0x30000005ff057230 */ /* 0x000fe40000004100 */
[----:B------:R-:W-:Y:S02]  /*13b0*/  HADD2.F32 R58, -RZ, R58.H1_H1 ;  /* 0x3000003aff3a7230 */ /* 0x000fe40000004100 */
[----:B------:R-:W-:Y:S01]  /*13c0*/  FFMA.FTZ R22, R25, R30, R22 ;  /* 0x0000001e19167223 */ /* 0x000fe20000010016 */
[----:B------:R-:W-:Y:S02]  /*13d0*/  HADD2.F32 R21, -RZ, R48.H0_H0 ;  /* 0x20000030ff157230 */ /* 0x000fe40000004100 */
[----:B------:R-:W-:Y:S02]  /*13e0*/  HADD2.F32 R24, -RZ, R31.H0_H0 ;  /* 0x2000001fff187230 */ /* 0x000fe40000004100 */
[----:B------:R-:W-:Y:S01]  /*13f0*/  FFMA.FTZ R5, R5, R58, R20 ;  /* 0x0000003a05057223 */ /* 0x000fe20000010014 */
[----:B------:R-:W-:-:S02]  /*1400*/  HADD2.F32 R6, -RZ, R8.H0_H0 ;  /* 0x20000008ff067230 */ /* 0x000fc40000004100 */
[----:B------:R-:W-:Y:S02]  /*1410*/  HADD2.F32 R25, -RZ, R48.H1_H1 ;  /* 0x30000030ff197230 */ /* 0x000fe40000004100 */
[----:B------:R-:W-:Y:S01]  /*1420*/  FFMA.FTZ R22, R21, R24, R22 ;  /* 0x0000001815167223 */ /* 0x000fe20000010016 */
[----:B------:R-:W-:Y:S02]  /*1430*/  HADD2.F32 R31, -RZ, R31.H1_H1 ;  /* 0x3000001fff1f7230 */ /* 0x000fe40000004100 */
[----:B------:R-:W-:Y:S01]  /*1440*/  FFMA.FTZ R5, R6, R23, R5 ;  /* 0x0000001706057223 */ /* 0x000fe20000010005 */
[----:B------:R-:W-:Y:S02]  /*1450*/  HADD2.F32 R8, -RZ, R8.H1_H1 ;  /* 0x30000008ff087230 */ /* 0x000fe40000004100 */
[----:B------:R-:W-:Y:S02]  /*1460*/  HADD2.F32 R21, -RZ, R12.H0_H0 ;  /* 0x2000000cff157230 */ /* 0x000fe40000004100 */
[----:B------:R-:W-:Y:S01]  /*1470*/  FFMA.FTZ R22, R25, R31, R22 ;  /* 0x0000001f19167223 */ /* 0x000fe20000010016 */
[----:B------:R-:W-:-:S02]  /*1480*/  HADD2.F32 R6, -RZ, R32.H0_H0 ;  /* 0x20000020ff067230 */ /* 0x000fc40000004100 */
[----:B------:R-:W-:Y:S01]  /*1490*/  FFMA.FTZ R8, R8, R29, R5 ;  /* 0x0000001d08087223 */ /* 0x000fe20000010005 */
[--C-:B------:R-:W-:Y:S02]  /*14a0*/  HADD2.F32 R3, -RZ, R9.reuse.H0_H0 ;  /* 0x20000009ff037230 */ /* 0x100fe40000004100 */
[----:B------:R-:W-:Y:S02]  /*14b0*/  HADD2.F32 R5, -RZ, R12.H1_H1 ;  /* 0x3000000cff057230 */ /* 0x000fe40000004100 */
[----:B------:R-:W-:Y:S01]  /*14c0*/  FFMA.FTZ R22, R21, R6, R22 ;  /* 0x0000000615167223 */ /* 0x000fe20000010016 */
[----:B------:R-:W-:Y:S02]  /*14d0*/  HADD2.F32 R32, -RZ, R32.H1_H1 ;  /* 0x30000020ff207230 */ /* 0x000fe40000004100 */
[----:B------:R-:W-:Y:S01]  /*14e0*/  FFMA.FTZ R8, R3, R18, R8 ;  /* 0x0000001203087223 */ /* 0x000fe20000010008 */
[----:B------:R-:W-:Y:S02]  /*14f0*/  HADD2.F32 R9, -RZ, R9.H1_H1 ;  /* 0x30000009ff097230 */ /* 0x000fe40000004100 */
[----:B------:R-:W-:-:S02]  /*1500*/  HADD2.F32 R3, -RZ, R13.H0_H0 ;  /* 0x2000000dff037230 */ /* 0x000fc40000004100 */
[----:B------:R-:W-:Y:S01]  /*1510*/  FFMA.FTZ R22, R5, R32, R22 ;  /* 0x0000002005167223 */ /* 0x000fe20000010016 */
[----:B------:R-:W-:Y:S02]  /*1520*/  HADD2.F32 R6, -RZ, R33.H0_H0 ;  /* 0x20000021ff067230 */ /* 0x000fe40000004100 */
        /* <DEDUP_REMOVED lines=13> */
[----:B------:R-:W-:-:S02]  /*1600*/  HADD2.F32 R0, -RZ, R11.H0_H0 ;  /* 0x2000000bff007230 */ /* 0x000fc40000004100 */
[----:B------:R-:W-:Y:S02]  /*1610*/  HADD2.F32 R7, -RZ, R27.H0_H0 ;  /* 0x2000001bff077230 */ /* 0x000fe40000004100 */
[----:B------:R-:W-:Y:S01]  /*1620*/  FFMA.FTZ R22, R3, R2, R22 ;  /* 0x0000000203167223 */ /* 0x000fe20000010016 */
[----:B------:R-:W-:Y:S02]  /*1630*/  HADD2.F32 R5, -RZ, R14.H1_H1 ;  /* 0x3000000eff057230 */ /* 0x000fe40000004100 */
[----:B------:R-:W-:Y:S02]  /*1640*/  HADD2.F32 R34, -RZ, R34.H1_H1 ;  /* 0x30000022ff227230 */ /* 0x000fe40000004100 */
[----:B------:R-:W-:Y:S01]  /*1650*/  FFMA.FTZ R0, R0, R7, R9 ;  /* 0x0000000700007223 */ /* 0x000fe20000010009 */
[----:B------:R-:W-:Y:S02]  /*1660*/  HADD2.F32 R11, -RZ, R11.H1_H1 ;  /* 0x3000000bff0b7230 */ /* 0x000fe40000004100 */
[----:B------:R-:W-:-:S02]  /*1670*/  HADD2.F32 R4, -RZ, R27.H1_H1 ;  /* 0x3000001bff047230 */ /* 0x000fc40000004100 */
[----:B------:R-:W-:Y:S01]  /*1680*/  FFMA.FTZ R22, R5, R34, R22 ;  /* 0x0000002205167223 */ /* 0x000fe20000010016 */
[----:B------:R-:W-:Y:S02]  /*1690*/  HADD2.F32 R3, -RZ, R15.H0_H0 ;  /* 0x2000000fff037230 */ /* 0x000fe40000004100 */
[----:B------:R-:W-:Y:S02]  /*16a0*/  HADD2.F32 R2, -RZ, R35.H0_H0 ;  /* 0x20000023ff027230 */ /* 0x000fe40000004100 */
[----:B------:R-:W-:Y:S01]  /*16b0*/  FFMA.FTZ R0, R11, R4, R0 ;  /* 0x000000040b007223 */ /* 0x000fe20000010000 */
[----:B------:R-:W-:Y:S02]  /*16c0*/  HADD2.F32 R15, -RZ, R15.H1_H1 ;  /* 0x3000000fff0f7230 */ /* 0x000fe40000004100 */
[----:B------:R-:W-:Y:S02]  /*16d0*/  HADD2.F32 R35, -RZ, R35.H1_H1 ;  /* 0x30000023ff237230 */ /* 0x000fe40000004100 */
[----:B------:R-:W-:-:S02]  /*16e0*/  FFMA.FTZ R22, R3, R2, R22 ;  /* 0x0000000203167223 */ /* 0x000fc40000010016 */
[----:B------:R-:W0:Y:S02]  /*16f0*/  SHFL.BFLY PT, R3, R0, 0x4, 0x1f ;  /* 0x0c801f0000037f89 */ /* 0x000e2400000e0000 */
[----:B------:R-:W-:-:S05]  /*1700*/  FFMA.FTZ R22, R15, R35, R22 ;  /* 0x000000230f167223 */ /* 0x000fca0000010016 */
[----:B------:R-:W1:Y:S01]  /*1710*/  SHFL.BFLY PT, R5, R22, 0x4, 0x1f ;  /* 0x0c801f0016057f89 */ /* 0x000e6200000e0000 */
[----:B0-----:R-:W-:Y:S01]  /*1720*/  FADD.FTZ R3, R0, R3 ;  /* 0x0000000300037221 */ /* 0x001fe20000010000 */
[----:B------:R-:W-:Y:S02]  /*1730*/  SHF.R.S32.HI R0, RZ, 0x1f, R46 ;  /* 0x0000001fff007819 */ /* 0x000fe4000001142e */
[----:B------:R-:W-:Y:S02]  /*1740*/  LEA.HI R46, P1, R37, R46, RZ, 0x1d ;  /* 0x0000002e252e7211 */ /* 0x000fe4000783e8ff */
[----:B------:R-:W0:Y:S01]  /*1750*/  SHFL.BFLY PT, R2, R3, 0x2, 0x1f ;  /* 0x0c401f0003027f89 */ /* 0x000e2200000e0000 */
[----:B-1----:R-:W-:-:S05]  /*1760*/  FADD.FTZ R6, R22, R5 ;  /* 0x0000000516067221 */ /* 0x002fca0000010000 */
[----:B------:R-:W1:Y:S01]  /*1770*/  SHFL.BFLY PT, R7, R6, 0x2, 0x1f ;  /* 0x0c401f0006077f89 */ /* 0x000e6200000e0000 */
[----:B0-----:R-:W-:Y:S01]  /*1780*/  FADD.FTZ R4, R3, R2 ;  /* 0x0000000203047221 */ /* 0x001fe20000010000 */
[----:B------:R-:W-:Y:S02]  /*1790*/  IADD3.X R3, RZ, R0, RZ, P1, !PT ;  /* 0x00000000ff037210 */ /* 0x000fe40000ffe4ff */
[----:B------:R-:W-:Y:S01]  /*17a0*/  LEA R2, P1, R46, UR4, 0x2 ;  /* 0x000000042e027c11 */ /* 0x000fe2000f8210ff */
[----:B------:R-:W-:Y:S01]  /*17b0*/  ULDC UR4, c[0x0][0x384] ;  /* 0x0000e10000047ab9 */ /* 0x000fe20000000800 */
[----:B------:R-:W0:Y:S01]  /*17c0*/  SHFL.BFLY PT, R5, R4, 0x1, 0x1f ;  /* 0x0c201f0004057f89 */ /* 0x000e2200000e0000 */
[----:B-1----:R-:W-:Y:S01]  /*17d0*/  FADD.FTZ R7, R6, R7 ;  /* 0x0000000706077221 */ /* 0x002fe20000010000 */
[----:B------:R-:W-:-:S04]  /*17e0*/  LEA.HI.X R3, R46, UR5, R3, 0x2, P1 ;  /* 0x000000052e037c11 */ /* 0x000fc800088f1403 */
[----:B------:R-:W1:Y:S01]  /*17f0*/  SHFL.BFLY PT, R8, R7, 0x1, 0x1f ;  /* 0x0c201f0007087f89 */ /* 0x000e6200000e0000 */
[----:B0-----:R-:W-:-:S04]  /*1800*/  FADD.FTZ R5, R4, R5 ;  /* 0x0000000504057221 */ /* 0x001fc80000010000 */
[----:B------:R-:W-:Y:S01]  /*1810*/  FMUL.FTZ R5, R5, UR4 ;  /* 0x0000000405057c20 */ /* 0x000fe20008410000 */
[----:B-1----:R-:W-:-:S04]  /*1820*/  FADD.FTZ R8, R7, R8 ;  /* 0x0000000807087221 */ /* 0x002fc80000010000 */
[----:B------:R0:W-:Y:S01]  /*1830*/  @!P0 STG.E desc[UR6][R2.64], R5 ;  /* 0x0000000502008986 */ /* 0x0001e2000c101906 */
[----:B------:R-:W-:Y:S01]  /*1840*/  FMUL.FTZ R7, R8, UR4 ;  /* 0x0000000408077c20 */ /* 0x000fe20008410000 */
[----:B------:R-:W-:Y:S06]  /*1850*/  @P0 EXIT ;  /* 0x000000000000094d */ /* 0x000fec0003800000 */
[----:B------:R-:W-:Y:S01]  /*1860*/  STG.E desc[UR6][R2.64+0x80], R7 ;  /* 0x0000800702007986 */ /* 0x000fe2000c101906 */
[----:B------:R-:W-:Y:S05]  /*1870*/  EXIT ;  /* 0x000000000000794d */ /* 0x000fea0003800000 */
.L_x_1024:
        /* <DEDUP_REMOVED lines=16> */
.L_x_1607:


//--------------------- .text._ZN5flash25flash_bwd_dot_do_o_kernelILb1E23Flash_bwd_kernel_traitsILi192ELi64ELi64ELi8ELi4ELi2ELi2ELb1ELb1EN7cutlass6half_tE19Flash_kernel_traitsILi192ELi64ELi64ELi8ES3_EEEEvNS_16Flash_bwd_paramsE --------------------------
	.section	.text._ZN5flash25flash_bwd_dot_do_o_kernelILb1E23Flash_bwd_kernel_traitsILi192ELi64ELi64ELi8ELi4ELi2ELi2ELb1ELb1EN7cutlass6half_tE19Flash_kernel_traitsILi192ELi64ELi64ELi8ES3_EEEEvNS_16Flash_bwd_paramsE,"ax",@progbits
	.align	128
        .global         _ZN5flash25flash_bwd_dot_do_o_kernelILb1E23Flash_bwd_kernel_traitsILi192ELi64ELi64ELi8ELi4ELi2ELi2ELb1ELb1EN7cutlass6half_tE19Flash_kernel_traitsILi192ELi64ELi64ELi8ES3_EEEEvNS_16Flash_bwd_paramsE
        .type           _ZN5flash25flash_bwd_dot_do_o_kernelILb1E23Flash_bwd_kernel_traitsILi192ELi64ELi64ELi8ELi4ELi2ELi2ELb1ELb1EN7cutlass6half_tE19Flash_kernel_traitsILi192ELi64ELi64ELi8ES3_EEEEvNS_16Flash_bwd_paramsE,@function
        .size           _ZN5flash25flash_bwd_dot_do_o_kernelILb1E23Flash_bwd_kernel_traitsILi192ELi64ELi64ELi8ELi4ELi2ELi2ELb1ELb1EN7cutlass6half_tE19Flash_kernel_traitsILi192ELi64ELi64ELi8ES3_EEEEvNS_16Flash_bwd_paramsE,(.L_x_1608 - _ZN5flash25flash_bwd_dot_do_o_kernelILb1E23Flash_bwd_kernel_traitsILi192ELi64ELi64ELi8ELi4ELi2ELi2ELb1ELb1EN7cutlass6half_tE19Flash_kernel_traitsILi192ELi64ELi64ELi8ES3_EEEEvNS_16Flash_bwd_paramsE)
        .other          _ZN5flash25flash_bwd_dot_do_o_kernelILb1E23Flash_bwd_kernel_traitsILi192ELi64ELi64ELi8ELi4ELi2ELi2ELb1ELb1EN7cutlass6half_tE19Flash_kernel_traitsILi192ELi64ELi64ELi8ES3_EEEEvNS_16Flash_bwd_paramsE,@"STO_CUDA_ENTRY STV_DEFAULT"
_ZN5flash25flash_bwd_dot_do_o_kernelILb1E23Flash_bwd_kernel_traitsILi192ELi64ELi64ELi8ELi4ELi2ELi2ELb1ELb1EN7cutlass6half_tE19Flash_kernel_traitsILi192ELi64ELi64ELi8ES3_EEEEvNS_16Flash_bwd_paramsE:
.text._ZN5flash25flash_bwd_dot_do_o_kernelILb1E23Flash_bwd_kernel_traitsILi192ELi64ELi64ELi8ELi4ELi2ELi2ELb1ELb1EN7cutlass6half_tE19Flash_kernel_traitsILi192ELi64ELi64ELi8ES3_EEEEvNS_16Flash_bwd_paramsE:
[----:B------:R-:W-:Y:S01]  /*0000*/  LDC R1, c[0x0][0x28] ;  /* 0x00000a00ff017b82 */ /* 0x000fe20000000800 */
[----:B------:R-:W0:Y:S07]  /*0010*/  S2R R16, SR_CTAID.Y ;  /* 0x0000000000107919 */ /* 0x000e2e0000002600 */
[----:B------:R-:W0:Y:S01]  /*0020*/  LDC.64 R2, c[0x0][0x2f0] ;  /* 0x0000bc00ff027b82 */ /* 0x000e220000000a00 */
[----:B------:R-:W-:Y:S01]  /*0030*/  ULDC.64 UR4, c[0x0][0x2f0] ;  /* 0x0000bc0000047ab9 */ /* 0x000fe20000000a00 */
[----:B------:R-:W-:-:S02]  /*0040*/  MOV R17, 0xffffffff ;  /* 0xffffffff00117802 */ /* 0x000fc40000000f00 */
[----:B------:R-:W-:-:S04]  /*0050*/  ISETP.NE.U32.AND P0, PT, RZ, UR4, PT ;  /* 0x00000004ff007c0c */ /* 0x000fc8000bf05070 */
[----:B------:R-:W-:Y:S01]  /*0060*/  ISETP.NE.AND.EX P0, PT, RZ, UR5, PT, P0 ;  /* 0x00000005ff007c0c */ /* 0x000fe2000bf05300 */
[----:B------:R-:W-:Y:S01]  /*0070*/  ULDC.64 UR4, c[0x0][0x208] ;  /* 0x0000820000047ab9 */ /* 0x000fe20000000a00 */
[----:B0-----:R-:W-:-:S11]  /*0080*/  IMAD.WIDE R2, R16, 0x4, R2 ;  /* 0x0000000410027825 */ /* 0x001fd600078e0202 */
[----:B------:R-:W2:Y:S04]  /*0090*/  @P0 LDG.E R17, desc[UR4][R2.64] ;  /* 0x0000000402110981 */ /* 0x000ea8000c1e1900 */
[----:B------:R-:W2:Y:S01]  /*00a0*/  @P0 LDG.E R6, desc[UR4][R2.64+0x4] ;  /* 0x0000040402060981 */ /* 0x000ea2000c1e1900 */
[----:B------:R-:W0:Y:S02]  /*00b0*/  S2R R7, SR_CTAID.X ;  /* 0x0000000000077919 */ /* 0x000e240000002500 */
[----:B0-----:R-:W-:Y:S02]  /*00c0*/  SHF.L.U32 R7, R7, 0x6, RZ ;  /* 0x0000000607077819 */ /* 0x001fe400000006ff */
[----:B--2---:R-:W-:-:S06]  /*00d0*/  @P0 IADD3 R6, R6, -R17, RZ ;  /* 0x8000001106060210 */ /* 0x004fcc0007ffe0ff */
[----:B------:R-:W0:Y:S02]  /*00e0*/  @!P0 LDC R6, c[0x0][0x2c4] ;  /* 0x0000b100ff068b82 */ /* 0x000e240000000800 */
[----:B0-----:R-:W-:-:S13]  /*00f0*/  ISETP.GT.AND P1, PT, R6, R7, PT ;  /* 0x000000070600720c */ /* 0x001fda0003f24270 */
[----:B------:R-:W-:Y:S05]  /*0100*/  @!P1 EXIT ;  /* 0x000000000000994d */ /* 0x000fea0003800000 */
[----:B------:R-:W-:Y:S01]  /*0110*/  ISETP.NE.AND P1, PT, R17, -0x1, PT ;  /* 0xffffffff1100780c */ /* 0x000fe20003f25270 */
[----:B------:R-:W0:Y:S01]  /*0120*/  LDC R19, c[0x0][0x2d4] ;  /* 0x0000b500ff137b82 */ /* 0x000e220000000800 */
[----:B------:R-:W1:Y:S01]  /*0130*/  S2R R0, SR_TID.X ;  /* 0x0000000000007919 */ /* 0x000e620000002100 */
[----:B------:R-:W-:Y:S01]  /*0140*/  IMAD.WIDE R2, R16, 0x80, RZ ;  /* 0x0000008010027825 */ /* 0x000fe200078e02ff */
[----:B------:R-:W-:Y:S01]  /*0150*/  HFMA2.MMA R27, -RZ, RZ, 0, 0 ;  /* 0x00000000ff1b7435 */ /* 0x000fe200000001ff */
[----:B------:R-:W2:Y:S01]  /*0160*/  S2R R29, SR_CTAID.Z ;  /* 0x00000000001d7919 */ /* 0x000ea20000002700 */
[----:B------:R-:W-:-:S03]  /*0170*/  SEL R18, R2, RZ, P0 ;  /* 0x000000ff02127207 */ /* 0x000fc60000000000 */
[----:B------:R-:W3:Y:S01]  /*0180*/  LDC R11, c[0x0][0x270] ;  /* 0x00009c00ff0b7b82 */ /* 0x000ee20000000800 */
[----:B------:R-:W-:-:S03]  /*0190*/  SEL R20, R3, RZ, P0 ;  /* 0x000000ff03147207 */ /* 0x000fc60000000000 */
[----:B------:R-:W-:-:S04]  /*01a0*/  @!P1 SHF.R.S32.HI R5, RZ, 0x1f, R16 ;  /* 0x0000001fff059819 */ /* 0x000fc80000011410 */
[----:B------:R-:W4:Y:S08]  /*01b0*/  @!P1 LDC.64 R22, c[0x0][0x418] ;  /* 0x00010600ff169b82 */ /* 0x000f300000000a00 */
[----:B------:R-:W5:Y:S08]  /*01c0*/  @P1 LDC.64 R8, c[0x0][0x420] ;  /* 0x00010800ff081b82 */ /* 0x000f700000000a00 */
[----:B------:R-:W1:Y:S08]  /*01d0*/  @P1 LDC.64 R24, c[0x0][0x298] ;  /* 0x0000a600ff181b82 */ /* 0x000e700000000a00 */
[----:B------:R-:W2:Y:S01]  /*01e0*/  LDC R12, c[0x0][0x2dc] ;  /* 0x0000b700ff0c7b82 */ /* 0x000ea20000000800 */
[----:B----4-:R-:W-:-:S02]  /*01f0*/  @!P1 IMAD R5, R5, R22, RZ ;  /* 0x0000001605059224 */ /* 0x010fc400078e02ff */
[----:B------:R-:W-:-:S04]  /*0200*/  @!P1 IMAD.WIDE.U32 R2, R16, R22, RZ ;  /* 0x0000001610029225 */ /* 0x000fc800078e00ff */
[----:B------:R-:W-:Y:S02]  /*0210*/  @!P1 IMAD R13, R16, R23, R5 ;  /* 0x00000017100d9224 */ /* 0x000fe400078e0205 */
[----:B-----5:R-:W-:-:S04]  /*0220*/  @P1 IMAD.WIDE.U32 R14, R17, R8, RZ ;  /* 0x00000008110e1225 */ /* 0x020fc800078e00ff */
[----:B0-----:R-:W-:Y:S01]  /*0230*/  IMAD.WIDE R4, R16, R19, RZ ;  /* 0x0000001310047225 */ /* 0x001fe200078e02ff */
[----:B------:R-:W-:-:S03]  /*0240*/  @P1 MOV R10, R14 ;  /* 0x0000000e000a1202 */ /* 0x000fc60000000f00 */
[----:B------:R-:W-:Y:S01]  /*0250*/  @P1 IMAD R8, R17, R9, R15 ;  /* 0x0000000911081224 */ /* 0x000fe200078e020f */
[----:B---3--:R-:W-:Y:S01]  /*0260*/  SHF.R.S32.HI R9, RZ, 0x1f, R11 ;  /* 0x0000001fff097819 */ /* 0x008fe2000001140b */
[----:B------:R-:W-:Y:S01]  /*0270*/  IMAD R5, R5, R11, RZ ;  /* 0x0000000b05057224 */ /* 0x000fe200078e02ff */
[----:B------:R-:W-:Y:S01]  /*0280*/  @!P1 IADD3 R8, R3, R13, RZ ;  /* 0x0000000d03089210 */ /* 0x000fe20007ffe0ff */
[----:B-1----:R-:W-:Y:S01]  /*0290*/  @P1 IMAD.WIDE.U32 R44, R17, R24, RZ ;  /* 0x00000018112c1225 */ /* 0x002fe200078e00ff */
[----:B------:R-:W-:Y:S02]  /*02a0*/  SHF.R.S32.HI R13, RZ, 0x1f, R7 ;  /* 0x0000001fff0d7819 */ /* 0x000fe40000011407 */
[----:B--2---:R-:W-:Y:S01]  /*02b0*/  SHF.R.S32.HI R21, RZ, 0x1f, R12 ;  /* 0x0000001fff157819 */ /* 0x004fe2000001140c */
[C---:B------:R-:W-:Y:S02]  /*02c0*/  IMAD R23, R4.reuse, R9, R5 ;  /* 0x0000000904177224 */ /* 0x040fe400078e0205 */
[----:B------:R-:W-:-:S04]  /*02d0*/  IMAD.WIDE.U32 R4, R4, R11, RZ ;  /* 0x0000000b04047225 */ /* 0x000fc800078e00ff */
[----:B------:R-:W-:Y:S01]  /*02e0*/  @P1 IMAD R9, R17, R25, R45 ;  /* 0x0000001911091224 */ /* 0x000fe200078e022d */
[----:B------:R-:W-:Y:S01]  /*02f0*/  IADD3 R23, R5, R23, RZ ;  /* 0x0000001705177210 */ /* 0x000fe20007ffe0ff */
[----:B------:R-:W-:Y:S01]  /*0300*/  IMAD.WIDE R14, R11, R12, RZ ;  /* 0x0000000c0b0e7225 */ /* 0x000fe200078e02ff */
[----:B------:R-:W-:-:S03]  /*0310*/  IADD3 R25, P0, R7, R18, RZ ;  /* 0x0000001207197210 */ /* 0x000fc60007f1e0ff */
[----:B------:R-:W-:Y:S01]  /*0320*/  IMAD R18, R23, R12, RZ ;  /* 0x0000000c17127224 */ /* 0x000fe200078e02ff */
[----:B------:R-:W-:Y:S01]  /*0330*/  @P1 MOV R23, R17 ;  /* 0x0000001100171202 */ /* 0x000fe20000000f00 */
[----:B------:R-:W-:Y:S08]  /*0340*/  @P1 BRA `(.L_x_1025) ;  /* 0x00000000001c1947 */ /* 0x000ff00003800000 */
[----:B------:R-:W0:Y:S01]  /*0350*/  LDC.64 R22, c[0x0][0x290] ;  /* 0x0000a400ff167b82 */ /* 0x000e220000000a00 */
[----:B------:R-:W-:-:S05]  /*0360*/  SHF.R.S32.HI R9, RZ, 0x1f, R16 ;  /* 0x0000001fff097819 */ /* 0x000fca0000011410 */
[-C--:B0-----:R-:W-:Y:S02]  /*0370*/  IMAD R9, R9, R22.reuse, RZ ;  /* 0x0000001609097224 */ /* 0x081fe400078e02ff */
[----:B------:R-:W-:-:S04]  /*0380*/  IMAD.WIDE.U32 R44, R16, R22, RZ ;  /* 0x00000016102c7225 */ /* 0x000fc800078e00ff */
[----:B------:R-:W-:Y:S01]  /*0390*/  IMAD R9, R16, R23, R9 ;  /* 0x0000001710097224 */ /* 0x000fe200078e0209 */
[----:B------:R-:W-:-:S04]  /*03a0*/  MOV R23, 0xffffffff ;  /* 0xffffffff00177802 */ /* 0x000fc80000000f00 */
[----:B------:R-:W-:-:S07]  /*03b0*/  IADD3 R9, R45, R9, RZ ;  /* 0x000000092d097210 */ /* 0x000fce0007ffe0ff */
.L_x_1025:
[----:B------:R-:W-:Y:S01]  /*03c0*/  ULDC.U8 UR6, c[0x0][0x3d8] ;  /* 0x0000f60000067ab9 */ /* 0x000fe20000000000 */
[----:B------:R-:W-:Y:S01]  /*03d0*/  IADD3.X R5, R13, R20, RZ, P0, !PT ;  /* 0x000000140d057210 */ /* 0x000fe200007fe4ff */
[----:B------:R-:W-:Y:S01]  /*03e0*/  IMAD R3, R15, R23, RZ ;  /* 0x000000170f037224 */ /* 0x000fe200078e02ff */
[----:B------:R-:W-:Y:S01]  /*03f0*/  ISETP.NE.AND P0, PT, RZ, UR6, PT ;  /* 0x00000006ff007c0c */ /* 0x000fe2000bf05270 */
[----:B------:R-:W-:Y:S01]  /*0400*/  IMAD R31, R21, R4, R18 ;  /* 0x00000004151f7224 */ /* 0x000fe200078e0212 */
[----:B------:R-:W-:Y:S01]  /*0410*/  @!P1 MOV R10, R2 ;  /* 0x00000002000a9202 */ /* 0x000fe20000000f00 */
[----:B------:R-:W-:Y:S01]  /*0420*/  IMAD R18, R5, R14, RZ ;  /* 0x0000000e05127224 */ /* 0x000fe200078e02ff */
[----:B------:R-:W-:Y:S01]  /*0430*/  SHF.R.S32.HI R28, RZ, 0x1f, R29 ;  /* 0x0000001fff1c7819 */ /* 0x000fe2000001141d */
[----:B------:R-:W-:Y:S02]  /*0440*/  IMAD R27, R14, R27, R3 ;  /* 0x0000001b0e1b7224 */ /* 0x000fe400078e0203 */
[----:B------:R-:W-:-:S04]  /*0450*/  IMAD.WIDE.U32 R2, R4, R12, RZ ;  /* 0x0000000c04027225 */ /* 0x000fc800078e00ff */
[----:B------:R-:W-:Y:S01]  /*0460*/  IMAD.WIDE.U32 R20, R14, R23, RZ ;  /* 0x000000170e147225 */ /* 0x000fe200078e00ff */
[----:B------:R-:W-:-:S03]  /*0470*/  IADD3 R31, R3, R31, RZ ;  /* 0x0000001f031f7210 */ /* 0x000fc60007ffe0ff */
[----:B------:R-:W-:Y:S01]  /*0480*/  IMAD R23, R29, R12, RZ ;  /* 0x0000000c1d177224 */ /* 0x000fe200078e02ff */
[----:B------:R-:W-:Y:S01]  /*0490*/  @P1 IADD3 R31, R21, R27, RZ ;  /* 0x0000001b151f1210 */ /* 0x000fe20007ffe0ff */
[----:B------:R-:W-:Y:S01]  /*04a0*/  IMAD.WIDE.U32 R4, R25, R14, RZ ;  /* 0x0000000e19047225 */ /* 0x000fe200078e00ff */
[----:B------:R-:W-:-:S03]  /*04b0*/  SEL R20, R2, R20, !P1 ;  /* 0x0000001402147207 */ /* 0x000fc60004800000 */
[----:B------:R-:W-:Y:S01]  /*04c0*/  IMAD R15, R15, R25, R18 ;  /* 0x000000190f0f7224 */ /* 0x000fe200078e0212 */
[----:B------:R-:W-:-:S04]  /*04d0*/  SHF.R.S32.HI R18, RZ, 0x1f, R23 ;  /* 0x0000001fff127819 */ /* 0x000fc80000011417 */
[----:B------:R-:W-:Y:S01]  /*04e0*/  IADD3 R21, R5, R15, RZ ;  /* 0x0000000f05157210 */ /* 0x000fe20007ffe0ff */
[----:B------:R-:W-:Y:S06]  /*04f0*/  @!P0 BRA `(.L_x_1026) ;  /* 0x00000000001c8947 */ /* 0x000fec0003800000 */
[----:B------:R-:W0:Y:S01]  /*0500*/  LDC R2, c[0x0][0x2c0] ;  /* 0x0000b000ff027b82 */ /* 0x000e220000000800 */
[----:B------:R-:W-:-:S05]  /*0510*/  @!P1 IMAD R17, R16, R19, RZ ;  /* 0x0000001310119224 */ /* 0x000fca00078e02ff */
[----:B------:R-:W-:Y:S02]  /*0520*/  LEA R16, R16, R17, 0x7 ;  /* 0x0000001110107211 */ /* 0x000fe400078e38ff */
[----:B------:R-:W0:Y:S02]  /*0530*/  LDC R3, c[0x0][0x2e4] ;  /* 0x0000b900ff037b82 */ /* 0x000e240000000800 */
[----:B0-----:R-:W-:-:S05]  /*0540*/  LEA R2, R2, R3, 0x7 ;  /* 0x0000000302027211 */ /* 0x001fca00078e38ff */
[----:B------:R-:W-:Y:S01]  /*0550*/  IMAD R16, R2, R29, R16 ;  /* 0x0000001d02107224 */ /* 0x000fe200078e0210 */
[----:B------:R-:W-:Y:S06]  /*0560*/  BRA `(.L_x_1027) ;  /* 0x0000000000087947 */ /* 0x000fec0003800000 */
.L_x_1026:
[----:B------:R-:W-:-:S04]  /*0570*/  IMAD R16, R16, R11, R29 ;  /* 0x0000000b10107224 */ /* 0x000fc800078e021d */
[----:B------:R-:W-:-:S07]  /*0580*/  IMAD R16, R16, R19, RZ ;  /* 0x0000001310107224 */ /* 0x000fce00078e02ff */
.L_x_1027:
[----:B------:R-:W-:Y:S01]  /*0590*/  SHF.R.S32.HI R3, RZ, 0x1f, R0 ;  /* 0x0000001fff037819 */ /* 0x000fe20000011400 */
[----:B------:R-:W-:Y:S01]  /*05a0*/  ULDC.64 UR10, c[0x0][0x420] ;  /* 0x00010800000a7ab9 */ /* 0x000fe20000000a00 */
[----:B------:R-:W-:Y:S01]  /*05b0*/  IADD3 R4, P0, P1, R4, R20, R23 ;  /* 0x0000001404047210 */ /* 0x000fe2000791e017 */
[----:B------:R-:W-:Y:S01]  /*05c0*/  ULDC.64 UR12, c[0x0][0x298] ;  /* 0x0000a600000c7ab9 */ /* 0x000fe20000000a00 */
[CC--:B------:R-:W-:Y:S01]  /*05d0*/  LEA.HI R2, R3.reuse, R0.reuse, RZ, 0x4 ;  /* 0x0000000003027211 */ /* 0x0c0fe200078f20ff */
[----:B------:R-:W-:Y:S01]  /*05e0*/  ULDC.64 UR8, c[0x0][0x428] ;  /* 0x00010a0000087ab9 */ /* 0x000fe20000000a00 */
[-C--:B------:R-:W-:Y:S01]  /*05f0*/  LEA.HI R14, R3, R0.reuse, RZ, 0x3 ;  /* 0x00000000030e7211 */ /* 0x080fe200078f18ff */
[----:B------:R-:W-:Y:S01]  /*0600*/  ULDC.64 UR6, c[0x0][0x400] ;  /* 0x0001000000067ab9 */ /* 0x000fe20000000a00 */
[----:B------:R-:W-:Y:S01]  /*0610*/  LOP3.LUT R5, R2, 0x3ffffff0, RZ, 0xc0, !PT ;  /* 0x3ffffff002057812 */ /* 0x000fe200078ec0ff */
[----:B------:R-:W-:Y:S01]  /*0620*/  BSSY B0, `(.L_x_1028) ;  /* 0x000003e000007945 */ /* 0x000fe20003800000 */
[----:B------:R-:W-:Y:S01]  /*0630*/  LOP3.LUT R3, R14, 0x1ffffff8, RZ, 0xc0, !PT ;  /* 0x1ffffff80e037812 */ /* 0x000fe200078ec0ff */
[----:B------:R-:W-:Y:S01]  /*0640*/  HFMA2.MMA R20, -RZ, RZ, 0, 0 ;  /* 0x00000000ff147435 */ /* 0x000fe200000001ff */
[----:B------:R-:W-:-:S02]  /*0650*/  IADD3 R5, -R5, R0, RZ ;  /* 0x0000000005057210 */ /* 0x000fc40007ffe1ff */
[----:B------:R-:W-:Y:S02]  /*0660*/  CS2R R24, SRZ ;  /* 0x0000000000187805 */ /* 0x000fe4000001ff00 */
[----:B------:R-:W-:Y:S01]  /*0670*/  SHF.R.S32.HI R15, RZ, 0x4, R2 ;  /* 0x00000004ff0f7819 */ /* 0x000fe20000011402 */
[----:B------:R-:W-:Y:S01]  /*0680*/  IMAD R2, R11, R12, RZ ;  /* 0x0000000c0b027224 */ /* 0x000fe200078e02ff */
[----:B------:R-:W-:Y:S02]  /*0690*/  SHF.L.U32 R5, R5, 0x2, RZ ;  /* 0x0000000205057819 */ /* 0x000fe400000006ff */
[----:B------:R-:W-:Y:S02]  /*06a0*/  CS2R R26, SRZ ;  /* 0x00000000001a7805 */ /* 0x000fe4000001ff00 */
[----:B------:R-:W-:Y:S02]  /*06b0*/  IADD3 R3, -R3, R0, RZ ;  /* 0x0000000003037210 */ /* 0x000fe40007ffe1ff */
[----:B------:R-:W-:Y:S01]  /*06c0*/  IADD3.X R12, R21, R31, R18, P0, P1 ;  /* 0x0000001f150c7210 */ /* 0x000fe200007e2412 */
[----:B------:R-:W-:Y:S01]  /*06d0*/  IMAD R5, R15, R2, R5 ;  /* 0x000000020f057224 */ /* 0x000fe200078e0205 */
[----:B------:R-:W-:Y:S01]  /*06e0*/  SHF.L.U32 R38, R3, 0x3, RZ ;  /* 0x0000000303267819 */ /* 0x000fe200000006ff */
[----:B------:R-:W-:Y:S01]  /*06f0*/  IMAD R18, R13, UR10, RZ ;  /* 0x0000000a0d127c24 */ /* 0x000fe2000f8e02ff */
[----:B------:R-:W-:Y:S01]  /*0700*/  IADD3 R3, R7, R16, RZ ;  /* 0x0000001007037210 */ /* 0x000fe20007ffe0ff */
[----:B------:R-:W-:Y:S01]  /*0710*/  IMAD R16, R13, UR12, RZ ;  /* 0x0000000c0d107c24 */ /* 0x000fe2000f8e02ff */
[----:B------:R-:W-:Y:S01]  /*0720*/  SHF.R.S32.HI R39, RZ, 0x1f, R38 ;  /* 0x0000001fff277819 */ /* 0x000fe20000011426 */
[----:B------:R-:W-:Y:S01]  /*0730*/  IMAD R13, R7, UR11, R18 ;  /* 0x0000000b070d7c24 */ /* 0x000fe2000f8e0212 */
[----:B------:R-:W-:Y:S01]  /*0740*/  IADD3 R11, P0, R5, R4, RZ ;  /* 0x00000004050b7210 */ /* 0x000fe20007f1e0ff */
[----:B------:R-:W-:Y:S01]  /*0750*/  IMAD R16, R7, UR13, R16 ;  /* 0x0000000d07107c24 */ /* 0x000fe2000f8e0210 */
[----:B------:R-:W-:-:S02]  /*0760*/  CS2R R18, SRZ ;  /* 0x0000000000127805 */ /* 0x000fc4000001ff00 */
[----:B------:R-:W-:Y:S01]  /*0770*/  LEA.HI.X.SX32 R12, R5, R12, 0x1, P0 ;  /* 0x0000000c050c7211 */ /* 0x000fe200000f0eff */
[--C-:B------:R-:W-:Y:S01]  /*0780*/  IMAD.WIDE.U32 R4, R7, UR10, R38.reuse ;  /* 0x0000000a07047c25 */ /* 0x100fe2000f8e0026 */
[----:B------:R-:W-:Y:S02]  /*0790*/  LEA R36, P2, R11, UR6, 0x2 ;  /* 0x000000060b247c11 */ /* 0x000fe4000f8410ff */
[----:B------:R-:W-:Y:S02]  /*07a0*/  IADD3 R30, P0, R10, R4, RZ ;  /* 0x000000040a1e7210 */ /* 0x000fe40007f1e0ff */
[C---:B------:R-:W-:Y:S01]  /*07b0*/  IADD3 R10, -R7.reuse, R6, RZ ;  /* 0x00000006070a7210 */ /* 0x040fe20007ffe1ff */
[----:B------:R-:W-:Y:S01]  /*07c0*/  IMAD.WIDE.U32 R6, R7, UR12, R38 ;  /* 0x0000000c07067c25 */ /* 0x000fe2000f8e0026 */
[----:B------:R-:W-:Y:S02]  /*07d0*/  SHF.R.S32.HI R4, RZ, 0x3, R14 ;  /* 0x00000003ff047819 */ /* 0x000fe4000001140e */
[----:B------:R-:W-:Y:S01]  /*07e0*/  IADD3.X R31, R8, R5, R13, P0, !PT ;  /* 0x00000005081f7210 */ /* 0x000fe200007fe40d */
[----:B------:R-:W-:Y:S01]  /*07f0*/  IMAD R8, R28, UR8, RZ ;  /* 0x000000081c087c24 */ /* 0x000fe2000f8e02ff */
[----:B------:R-:W-:-:S02]  /*0800*/  ISETP.GE.AND P0, PT, R4, R10, PT ;  /* 0x0000000a0400720c */ /* 0x000fc40003f06270 */
[----:B------:R-:W-:Y:S01]  /*0810*/  IADD3 R5, R4, 0x20, RZ ;  /* 0x0000002004057810 */ /* 0x000fe20007ffe0ff */
[C---:B------:R-:W-:Y:S01]  /*0820*/  IMAD R33, R29.reuse, UR9, R8 ;  /* 0x000000091d217c24 */ /* 0x040fe2000f8e0208 */
[----:B------:R-:W-:Y:S01]  /*0830*/  IADD3 R44, P3, R44, R6, RZ ;  /* 0x000000062c2c7210 */ /* 0x000fe20007f7e0ff */
[----:B------:R-:W-:Y:S01]  /*0840*/  IMAD.WIDE.U32 R30, R29, UR8, R30 ;  /* 0x000000081d1e7c25 */ /* 0x000fe2000f8e001e */
[----:B------:R-:W-:Y:S02]  /*0850*/  LEA.HI.X R37, R11, UR7, R12, 0x2, P2 ;  /* 0x000000070b257c11 */ /* 0x000fe400090f140c */
[----:B------:R-:W-:Y:S02]  /*0860*/  CS2R R12, SRZ ;  /* 0x00000000000c7805 */ /* 0x000fe4000001ff00 */
[----:B------:R-:W-:Y:S02]  /*0870*/  ISETP.GE.AND P1, PT, R5, R10, PT ;  /* 0x0000000a0500720c */ /* 0x000fe40003f26270 */
[----:B------:R-:W-:-:S02]  /*0880*/  CS2R R10, SRZ ;  /* 0x00000000000a7805 */ /* 0x000fc4000001ff00 */
[----:B------:R-:W-:Y:S02]  /*0890*/  IADD3.X R45, R9, R7, R16, P3, !PT ;  /* 0x00000007092d7210 */ /* 0x000fe40001ffe410 */
[----:B------:R-:W-:Y:S02]  /*08a0*/  CS2R R8, SRZ ;  /* 0x0000000000087805 */ /* 0x000fe4000001ff00 */
[----:B------:R-:W-:Y:S02]  /*08b0*/  CS2R R16, SRZ ;  /* 0x0000000000107805 */ /* 0x000fe4000001ff00 */
[----:B------:R-:W-:Y:S02]  /*08c0*/  SHF.R.S32.HI R5, RZ, 0x1f, R4 ;  /* 0x0000001fff057819 */ /* 0x000fe40000011404 */
[----:B------:R-:W-:Y:S02]  /*08d0*/  IADD3 R6, R38, 0x40, RZ ;  /* 0x0000004026067810 */ /* 0x000fe40007ffe0ff */
[----:B------:R-:W-:Y:S01]  /*08e0*/  IADD3 R33, R31, R33, RZ ;  /* 0x000000211f217210 */ /* 0x000fe20007ffe0ff */
[----:B------:R-:W-:Y:S06]  /*08f0*/  @P0 BRA `(.L_x_1029) ;  /* 0x0000000000400947 */ /* 0x000fec0003800000 */
[----:B------:R-:W-:Y:S01]  /*0900*/  MOV R32, R30 ;  /* 0x0000001e00207202 */ /* 0x000fe20000000f00 */
[----:B------:R-:W-:Y:S01]  /*0910*/  IMAD R7, R5, UR10, RZ ;  /* 0x0000000a05077c24 */ /* 0x000fe2000f8e02ff */
[----:B------:R-:W-:Y:S01]  /*0920*/  IADD3 R21, R38, 0x80, RZ ;  /* 0x0000008026157810 */ /* 0x000fe20007ffe0ff */
[----:B------:R-:W-:Y:S01]  /*0930*/  ULDC UR6, c[0x0][0x2d0] ;  /* 0x0000b40000067ab9 */ /* 0x000fe20000000800 */
[----:B------:R-:W-:Y:S01]  /*0940*/  ULDC.64 UR8, c[0x0][0x3e0] ;  /* 0x0000f80000087ab9 */ /* 0x000fe20000000a00 */
[----:B------:R-:W-:Y:S01]  /*0950*/  IMAD.WIDE.U32 R14, R4, UR10, R32 ;  /* 0x0000000a040e7c25 */ /* 0x000fe2000f8e0020 */
[----:B------:R-:W-:Y:S02]  /*0960*/  ISETP.GE.AND P4, PT, R21, UR6, PT ;  /* 0x0000000615007c0c */ /* 0x000fe4000bf86270 */
[----:B------:R-:W-:Y:S01]  /*0970*/  ISETP.GE.AND P2, PT, R38, UR6, PT ;  /* 0x0000000626007c0c */ /* 0x000fe2000bf46270 */
[----:B------:R-:W-:Y:S01]  /*0980*/  IMAD R7, R4, UR11, R7 ;  /* 0x0000000b04077c24 */ /* 0x000fe2000f8e0207 */
[----:B------:R-:W-:-:S02]  /*0990*/  ISETP.GE.AND P3, PT, R6, UR6, PT ;  /* 0x0000000606007c0c */ /* 0x000fc4000bf66270 */
[----:B------:R-:W-:Y:S02]  /*09a0*/  LEA R22, P5, R14, UR8, 0x1 ;  /* 0x000000080e167c11 */ /* 0x000fe4000f8a08ff */
[----:B------:R-:W-:-:S04]  /*09b0*/  IADD3 R7, R15, R7, RZ ;  /* 0x000000070f077210 */ /* 0x000fc80007ffe0ff */
[----:B------:R-:W-:-:S05]  /*09c0*/  LEA.HI.X R23, R14, UR9, R7, 0x1, P5 ;  /* 0x000000090e177c11 */ /* 0x000fca000a8f0c07 */
[----:B------:R0:W5:Y:S04]  /*09d0*/  @!P2 LDG.E.128 R8, desc[UR4][R22.64] ;  /* 0x000000041608a981 */ /* 0x000168000c1e1d00 */
[----:B------:R0:W5:Y:S04]  /*09e0*/  @!P3 LDG.E.128 R24, desc[UR4][R22.64+0x80] ;  /* 0x000080041618b981 */ /* 0x000168000c1e1d00 */
[----:B------:R0:W5:Y:S02]  /*09f0*/  @!P4 LDG.E.128 R16, desc[UR4][R22.64+0x100] ;  /* 0x000100041610c981 */ /* 0x000164000c1e1d00 */
.L_x_1029:
[----:B------:R-:W-:Y:S05]  /*0a00*/  BSYNC B0 ;  /* 0x0000000000007941 */ /* 0x000fea0003800000 */
.L_x_1028:
[----:B-----5:R-:W-:Y:S01]  /*0a10*/  MOV R7, R9 ;  /* 0x0000000900077202 */ /* 0x020fe20000000f00 */
[----:B------:R-:W-:Y:S01]  /*0a20*/  BSSY B0, `(.L_x_1030) ;  /* 0x000001e000007945 */ /* 0x000fe20003800000 */
[----:B------:R-:W-:Y:S01]  /*0a30*/  MOV R9, R11 ;  /* 0x0000000b00097202 */ /* 0x000fe20000000f00 */
[----:B------:R-:W-:Y:S01]  /*0a40*/  HFMA2.MMA R21, -RZ, RZ, 0, 0 ;  /* 0x00000000ff157435 */ /* 0x000fe200000001ff */
[----:B------:R-:W-:Y:S02]  /*0a50*/  MOV R11, R24 ;  /* 0x00000018000b7202 */ /* 0x000fe40000000f00 */
[----:B------:R-:W-:Y:S02]  /*0a60*/  CS2R R14, SRZ ;  /* 0x00000000000e7805 */ /* 0x000fe4000001ff00 */
[----:B------:R-:W-:Y:S02]  /*0a70*/  MOV R40, R25 ;  /* 0x0000001900287202 */ /* 0x000fe40000000f00 */
[----:B------:R-:W-:-:S02]  /*0a80*/  CS2R R24, SRZ ;  /* 0x0000000000187805 */ /* 0x000fc4000001ff00 */
[----:B------:R-:W-:Y:S02]  /*0a90*/  MOV R41, R26 ;  /* 0x0000001a00297202 */ /* 0x000fe40000000f00 */
[----:B0-----:R-:W-:Y:S02]  /*0aa0*/  CS2R R22, SRZ ;  /* 0x0000000000167805 */ /* 0x001fe4000001ff00 */
[----:B------:R-:W-:Y:S02]  /*0ab0*/  MOV R43, R27 ;  /* 0x0000001b002b7202 */ /* 0x000fe40000000f00 */
[----:B------:R-:W-:Y:S01]  /*0ac0*/  CS2R R26, SRZ ;  /* 0x00000000001a7805 */ /* 0x000fe2000001ff00 */
[----:B------:R-:W-:Y:S06]  /*0ad0*/  @P1 BRA `(.L_x_1031) ;  /* 0x0000000000481947 */ /* 0x000fec0003800000 */
[----:B------:R-:W-:Y:S01]  /*0ae0*/  IADD3 R35, P2, R4, 0x20, RZ ;  /* 0x0000002004237810 */ /* 0x000fe20007f5e0ff */
[----:B------:R-:W-:Y:S01]  /*0af0*/  ULDC UR6, c[0x0][0x2d0] ;  /* 0x0000b40000067ab9 */ /* 0x000fe20000000800 */
[----:B------:R-:W-:Y:S01]  /*0b00*/  IADD3 R34, R38, 0x80, RZ ;  /* 0x0000008026227810 */ /* 0x000fe20007ffe0ff */
[----:B------:R-:W-:Y:S01]  /*0b10*/  ULDC.64 UR8, c[0x0][0x3e0] ;  /* 0x0000f80000087ab9 */ /* 0x000fe20000000a00 */
[----:B------:R-:W-:Y:S02]  /*0b20*/  IADD3.X R31, RZ, R5, RZ, P2, !PT ;  /* 0x00000005ff1f7210 */ /* 0x000fe400017fe4ff */
[----:B------:R-:W-:Y:S02]  /*0b30*/  ISETP.GE.AND P5, PT, R34, UR6, PT ;  /* 0x0000000622007c0c */ /* 0x000fe4000bfa6270 */
[----:B------:R-:W-:Y:S01]  /*0b40*/  ISETP.GE.AND P3, PT, R38, UR6, PT ;  /* 0x0000000626007c0c */ /* 0x000fe2000bf66270 */
[----:B------:R-:W-:Y:S01]  /*0b50*/  IMAD R32, R31, UR10, RZ ;  /* 0x0000000a1f207c24 */ /* 0x000fe2000f8e02ff */
[----:B------:R-:W-:-:S02]  /*0b60*/  MOV R31, R33 ;  /* 0x00000021001f7202 */ /* 0x000fc40000000f00 */
[----:B------:R-:W-:Y:S01]  /*0b70*/  ISETP.GE.AND P4, PT, R6, UR6, PT ;  /* 0x0000000606007c0c */ /* 0x000fe2000bf86270 */
[----:B------:R-:W-:-:S04]  /*0b80*/  IMAD.WIDE.U32 R30, R35, UR10, R30 ;  /* 0x0000000a231e7c25 */ /* 0x000fc8000f8e001e */
[----:B------:R-:W-:Y:S01]  /*0b90*/  IMAD R35, R35, UR11, R32 ;  /* 0x0000000b23237c24 */ /* 0x000fe2000f8e0220 */
[----:B------:R-:W-:-:S04]  /*0ba0*/  LEA R32, P2, R30, UR8, 0x1 ;  /* 0x000000081e207c11 */ /* 0x000fc8000f8408ff */
[----:B------:R-:W-:-:S04]  /*0bb0*/  IADD3 R31, R31, R35, RZ ;  /* 0x000000231f1f7210 */ /* 0x000fc80007ffe0ff */
[----:B------:R-:W-:-:S05]  /*0bc0*/  LEA.HI.X R33, R30, UR9, R31, 0x1, P2 ;  /* 0x000000091e217c11 */ /* 0x000fca00090f0c1f */
[----:B------:R0:W5:Y:S04]  /*0bd0*/  @!P3 LDG.E.128 R12, desc[UR4][R32.64] ;  /* 0x00000004200cb981 */ /* 0x000168000c1e1d00 */
[----:B------:R0:W5:Y:S04]  /*0be0*/  @!P4 LDG.E.128 R24, desc[UR4][R32.64+0x80] ;  /* 0x000080042018c981 */ /* 0x000168000c1e1d00 */
[----:B------:R0:W5:Y:S02]  /*0bf0*/  @!P5 LDG.E.128 R20, desc[UR4][R32.64+0x100] ;  /* 0x000100042014d981 */ /* 0x000164000c1e1d00 */
.L_x_1031:
[----:B------:R-:W-:Y:S05]  /*0c00*/  BSYNC B0 ;  /* 0x0000000000007941 */ /* 0x000fea0003800000 */
.L_x_1030:
[----:B------:R-:W-:Y:S01]  /*0c10*/  ULDC.64 UR6, c[0x0][0x2a0] ;  /* 0x0000a80000067ab9 */ /* 0x000fe20000000a00 */
[----:B-----5:R-:W-:Y:S01]  /*0c20*/  MOV R52, R24 ;  /* 0x0000001800347202 */ /* 0x020fe20000000f00 */
[----:B------:R-:W-:Y:S01]  /*0c30*/  IMAD R28, R28, UR6, RZ ;  /* 0x000000061c1c7c24 */ /* 0x000fe2000f8e02ff */
[----:B------:R-:W-:Y:S01]  /*0c40*/  BSSY B0, `(.L_x_1032) ;  /* 0x0000023000007945 */ /* 0x000fe20003800000 */
[C---:B------:R-:W-:Y:S01]  /*0c50*/  IMAD.WIDE.U32 R44, R29.reuse, UR6, R44 ;  /* 0x000000061d2c7c25 */ /* 0x040fe2000f8e002c */
[----:B------:R-:W-:Y:S01]  /*0c60*/  HFMA2.MMA R24, -RZ, RZ, 0, 0 ;  /* 0x00000000ff187435 */ /* 0x000fe200000001ff */
[----:B------:R-:W-:Y:S02]  /*0c70*/  MOV R42, R12 ;  /* 0x0000000c002a7202 */ /* 0x000fe40000000f00 */
[----:B------:R-:W-:Y:S01]  /*0c80*/  CS2R R30, SRZ ;  /* 0x00000000001e7805 */ /* 0x000fe2000001ff00 */
[----:B------:R-:W-:Y:S01]  /*0c90*/  IMAD R47, R29, UR7, R28 ;  /* 0x000000071d2f7c24 */ /* 0x000fe2000f8e021c */
[----:B------:R-:W-:-:S02]  /*0ca0*/  MOV R48, R13 ;  /* 0x0000000d00307202 */ /* 0x000fc40000000f00 */
[----:B------:R-:W-:Y:S02]  /*0cb0*/  CS2R R28, SRZ ;  /* 0x00000000001c7805 */ /* 0x000fe4000001ff00 */
[----:B------:R-:W-:Y:S02]  /*0cc0*/  MOV R49, R14 ;  /* 0x0000000e00317202 */ /* 0x000fe40000000f00 */
[----:B0-----:R-:W-:Y:S02]  /*0cd0*/  CS2R R32, SRZ ;  /* 0x0000000000207805 */ /* 0x001fe4000001ff00 */
[----:B------:R-:W-:Y:S02]  /*0ce0*/  MOV R53, R15 ;  /* 0x0000000f00357202 */ /* 0x000fe40000000f00 */
[----:B------:R-:W-:Y:S02]  /*0cf0*/  CS2R R34, SRZ ;  /* 0x0000000000227805 */ /* 0x000fe4000001ff00 */
[----:B------:R-:W-:-:S02]  /*0d00*/  MOV R55, R25 ;  /* 0x0000001900377202 */ /* 0x000fc40000000f00 */
[----:B------:R-:W-:Y:S02]  /*0d10*/  CS2R R12, SRZ ;  /* 0x00000000000c7805 */ /* 0x000fe4000001ff00 */
[----:B------:R-:W-:Y:S02]  /*0d20*/  MOV R54, R26 ;  /* 0x0000001a00367202 */ /* 0x000fe40000000f00 */
[----:B------:R-:W-:Y:S02]  /*0d30*/  CS2R R14, SRZ ;  /* 0x00000000000e7805 */ /* 0x000fe4000001ff00 */
[----:B------:R-:W-:Y:S02]  /*0d40*/  MOV R56, R27 ;  /* 0x0000001b00387202 */ /* 0x000fe40000000f00 */
        /* <DEDUP_REMOVED lines=18> */
.L_x_1033:
[----:B------:R-:W-:Y:S05]  /*0e70*/  BSYNC B0 ;  /* 0x0000000000007941 */ /* 0x000fea0003800000 */
.L_x_1032:
[----:B------:R-:W-:Y:S01]  /*0e80*/  BSSY B0, `(.L_x_1034) ;  /* 0x0000022000007945 */ /* 0x000fe20003800000 */
[----:B------:R-:W-:Y:S01]  /*0e90*/  HFMA2.MMA R25, -RZ, RZ, 0, 0 ;  /* 0x00000000ff197435 */ /* 0x000fe200000001ff */
[----:B0----5:R-:W-:Y:S02]  /*0ea0*/  MOV R50, R28 ;  /* 0x0000001c00327202 */ /* 0x021fe40000000f00 */
[----:B------:R-:W-:Y:S02]  /*0eb0*/  CS2R R26, SRZ ;  /* 0x00000000001a7805 */ /* 0x000fe4000001ff00 */
[----:B------:R-:W-:Y:S02]  /*0ec0*/  MOV R57, R29 ;  /* 0x0000001d00397202 */ /* 0x000fe40000000f00 */
[----:B------:R-:W-:Y:S02]  /*0ed0*/  CS2R R28, SRZ ;  /* 0x00000000001c7805 */ /* 0x000fe4000001ff00 */
[----:B------:R-:W-:-:S02]  /*0ee0*/  MOV R51, R30 ;  /* 0x0000001e00337202 */ /* 0x000fc40000000f00 */
[----:B------:R-:W-:Y:S02]  /*0ef0*/  MOV R59, R31 ;  /* 0x0000001f003b7202 */ /* 0x000fe40000000f00 */
[----:B------:R-:W-:Y:S02]  /*0f00*/  CS2R R30, SRZ ;  /* 0x00000000001e7805 */ /* 0x000fe4000001ff00 */
[----:B------:R-:W-:Y:S02]  /*0f10*/  MOV R58, R32 ;  /* 0x00000020003a7202 */ /* 0x000fe40000000f00 */
[----:B------:R-:W-:Y:S02]  /*0f20*/  MOV R61, R33 ;  /* 0x00000021003d7202 */ /* 0x000fe40000000f00 */
[----:B------:R-:W-:Y:S02]  /*0f30*/  CS2R R32, SRZ ;  /* 0x0000000000207805 */ /* 0x000fe4000001ff00 */
[----:B------:R-:W-:-:S02]  /*0f40*/  MOV R60, R34 ;  /* 0x00000022003c7202 */ /* 0x000fc40000000f00 */
[----:B------:R-:W-:Y:S02]  /*0f50*/  MOV R62, R35 ;  /* 0x00000023003e7202 */ /* 0x000fe40000000f00 */
[----:B------:R-:W-:Y:S01]  /*0f60*/  CS2R R34, SRZ ;  /* 0x0000000000227805 */ /* 0x000fe2000001ff00 */
[----:B------:R-:W-:Y:S06]  /*0f70*/  @P1 BRA `(.L_x_1035) ;  /* 0x0000000000481947 */ /* 0x000fec0003800000 */
[----:B------:R-:W-:Y:S01]  /*0f80*/  IADD3 R39, P0, R4, 0x20, RZ ;  /* 0x0000002004277810 */ /* 0x000fe20007f1e0ff */
[----:B------:R-:W-:Y:S01]  /*0f90*/  ULDC UR6, c[0x0][0x2d0] ;  /* 0x0000b40000067ab9 */ /* 0x000fe20000000800 */
[----:B------:R-:W-:Y:S02]  /*0fa0*/  MOV R45, R47 ;  /* 0x0000002f002d7202 */ /* 0x000fe40000000f00 */
[----:B------:R-:W-:Y:S02]  /*0fb0*/  IADD3.X R4, RZ, R5, RZ, P0, !PT ;  /* 0x00000005ff047210 */ /* 0x000fe400007fe4ff */
[C---:B------:R-:W-:Y:S01]  /*0fc0*/  ISETP.GE.AND P1, PT, R38.reuse, UR6, PT ;  /* 0x0000000626007c0c */ /* 0x040fe2000bf26270 */
[----:B------:R-:W-:Y:S01]  /*0fd0*/  IMAD.WIDE.U32 R44, R39, UR12, R44 ;  /* 0x0000000c272c7c25 */ /* 0x000fe2000f8e002c */
[----:B------:R-:W-:Y:S02]  /*0fe0*/  IADD3 R38, R38, 0x80, RZ ;  /* 0x0000008026267810 */ /* 0x000fe40007ffe0ff */
[----:B------:R-:W-:Y:S01]  /*0ff0*/  ISETP.GE.AND P2, PT, R6, UR6, PT ;  /* 0x0000000606007c0c */ /* 0x000fe2000bf46270 */
[----:B------:R-:W-:Y:S01]  /*1000*/  IMAD R4, R4, UR12, RZ ;  /* 0x0000000c04047c24 */ /* 0x000fe2000f8e02ff */
[----:B------:R-:W-:Y:S01]  /*1010*/  ISETP.GE.AND P3, PT, R38, UR6, PT ;  /* 0x0000000626007c0c */ /* 0x000fe2000bf66270 */
[----:B------:R-:W-:-:S02]  /*1020*/  ULDC.64 UR6, c[0x0][0x280] ;  /* 0x0000a00000067ab9 */ /* 0x000fc40000000a00 */
[----:B------:R-:W-:Y:S01]  /*1030*/  IMAD R5, R39, UR13, R4 ;  /* 0x0000000d27057c24 */ /* 0x000fe2000f8e0204 */
[----:B------:R-:W-:-:S04]  /*1040*/  LEA R4, P0, R44, UR6, 0x1 ;  /* 0x000000062c047c11 */ /* 0x000fc8000f8008ff */
[----:B------:R-:W-:-:S04]  /*1050*/  IADD3 R5, R45, R5, RZ ;  /* 0x000000052d057210 */ /* 0x000fc80007ffe0ff */
[----:B------:R-:W-:-:S05]  /*1060*/  LEA.HI.X R5, R44, UR7, R5, 0x1, P0 ;  /* 0x000000072c057c11 */ /* 0x000fca00080f0c05 */
[----:B------:R0:W5:Y:S04]  /*1070*/  @!P1 LDG.E.128 R28, desc[UR4][R4.64] ;  /* 0x00000004041c9981 */ /* 0x000168000c1e1d00 */
[----:B------:R0:W5:Y:S04]  /*1080*/  @!P2 LDG.E.128 R32, desc[UR4][R4.64+0x80] ;  /* 0x000080040420a981 */ /* 0x000168000c1e1d00 */
[----:B------:R0:W5:Y:S02]  /*1090*/  @!P3 LDG.E.128 R24, desc[UR4][R4.64+0x100] ;  /* 0x000100040418b981 */ /* 0x000164000c1e1d00 */
.L_x_1035:
[----:B------:R-:W-:Y:S05]  /*10a0*/  BSYNC B0 ;  /* 0x0000000000007941 */ /* 0x000fea0003800000 */
.L_x_1034:
[----:B0-----:R-:W-:Y:S01]  /*10b0*/  HADD2.F32 R4, -RZ, R8.H1_H1 ;  /* 0x30000008ff047230 */ /* 0x001fe20000004100 */
[----:B------:R-:W-:Y:S01]  /*10c0*/  LOP3.LUT P0, RZ, R0, 0x7, RZ, 0xc0, !PT ;  /* 0x0000000700ff7812 */ /* 0x000fe2000780c0ff */
[----:B------:R-:W-:Y:S01]  /*10d0*/  HADD2.F32 R5, -RZ, R50.H1_H1 ;  /* 0x30000032ff057230 */ /* 0x000fe20000004100 */
[----:B------:R-:W-:Y:S01]  /*10e0*/  ULDC.64 UR6, c[0x0][0x478] ;  /* 0x00011e0000067ab9 */ /* 0x000fe20000000a00 */
[----:B------:R-:W-:-:S03]  /*10f0*/  HADD2.F32 R8, -RZ, R8.H0_H0 ;  /* 0x20000008ff087230 */ /* 0x000fc60000004100 */
[----:B------:R-:W-:Y:S01]  /*1100*/  FMUL.FTZ R39, R4, R5 ;  /* 0x0000000504277220 */ /* 0x000fe20000410000 */
[----:B------:R-:W-:Y:S02]  /*1110*/  HADD2.F32 R5, -RZ, R50.H0_H0 ;  /* 0x20000032ff057230 */ /* 0x000fe40000004100 */
[--C-:B------:R-:W-:Y:S02]  /*1120*/  HADD2.F32 R4, -RZ, R7.reuse.H0_H0 ;  /* 0x20000007ff047230 */ /* 0x100fe40000004100 */
[----:B------:R-:W-:Y:S02]  /*1130*/  HADD2.F32 R7, -RZ, R7.H1_H1 ;  /* 0x30000007ff077230 */ /* 0x000fe40000004100 */
[----:B------:R-:W-:Y:S01]  /*1140*/  FFMA.FTZ R39, R8, R5, R39 ;  /* 0x0000000508277223 */ /* 0x000fe20000010027 */
[----:B------:R-:W-:Y:S02]  /*1150*/  HADD2.F32 R5, -RZ, R57.H0_H0 ;  /* 0x20000039ff057230 */ /* 0x000fe40000004100 */
[----:B-----5:R-:W-:-:S03]  /*1160*/  HADD2.F32 R8, -RZ, R28.H0_H0 ;  /* 0x2000001cff087230 */ /* 0x020fc60000004100 */
[----:B------:R-:W-:Y:S01]  /*1170*/  FFMA.FTZ R6, R4, R5, R39 ;  /* 0x0000000504067223 */ /* 0x000fe20000010027 */
[----:B------:R-:W-:Y:S02]  /*1180*/  HADD2.F32 R5, -RZ, R42.H1_H1 ;  /* 0x3000002aff057230 */ /* 0x000fe40000004100 */
[----:B------:R-:W-:Y:S02]  /*1190*/  HADD2.F32 R4, -RZ, R28.H1_H1 ;  /* 0x3000001cff047230 */ /* 0x000fe40000004100 */
[----:B------:R-:W-:Y:S02]  /*11a0*/  HADD2.F32 R42, -RZ, R42.H0_H0 ;  /* 0x2000002aff2a7230 */ /* 0x000fe40000004100 */
[----:B------:R-:W-:Y:S02]  /*11b0*/  HADD2.F32 R39, -RZ, R48.H0_H0 ;  /* 0x20000030ff277230 */ /* 0x000fe40000004100 */
[----:B------:R-:W-:Y:S01]  /*11c0*/  FMUL.FTZ R5, R5, R4 ;  /* 0x0000000405057220 */ /* 0x000fe20000410000 */
[----:B------:R-:W-:-:S02]  /*11d0*/  HADD2.F32 R4, -RZ, R57.H1_H1 ;  /* 0x30000039ff047230 */ /* 0x000fc40000004100 */
[----:B------:R-:W-:-:S03]  /*11e0*/  HADD2.F32 R28, -RZ, R12.H0_H0 ;  /* 0x2000000cff1c7230 */ /* 0x000fc60000004100 */
[----:B------:R-:W-:Y:S01]  /*11f0*/  FFMA.FTZ R7, R7, R4, R6 ;  /* 0x0000000407077223 */ /* 0x000fe20000010006 */
[----:B------:R-:W-:Y:S01]  /*1200*/  FFMA.FTZ R6, R42, R8, R5 ;  /* 0x000000082a067223 */ /* 0x000fe20000010005 */
[--C-:B------:R-:W-:Y:S02]  /*1210*/  HADD2.F32 R4, -RZ, R10.reuse.H0_H0 ;  /* 0x2000000aff047230 */ /* 0x100fe40000004100 */
[----:B------:R-:W-:Y:S02]  /*1220*/  HADD2.F32 R5, -RZ, R51.H0_H0 ;  /* 0x20000033ff057230 */ /* 0x000fe40000004100 */
[----:B------:R-:W-:Y:S02]  /*1230*/  HADD2.F32 R8, -RZ, R29.H0_H0 ;  /* 0x2000001dff087230 */ /* 0x000fe40000004100 */
[----:B------:R-:W-:Y:S02]  /*1240*/  HADD2.F32 R10, -RZ, R10.H1_H1 ;  /* 0x3000000aff0a7230 */ /* 0x000fe40000004100 */
[----:B------:R-:W-:Y:S01]  /*1250*/  FFMA.FTZ R7, R4, R5, R7 ;  /* 0x0000000504077223 */ /* 0x000fe20000010007 */
        /* <DEDUP_REMOVED lines=9> */
[--C-:B------:R-:W-:Y:S02]  /*12f0*/  HADD2.F32 R10, -RZ, R30.reuse.H1_H1 ;  /* 0x3000001eff0a7230 */ /* 0x100fe40000004100 */
[----:B------:R-:W-:Y:S01]  /*1300*/  FFMA.FTZ R6, R4, R5, R7 ;  /* 0x0000000504067223 */ /* 0x000fe20000010007 */
[----:B------:R-:W-:Y:S02]  /*1310*/  HADD2.F32 R5, -RZ, R49.H0_H0 ;  /* 0x20000031ff057230 */ /* 0x000fe40000004100 */
[----:B------:R-:W-:Y:S02]  /*1320*/  HADD2.F32 R7, -RZ, R30.H0_H0 ;  /* 0x2000001eff077230 */ /* 0x000fe40000004100 */
[----:B------:R-:W-:Y:S02]  /*1330*/  HADD2.F32 R4, -RZ, R59.H1_H1 ;  /* 0x3000003bff047230 */ /* 0x000fe40000004100 */
[----:B------:R-:W-:Y:S02]  /*1340*/  HADD2.F32 R49, -RZ, R49.H1_H1 ;  /* 0x30000031ff317230 */ /* 0x000fe40000004100 */
[----:B------:R-:W-:Y:S01]  /*1350*/  FFMA.FTZ R8, R5, R7, R8 ;  /* 0x0000000705087223 */ /* 0x000fe20000010008 */
[----:B------:R-:W-:-:S02]  /*1360*/  HADD2.F32 R7, -RZ, R53.H0_H0 ;  /* 0x20000035ff077230 */ /* 0x000fc40000004100 */
[----:B------:R-:W-:Y:S01]  /*1370*/  FFMA.FTZ R9, R9, R4, R6 ;  /* 0x0000000409097223 */ /* 0x000fe20000010006 */
[----:B------:R-:W-:Y:S02]  /*1380*/  HADD2.F32 R6, -RZ, R31.H0_H0 ;  /* 0x2000001fff067230 */ /* 0x000fe40000004100 */
[----:B------:R-:W-:Y:S01]  /*1390*/  FFMA.FTZ R8, R49, R10, R8 ;  /* 0x0000000a31087223 */ /* 0x000fe20000010008 */
[----:B------:R-:W-:Y:S02]  /*13a0*/  HADD2.F32 R53, -RZ, R53.H1_H1 ;  /* 0x30000035ff357230 */ /* 0x000fe40000004100 */
[----:B------:R-:W-:Y:S02]  /*13b0*/  HADD2.F32 R31, -RZ, R31.H1_H1 ;  /* 0x3000001fff1f7230 */ /* 0x000fe40000004100 */
[----:B------:R-:W-:Y:S01]  /*13c0*/  FFMA.FTZ R8, R7, R6, R8 ;  /* 0x0000000607087223 */ /* 0x000fe20000010008 */
[----:B------:R-:W-:Y:S02]  /*13d0*/  HADD2.F32 R4, -RZ, R11.H0_H0 ;  /* 0x2000000bff047230 */ /* 0x000fe40000004100 */
[----:B------:R-:W-:-:S02]  /*13e0*/  HADD2.F32 R5, -RZ, R58.H0_H0 ;  /* 0x2000003aff057230 */ /* 0x000fc40000004100 */
[----:B------:R-:W-:Y:S01]  /*13f0*/  FFMA.FTZ R8, R53, R31, R8 ;  /* 0x0000001f35087223 */ /* 0x000fe20000010008 */
[----:B------:R-:W-:Y:S02]  /*1400*/  HADD2.F32 R7, -RZ, R52.H0_H0 ;  /* 0x20000034ff077230 */ /* 0x000fe40000004100 */
[----:B------:R-:W-:Y:S02]  /*1410*/  HADD2.F32 R6, -RZ, R32.H0_H0 ;  /* 0x20000020ff067230 */ /* 0x000fe40000004100 */
[----:B------:R-:W-:Y:S01]  /*1420*/  FFMA.FTZ R4, R4, R5, R9 ;  /* 0x0000000504047223 */ /* 0x000fe20000010009 */
[----:B------:R-:W-:Y:S02]  /*1430*/  HADD2.F32 R11, -RZ, R11.H1_H1 ;  /* 0x3000000bff0b7230 */ /* 0x000fe40000004100 */
[----:B------:R-:W-:Y:S02]  /*1440*/  HADD2.F32 R58, -RZ, R58.H1_H1 ;  /* 0x3000003aff3a7230 */ /* 0x000fe40000004100 */
[----:B------:R-:W-:Y:S01]  /*1450*/  FFMA.FTZ R8, R7, R6, R8 ;  /* 0x0000000607087223 */ /* 0x000fe20000010008 */
[----:B------:R-:W-:-:S02]  /*1460*/  HADD2.F32 R7, -RZ, R52.H1_H1 ;  /* 0x30000034ff077230 */ /* 0x000fc40000004100 */
[----:B------:R-:W-:Y:S02]  /*1470*/  HADD2.F32 R32, -RZ, R32.H1_H1 ;  /* 0x30000020ff207230 */ /* 0x000fe40000004100 */
[----:B------:R-:W-:Y:S01]  /*1480*/  FFMA.FTZ R11, R11, R58, R4 ;  /* 0x0000003a0b0b7223 */ /* 0x000fe20000010004 */
        /* <DEDUP_REMOVED lines=10> */
[----:B------:R-:W-:Y:S02]  /*1530*/  HADD2.F32 R30, -RZ, R33.H1_H1 ;  /* 0x30000021ff1e7230 */ /* 0x000fe40000004100 */
[----:B------:R-:W-:Y:S01]  /*1540*/  FFMA.FTZ R40, R40, R61, R5 ;  /* 0x0000003d28287223 */ /* 0x000fe20000010005 */
[----:B------:R-:W-:-:S02]  /*1550*/  HADD2.F32 R7, -RZ, R41.H0_H0 ;  /* 0x20000029ff077230 */ /* 0x000fc40000004100 */
[----:B------:R-:W-:Y:S02]  /*1560*/  HADD2.F32 R8, -RZ, R60.H0_H0 ;  /* 0x2000003cff087230 */ /* 0x000fe40000004100 */
[----:B------:R-:W-:Y:S01]  /*1570*/  FFMA.FTZ R30, R55, R30, R10 ;  /* 0x0000001e371e7223 */ /* 0x000fe2000001000a */
[----:B------:R-:W-:Y:S02]  /*1580*/  HADD2.F32 R29, -RZ, R12.H1_H1 ;  /* 0x3000000cff1d7230 */ /* 0x000fe40000004100 */
[--C-:B------:R-:W-:Y:S02]  /*1590*/  HADD2.F32 R31, -RZ, R13.reuse.H0_H0 ;  /* 0x2000000dff1f7230 */ /* 0x100fe40000004100 */
[----:B------:R-:W-:Y:S01]  /*15a0*/  FFMA.FTZ R40, R7, R8, R40 ;  /* 0x0000000807287223 */ /* 0x000fe20000010028 */
[----:B------:R-:W-:Y:S02]  /*15b0*/  HADD2.F32 R12, -RZ, R13.H1_H1 ;  /* 0x3000000dff0c7230 */ /* 0x000fe40000004100 */
[----:B------:R-:W-:-:S02]  /*15c0*/  HADD2.F32 R33, -RZ, R54.H0_H0 ;  /* 0x20000036ff217230 */ /* 0x000fc40000004100 */
[----:B------:R-:W-:Y:S02]  /*15d0*/  HADD2.F32 R13, -RZ, R34.H0_H0 ;  /* 0x20000022ff0d7230 */ /* 0x000fe40000004100 */
[----:B------:R-:W-:Y:S02]  /*15e0*/  HADD2.F32 R41, -RZ, R41.H1_H1 ;  /* 0x30000029ff297230 */ /* 0x000fe40000004100 */
[----:B------:R-:W-:Y:S02]  /*15f0*/  HADD2.F32 R60, -RZ, R60.H1_H1 ;  /* 0x3000003cff3c7230 */ /* 0x000fe40000004100 */
[----:B------:R-:W-:Y:S01]  /*1600*/  FFMA.FTZ R30, R33, R13, R30 ;  /* 0x0000000d211e7223 */ /* 0x000fe2000001001e */
[--C-:B------:R-:W-:Y:S02]  /*1610*/  HADD2.F32 R10, -RZ, R14.reuse.H0_H0 ;  /* 0x2000000eff0a7230 */ /* 0x100fe40000004100 */
[----:B------:R-:W-:Y:S02]  /*1620*/  HADD2.F32 R11, -RZ, R14.H1_H1 ;  /* 0x3000000eff0b7230 */ /* 0x000fe40000004100 */
[----:B------:R-:W-:Y:S01]  /*1630*/  FFMA.FTZ R40, R41, R60, R40 ;  /* 0x0000003c29287223 */ /* 0x000fe20000010028 */
[----:B------:R-:W-:-:S02]  /*1640*/  HADD2.F32 R13, -RZ, R43.H0_H0 ;  /* 0x2000002bff0d7230 */ /* 0x000fc40000004100 */
[----:B------:R-:W-:Y:S02]  /*1650*/  HADD2.F32 R14, -RZ, R62.H0_H0 ;  /* 0x2000003eff0e7230 */ /* 0x000fe40000004100 */
[--C-:B------:R-:W-:Y:S02]  /*1660*/  HADD2.F32 R7, -RZ, R15.reuse.H0_H0 ;  /* 0x2000000fff077230 */ /* 0x100fe40000004100 */
[----:B------:R-:W-:Y:S02]  /*1670*/  HADD2.F32 R8, -RZ, R15.H1_H1 ;  /* 0x3000000fff087230 */ /* 0x000fe40000004100 */
[----:B------:R-:W-:Y:S01]  /*1680*/  FFMA.FTZ R14, R13, R14, R40 ;  /* 0x0000000e0d0e7223 */ /* 0x000fe20000010028 */
[----:B------:R-:W-:Y:S02]  /*1690*/  HADD2.F32 R15, -RZ, R54.H1_H1 ;  /* 0x30000036ff0f7230 */ /* 0x000fe40000004100 */
[----:B------:R-:W-:Y:S02]  /*16a0*/  HADD2.F32 R34, -RZ, R34.H1_H1 ;  /* 0x30000022ff227230 */ /* 0x000fe40000004100 */
[----:B------:R-:W-:-:S02]  /*16b0*/  HADD2.F32 R43, -RZ, R43.H1_H1 ;  /* 0x3000002bff2b7230 */ /* 0x000fc40000004100 */
[----:B------:R-:W-:Y:S02]  /*16c0*/  HADD2.F32 R62, -RZ, R62.H1_H1 ;  /* 0x3000003eff3e7230 */ /* 0x000fe40000004100 */
[----:B------:R-:W-:Y:S01]  /*16d0*/  FFMA.FTZ R30, R15, R34, R30 ;  /* 0x000000220f1e7223 */ /* 0x000fe2000001001e */
        /* <DEDUP_REMOVED lines=8> */
[----:B------:R-:W-:Y:S02]  /*1760*/  HADD2.F32 R16, -RZ, R16.H1_H1 ;  /* 0x30000010ff107230 */ /* 0x000fe40000004100 */
[----:B------:R-:W-:Y:S02]  /*1770*/  HADD2.F32 R13, -RZ, R20.H0_H0 ;  /* 0x20000014ff0d7230 */ /* 0x000fe40000004100 */
[----:B------:R-:W-:Y:S01]  /*1780*/  FFMA.FTZ R30, R15, R35, R30 ;  /* 0x000000230f1e7223 */ /* 0x000fe2000001001e */
        /* <DEDUP_REMOVED lines=17> */
[----:B------:R-:W-:Y:S01]  /*18a0*/  HADD2.F32 R18, -RZ, R18.H1_H1 ;  /* 0x30000012ff127230 */ /* 0x000fe20000004100 */
[----:B------:R-:W-:Y:S01]  /*18b0*/  LEA.HI R13, P1, R0, R3, RZ, 0x1d ;  /* 0x00000003000d7211 */ /* 0x000fe2000783e8ff */
[----:B------:R-:W-:-:S02]  /*18c0*/  HADD2.F32 R9, -RZ, R22.H0_H0 ;  /* 0x20000016ff097230 */ /* 0x000fc40000004100 */
[----:B------:R-:W-:Y:S01]  /*18d0*/  FFMA.FTZ R30, R21, R25, R30 ;  /* 0x00000019151e7223 */ /* 0x000fe2000001001e */
[----:B------:R-:W-:Y:S02]  /*18e0*/  HADD2.F32 R6, -RZ, R26.H0_H0 ;  /* 0x2000001aff067230 */ /* 0x000fe40000004100 */
[----:B------:R-:W-:Y:S01]  /*18f0*/  FFMA.FTZ R5, R18, R11, R5 ;  /* 0x0000000b12057223 */ /* 0x000fe20000010005 */
[----:B------:R-:W-:Y:S01]  /*1900*/  HADD2.F32 R4, -RZ, R19.H0_H0 ;  /* 0x20000013ff047230 */ /* 0x000fe20000004100 */
[----:B------:R-:W-:Y:S01]  /*1910*/  LEA.HI.X.SX32 R0, R3, RZ, 0x1, P1 ;  /* 0x000000ff03007211 */ /* 0x000fe200008f0eff */
[----:B------:R-:W-:Y:S02]  /*1920*/  HADD2.F32 R11, -RZ, R22.H1_H1 ;  /* 0x30000016ff0b7230 */ /* 0x000fe40000004100 */
[----:B------:R-:W-:Y:S01]  /*1930*/  FFMA.FTZ R30, R9, R6, R30 ;  /* 0x00000006091e7223 */ /* 0x000fe2000001001e */
[----:B------:R-:W-:Y:S02]  /*1940*/  HADD2.F32 R26, -RZ, R26.H1_H1 ;  /* 0x3000001aff1a7230 */ /* 0x000fe40000004100 */
[----:B------:R-:W-:Y:S01]  /*1950*/  FFMA.FTZ R4, R4, R7, R5 ;  /* 0x0000000704047223 */ /* 0x000fe20000010005 */
[----:B------:R-:W-:Y:S01]  /*1960*/  HADD2.F32 R5, -RZ, R23.H0_H0 ;  /* 0x20000017ff057230 */ /* 0x000fe20000004100 */
[----:B------:R-:W-:Y:S01]  /*1970*/  LEA R12, P1, R13, UR6, 0x2 ;  /* 0x000000060d0c7c11 */ /* 0x000fe2000f8210ff */
[----:B------:R-:W-:-:S02]  /*1980*/  HADD2.F32 R6, -RZ, R27.H0_H0 ;  /* 0x2000001bff067230 */ /* 0x000fc40000004100 */
[----:B------:R-:W-:Y:S01]  /*1990*/  FFMA.FTZ R30, R11, R26, R30 ;  /* 0x0000001a0b1e7223 */ /* 0x000fe2000001001e */
[----:B------:R-:W-:Y:S01]  /*19a0*/  HADD2.F32 R19, -RZ, R19.H1_H1 ;  /* 0x30000013ff137230 */ /* 0x000fe20000004100 */
[----:B------:R-:W-:Y:S01]  /*19b0*/  SHF.L.U32 R11, R2, 0x2, RZ ;  /* 0x00000002020b7819 */ /* 0x000fe200000006ff */
[----:B------:R-:W-:Y:S02]  /*19c0*/  HADD2.F32 R23, -RZ, R23.H1_H1 ;  /* 0x30000017ff177230 */ /* 0x000fe40000004100 */
[----:B------:R-:W-:Y:S01]  /*19d0*/  FFMA.FTZ R30, R5, R6, R30 ;  /* 0x00000006051e7223 */ /* 0x000fe2000001001e */
[----:B------:R-:W-:Y:S02]  /*19e0*/  HADD2.F32 R27, -RZ, R27.H1_H1 ;  /* 0x3000001bff1b7230 */ /* 0x000fe40000004100 */
[----:B------:R-:W-:Y:S01]  /*19f0*/  FFMA.FTZ R4, R19, R8, R4 ;  /* 0x0000000813047223 */ /* 0x000fe20000010004 */
[----:B------:R-:W-:Y:S01]  /*1a00*/  ULDC UR6, c[0x0][0x384] ;  /* 0x0000e10000067ab9 */ /* 0x000fe20000000800 */
[----:B------:R-:W-:Y:S01]  /*1a10*/  LEA.HI.X R13, R13, UR7, R0, 0x2, P1 ;  /* 0x000000070d0d7c11 */ /* 0x000fe200088f1400 */
[----:B------:R-:W-:-:S02]  /*1a20*/  FFMA.FTZ R30, R23, R27, R30 ;  /* 0x0000001b171e7223 */ /* 0x000fc4000001001e */
[----:B------:R-:W0:Y:S04]  /*1a30*/  SHFL.BFLY PT, R5, R4, 0x4, 0x1f ;  /* 0x0c801f0004057f89 */ /* 0x000e2800000e0000 */
[----:B------:R-:W1:Y:S01]  /*1a40*/  SHFL.BFLY PT, R7, R30, 0x4, 0x1f ;  /* 0x0c801f001e077f89 */ /* 0x000e6200000e0000 */
[----:B0-----:R-:W-:Y:S01]  /*1a50*/  FADD.FTZ R5, R4, R5 ;  /* 0x0000000504057221 */ /* 0x001fe20000010000 */
[----:B-1----:R-:W-:-:S04]  /*1a60*/  FADD.FTZ R8, R30, R7 ;  /* 0x000000071e087221 */ /* 0x002fc80000010000 */
[----:B------:R-:W0:Y:S04]  /*1a70*/  SHFL.BFLY PT, R6, R5, 0x2, 0x1f ;  /* 0x0c401f0005067f89 */ /* 0x000e2800000e0000 */
[----:B------:R-:W1:Y:S01]  /*1a80*/  SHFL.BFLY PT, R9, R8, 0x2, 0x1f ;  /* 0x0c401f0008097f89 */ /* 0x000e6200000e0000 */
[----:B0-----:R-:W-:Y:S01]  /*1a90*/  FADD.FTZ R6, R5, R6 ;  /* 0x0000000605067221 */ /* 0x001fe20000010000 */
[----:B------:R-:W-:-:S04]  /*1aa0*/  IMAD.WIDE R4, R11, 0x10, R36 ;  /* 0x000000100b047825 */ /* 0x000fc800078e0224 */
[----:B-1----:R-:W-:Y:S01]  /*1ab0*/  FADD.FTZ R9, R8, R9 ;  /* 0x0000000908097221 */ /* 0x002fe20000010000 */
[----:B------:R-:W0:Y:S01]  /*1ac0*/  SHFL.BFLY PT, R7, R6, 0x1, 0x1f ;  /* 0x0c201f0006077f89 */ /* 0x000e2200000e0000 */
[----:B------:R-:W-:-:S03]  /*1ad0*/  IADD3 R8, R11, 0x10, R11 ;  /* 0x000000100b087810 */ /* 0x000fc60007ffe00b */
[----:B------:R-:W1:Y:S01]  /*1ae0*/  SHFL.BFLY PT, R10, R9, 0x1, 0x1f ;  /* 0x0c201f00090a7f89 */ /* 0x000e6200000e0000 */
[----:B------:R-:W-:Y:S01]  /*1af0*/  IADD3 R11, R11, R8, RZ ;  /* 0x000000080b0b7210 */ /* 0x000fe20007ffe0ff */
[----:B0-----:R-:W-:Y:S01]  /*1b00*/  FADD.FTZ R7, R6, R7 ;  /* 0x0000000706077221 */ /* 0x001fe20000010000 */
[----:B-1----:R-:W-:-:S03]  /*1b10*/  FADD.FTZ R10, R9, R10 ;  /* 0x0000000a090a7221 */ /* 0x002fc60000010000 */
[----:B------:R-:W-:Y:S01]  /*1b20*/  FMUL.FTZ R15, R7, UR6 ;  /* 0x00000006070f7c20 */ /* 0x000fe20008410000 */
[----:B------:R-:W-:-:S04]  /*1b30*/  IMAD.WIDE R6, R2, 0x40, R4 ;  /* 0x0000004002067825 */ /* 0x000fc800078e0204 */
[----:B------:R-:W-:Y:S01]  /*1b40*/  FMUL.FTZ R17, R10, UR6 ;  /* 0x000000060a117c20 */ /* 0x000fe20008410000 */
[----:B------:R-:W-:Y:S01]  /*1b50*/  @!P0 STG.E desc[UR4][R12.64], R15 ;  /* 0x0000000f0c008986 */ /* 0x000fe2000c101904 */
[----:B------:R-:W-:-:S03]  /*1b60*/  IMAD.WIDE R8, R8, 0x10, R36 ;  /* 0x0000001008087825 */ /* 0x000fc600078e0224 */
[----:B------:R-:W-:Y:S01]  /*1b70*/  @!P0 STG.E desc[UR4][R12.64+0x80], R17 ;  /* 0x000080110c008986 */ /* 0x000fe2000c101904 */
[----:B------:R-:W-:-:S03]  /*1b80*/  IMAD.WIDE R2, R2, 0x40, R6 ;  /* 0x0000004002027825 */ /* 0x000fc600078e0206 */
[----:B------:R-:W-:Y:S01]  /*1b90*/  STG.E.128 desc[UR4][R36.64], RZ ;  /* 0x000000ff24007986 */ /* 0x000fe2000c101d04 */
[----:B------:R-:W-:-:S03]  /*1ba0*/  IMAD.WIDE R10, R11, 0x10, R36 ;  /* 0x000000100b0a7825 */ /* 0x000fc600078e0224 */
[----:B------:R-:W-:Y:S04]  /*1bb0*/  STG.E.128 desc[UR4][R4.64], RZ ;  /* 0x000000ff04007986 */ /* 0x000fe8000c101d04 */
        /* <DEDUP_REMOVED lines=9> */
[----:B------:R-:W-:Y:S01]  /*1c50*/  STG.E.128 desc[UR4][R10.64+0x100], RZ ;  /* 0x000100ff0a007986 */ /* 0x000fe2000c101d04 */
[----:B------:R-:W-:Y:S05]  /*1c60*/  EXIT ;  /* 0x000000000000794d */ /* 0x000fea0003800000 */
.L_x_1036:
        /* <DEDUP_REMOVED lines=9> */
.L_x_1608:


//--------------------- .text._ZN5flash27flash_bwd_convert_dq_kernelI23Flash_bwd_kernel_traitsILi192ELi64ELi64ELi8ELi4ELi2ELi2ELb0ELb0EN7cutlass6half_tE19Flash_kernel_traitsILi192ELi64ELi64ELi8ES3_EEEEvNS_16Flash_bwd_paramsEi --------------------------
	.section	.text._ZN5flash27flash_bwd_convert_dq_kernelI23Flash_bwd_kernel_traitsILi192ELi64ELi64ELi8ELi4ELi2ELi2ELb0ELb0EN7cutlass6half_tE19Flash_kernel_traitsILi192ELi64ELi64ELi8ES3_EEEEvNS_16Flash_bwd_paramsEi,"ax",@progbits
	.align	128
        .global         _ZN5flash27flash_bwd_convert_dq_kernelI23Flash_bwd_kernel_traitsILi192ELi64ELi64ELi8ELi4ELi2ELi2ELb0ELb0EN7cutlass6half_tE19Flash_kernel_traitsILi192ELi64ELi64ELi8ES3_EEEEvNS_16Flash_bwd_paramsEi
        .type           _ZN5flash27flash_bwd_convert_dq_kernelI23Flash_bwd_kernel_traitsILi192ELi64ELi64ELi8ELi4ELi2ELi2ELb0ELb0EN7cutlass6half_tE19Flash_kernel_traitsILi192ELi64ELi64ELi8ES3_EEEEvNS_16Flash_bwd_paramsEi,@function
        .size           _ZN5flash27flash_bwd_convert_dq_kernelI23Flash_bwd_kernel_traitsILi192ELi64ELi64ELi8ELi4ELi2ELi2ELb0ELb0EN7cutlass6half_tE19Flash_kernel_traitsILi192ELi64ELi64ELi8ES3_EEEEvNS_16Flash_bwd_paramsEi,(.L_x_1609 - _ZN5flash27flash_bwd_convert_dq_kernelI23Flash_bwd_kernel_traitsILi192ELi64ELi64ELi8ELi4ELi2ELi2ELb0ELb0EN7cutlass6half_tE19Flash_kernel_traitsILi192ELi64ELi64ELi8ES3_EEEEvNS_16Flash_bwd_paramsEi)
        .other          _ZN5flash27flash_bwd_convert_dq_kernelI23Flash_bwd_kernel_traitsILi192ELi64ELi64ELi8ELi4ELi2ELi2ELb0ELb0EN7cutlass6half_tE19Flash_kernel_traitsILi192ELi64ELi64ELi8ES3_EEEEvNS_16Flash_bwd_paramsEi,@"STO_CUDA_ENTRY STV_DEFAULT"
_ZN5flash27flash_bwd_convert_dq_kernelI23Flash_bwd_kernel_traitsILi192ELi64ELi64ELi8ELi4ELi2ELi2ELb0ELb0EN7cutlass6half_tE19Flash_kernel_traitsILi192ELi64ELi64ELi8ES3_EEEEvNS_16Flash_bwd_paramsEi:
.text._ZN5flash27flash_bwd_convert_dq_kernelI23Flash_bwd_kernel_traitsILi192ELi64ELi64ELi8ELi4ELi2ELi2ELb0ELb0EN7cutlass6half_tE19Flash_kernel_traitsILi192ELi64ELi64ELi8ES3_EEEEvNS_16Flash_bwd_paramsEi:
        /* <DEDUP_REMOVED lines=80> */
.L_x_1037:
        /* <DEDUP_REMOVED lines=82> */
.L_x_1039:
        /* <DEDUP_REMOVED lines=124> */
.L_x_1038:
        /* <DEDUP_REMOVED lines=167> */
.L_x_1041:
[----:B------:R-:W-:Y:S05]  /*1c50*/  BSYNC B0 ;  /* 0x0000000000007941 */ /* 0x000fea0003800000 */
.L_x_1040:
        /* <DEDUP_REMOVED lines=22> */
.L_x_1042:
        /* <DEDUP_REMOVED lines=12> */
.L_x_1609:


//--------------------- .text._ZN5flash44flash_bwd_dq_dk_dv_loop_seqk_parallel_kernelI23Flash_bwd_kernel_traitsILi192ELi64ELi64ELi8ELi4ELi2ELi2ELb0ELb0EN7cutlass6half_tE19Flash_kernel_traitsILi192ELi64ELi64ELi8ES3_EELb1ELb0ELb0ELb0ELb0ELb0ELb0EEEvNS_16Flash_bwd_paramsE --------------------------
	.section	.text._ZN5flash44flash_bwd_dq_dk_dv_loop_seqk_parallel_kernelI23Flash_bwd_kernel_traitsILi192ELi64ELi64ELi8ELi4ELi2ELi2ELb0ELb0EN7cutlass6half_tE19Flash_kernel_traitsILi192ELi64ELi64ELi8ES3_EELb1ELb0ELb0ELb0ELb0ELb0ELb0EEEvNS_16Flash_bwd_paramsE,"ax",@progbits
	.align	128
        .global         _ZN5flash44flash_bwd_dq_dk_dv_loop_seqk_parallel_kernelI23Flash_bwd_kernel_traitsILi192ELi64ELi64ELi8ELi4ELi2ELi2ELb0ELb0EN7cutlass6half_tE19Flash_kernel_traitsILi192ELi64ELi64ELi8ES3_EELb1ELb0ELb0ELb0ELb0ELb0ELb0EEEvNS_16Flash_bwd_paramsE
        .type           _ZN5flash44flash_bwd_dq_dk_dv_loop_seqk_parallel_kernelI23Flash_bwd_kernel_traitsILi192ELi64ELi64ELi8ELi4ELi2ELi2ELb0ELb0EN7cutlass6half_tE19Flash_kernel_traitsILi192ELi64ELi64ELi8ES3_EELb1ELb0ELb0ELb0ELb0ELb0ELb0EEEvNS_16Flash_bwd_paramsE,@function
        .size           _ZN5flash44flash_bwd_dq_dk_dv_loop_seqk_parallel_kernelI23Flash_bwd_kernel_traitsILi192ELi64ELi64ELi8ELi4ELi2ELi2ELb0ELb0EN7cutlass6half_tE19Flash_kernel_traitsILi192ELi64ELi64ELi8ES3_EELb1ELb0ELb0ELb0ELb0ELb0ELb0EEEvNS_16Flash_bwd_paramsE,(.L_x_1610 - _ZN5flash44flash_bwd_dq_dk_dv_loop_seqk_parallel_kernelI23Flash_bwd_kernel_traitsILi192ELi64ELi64ELi8ELi4ELi2ELi2ELb0ELb0EN7cutlass6half_tE19Flash_kernel_traitsILi192ELi64ELi64ELi8ES3_EELb1ELb0ELb0ELb0ELb0ELb0ELb0EEEvNS_16Flash_bwd_paramsE)
        .other          _ZN5flash44flash_bwd_dq_dk_dv_loop_seqk_parallel_kernelI23Flash_bwd_kernel_traitsILi192ELi64ELi64ELi8ELi4ELi2ELi2ELb0ELb0EN7cutlass6half_tE19Flash_kernel_traitsILi192ELi64ELi64ELi8ES3_EELb1ELb0ELb0ELb0ELb0ELb0ELb0EEEvNS_16Flash_bwd_paramsE,@"STO_CUDA_ENTRY STV_DEFAULT"
_ZN5flash44flash_bwd_dq_dk_dv_loop_seqk_parallel_kernelI23Flash_bwd_kernel_traitsILi192ELi64ELi64ELi8ELi4ELi2ELi2ELb0ELb0EN7cutlass6half_tE19Flash_kernel_traitsILi192ELi64ELi64ELi8ES3_EELb1ELb0ELb0ELb0ELb0ELb0ELb0EEEvNS_16Flash_bwd_paramsE:
.text._ZN5flash44flash_bwd_dq_dk_dv_loop_seqk_parallel_kernelI23Flash_bwd_kernel_traitsILi192ELi64ELi64ELi8ELi4ELi2ELi2ELb0ELb0EN7cutlass6half_tE19Flash_kernel_traitsILi192ELi64ELi64ELi8ES3_EELb1ELb0ELb0ELb0ELb0ELb0ELb0EEEvNS_16Flash_bwd_paramsE:
        /* <DEDUP_REMOVED lines=14> */
[----:B------:R-:W-:Y:S01]  /*00e0*/  IMAD.MOV.U32 R217, RZ, RZ, -0x10 ;  /* 0xfffffff0ffd97424 */ /* 0x000fe200078e00ff */
[----:B------:R-:W-:Y:S01]  /*00f0*/  ULDC.64 UR14, c[0x0][0x208] ;  /* 0x00008200000e7ab9 */ /* 0x000fe20000000a00 */
[----:B------:R-:W-:Y:S01]  /*0100*/  ULDC.64 UR10, c[0x0][0x300] ;  /* 0x0000c000000a7ab9 */ /* 0x000fe20000000a00 */
[----:B------:R-:W4:Y:S01]  /*0110*/  S2R R205, SR_CTAID.Z ;  /* 0x0000000000cd7919 */ /* 0x000f220000002700 */
[----:B--2---:R-:W-:-:S04]  /*0120*/  ULEA UR5, UR5, UR4, 0x18 ;  /* 0x0000000405057291 */ /* 0x004fc8000f8ec03f */
[----:B------:R-:W-:Y:S02]  /*0130*/  UIADD3 UR6, UR5, 0x12000, URZ ;  /* 0x0001200005067890 */ /* 0x000fe4000fffe03f */
[----:B------:R-:W-:Y:S01]  /*0140*/  UIADD3 UR4, UR5, 0x1e000, URZ ;  /* 0x0001e00005047890 */ /* 0x000fe2000fffe03f */
[----:B-1----:R-:W-:-:S04]  /*0150*/  SHF.R.S32.HI R7, RZ, 0x1f, R3 ;  /* 0x0000001fff077819 */ /* 0x002fc80000011403 */
[CC--:B------:R-:W-:Y:S02]  /*0160*/  LEA.HI R13, R7.reuse, R3.reuse, RZ, 0x3 ;  /* 0x00000003070d7211 */ /* 0x0c0fe400078f18ff */
[----:B------:R-:W-:Y:S02]  /*0170*/  LEA.HI R9, R7, R3, RZ, 0x2 ;  /* 0x0000000307097211 */ /* 0x000fe400078f10ff */
[----:B------:R-:W-:Y:S02]  /*0180*/  LOP3.LUT R8, R13, 0xfffffff8, RZ, 0xc0, !PT ;  /* 0xfffffff80d087812 */ /* 0x000fe400078ec0ff */
[--C-:B------:R-:W-:Y:S02]  /*0190*/  SHF.R.S32.HI R0, RZ, 0x2, R9.reuse ;  /* 0x00000002ff007819 */ /* 0x100fe40000011409 */
[----:B------:R-:W-:Y:S01]  /*01a0*/  SHF.R.S32.HI R5, RZ, 0x1f, R9 ;  /* 0x0000001fff057819 */ /* 0x000fe20000011409 */
[----:B------:R-:W-:Y:S01]  /*01b0*/  IMAD.IADD R8, R3, 0x1, -R8 ;  /* 0x0000000103087824 */ /* 0x000fe200078e0a08 */
[----:B------:R-:W-:-:S02]  /*01c0*/  SHF.R.S32.HI R200, RZ, 0x3, R13 ;  /* 0x00000003ffc87819 */ /* 0x000fc4000001140d */
[----:B------:R-:W-:Y:S01]  /*01d0*/  LEA.HI R5, R5, R0, RZ, 0x3 ;  /* 0x0000000005057211 */ /* 0x000fe200078f18ff */
[----:B------:R-:W-:Y:S01]  /*01e0*/  IMAD.SHL.U32 R202, R8, 0x8, RZ ;  /* 0x0000000808ca7824 */ /* 0x000fe200078e00ff */
[----:B------:R-:W-:Y:S01]  /*01f0*/  LEA.HI R4, R7, R3, RZ, 0x4 ;  /* 0x0000000307047211 */ /* 0x000fe200078f20ff */
[----:B------:R-:W-:Y:S01]  /*0200*/  IMAD.SHL.U32 R199, R200, 0x40, RZ ;  /* 0x00000040c8c77824 */ /* 0x000fe200078e00ff */
[----:B------:R-:W-:Y:S01]  /*0210*/  LOP3.LUT R5, R5, 0xfffffff8, RZ, 0xc0, !PT ;  /* 0xfffffff805057812 */ /* 0x000fe200078ec0ff */
[C---:B------:R-:W-:Y:S01]  /*0220*/  VIADD R208, R202.reuse, 0x40 ;  /* 0x00000040cad07836 */ /* 0x040fe20000000000 */
[----:B------:R-:W-:Y:S01]  /*0230*/  SHF.R.S32.HI R2, RZ, 0x4, R4 ;  /* 0x00000004ff027819 */ /* 0x000fe20000011404 */
[----:B------:R-:W-:Y:S01]  /*0240*/  VIADD R207, R202, 0x80 ;  /* 0x00000080cacf7836 */ /* 0x000fe20000000000 */
[----:B------:R-:W-:Y:S01]  /*0250*/  LOP3.LUT R12, R4, 0xfffffff0, RZ, 0xc0, !PT ;  /* 0xfffffff0040c7812 */ /* 0x000fe200078ec0ff */
[----:B------:R-:W-:Y:S01]  /*0260*/  IMAD.IADD R5, R0, 0x1, -R5 ;  /* 0x0000000100057824 */ /* 0x000fe200078e0a05 */
[----:B------:R-:W-:-:S02]  /*0270*/  LOP3.LUT R199, R199, 0x1c0, RZ, 0xc0, !PT ;  /* 0x000001c0c7c77812 */ /* 0x000fc400078ec0ff */
[----:B------:R-:W-:Y:S01]  /*0280*/  LEA.HI R4, R4, R2, RZ, 0x1 ;  /* 0x0000000204047211 */ /* 0x000fe200078f08ff */
[----:B------:R-:W-:Y:S01]  /*0290*/  IMAD.IADD R12, R3, 0x1, -R12 ;  /* 0x00000001030c7824 */ /* 0x000fe200078e0a0c */
[----:B------:R-:W-:Y:S02]  /*02a0*/  LOP3.LUT R0, R199, 0x38, R202, 0xf8, !PT ;  /* 0x00000038c7007812 */ /* 0x000fe400078ef8ca */
[----:B------:R-:W-:Y:S02]  /*02b0*/  LEA.HI R6, R7, R3, RZ, 0x5 ;  /* 0x0000000307067211 */ /* 0x000fe400078f28ff */
[----:B------:R-:W-:Y:S02]  /*02c0*/  SHF.R.U32.HI R199, RZ, 0x3, R199 ;  /* 0x00000003ffc77819 */ /* 0x000fe400000116c7 */
[----:B------:R-:W-:Y:S02]  /*02d0*/  LOP3.LUT R4, R4, 0xfffffffe, RZ, 0xc0, !PT ;  /* 0xfffffffe04047812 */ /* 0x000fe400078ec0ff */
[----:B------:R-:W-:-:S02]  /*02e0*/  SHF.R.S32.HI R198, RZ, 0x5, R6 ;  /* 0x00000005ffc67819 */ /* 0x000fc40000011406 */
[----:B------:R-:W-:Y:S01]  /*02f0*/  LOP3.LUT R199, R0, R199, RZ, 0x3c, !PT ;  /* 0x000000c700c77212 */ /* 0x000fe200078e3cff */
[----:B------:R-:W-:Y:S01]  /*0300*/  IMAD.IADD R4, R2, 0x1, -R4 ;  /* 0x0000000102047824 */ /* 0x000fe200078e0a04 */
[----:B------:R-:W-:Y:S02]  /*0310*/  SHF.R.S32.HI R0, RZ, 0x1f, R12 ;  /* 0x0000001fff007819 */ /* 0x000fe4000001140c */
[CC--:B------:R-:W-:Y:S01]  /*0320*/  LEA.HI R194, R7.reuse, R3.reuse, RZ, 0x7 ;  /* 0x0000000307c27211 */ /* 0x0c0fe200078f38ff */
[----:B------:R-:W-:Y:S01]  /*0330*/  IMAD.SHL.U32 R187, R4, 0x20, RZ ;  /* 0x0000002004bb7824 */ /* 0x000fe200078e00ff */
[----:B------:R-:W-:Y:S02]  /*0340*/  LEA.HI R7, R7, R3, RZ, 0x6 ;  /* 0x0000000307077211 */ /* 0x000fe400078f30ff */
[----:B------:R-:W-:Y:S02]  /*0350*/  LEA.HI R2, R6, R198, RZ, 0x1 ;  /* 0x000000c606027211 */ /* 0x000fe400078f08ff */
[----:B------:R-:W-:-:S02]  /*0360*/  LEA.HI R0, R0, R12, RZ, 0x3 ;  /* 0x0000000c00007211 */ /* 0x000fc400078f18ff */
[----:B------:R-:W-:Y:S02]  /*0370*/  SHF.R.S32.HI R7, RZ, 0x6, R7 ;  /* 0x00000006ff077819 */ /* 0x000fe40000011407 */
[----:B------:R-:W-:Y:S02]  /*0380*/  LOP3.LUT R197, R6, 0xffffffe0, RZ, 0xc0, !PT ;  /* 0xffffffe006c57812 */ /* 0x000fe400078ec0ff */
[----:B------:R-:W-:Y:S01]  /*0390*/  LOP3.LUT R2, R2, 0xfffffffe, RZ, 0xc0, !PT ;  /* 0xfffffffe02027812 */ /* 0x000fe200078ec0ff */
[----:B------:R-:W-:Y:S01]  /*03a0*/  IMAD.SHL.U32 R212, R7, 0x8, RZ ;  /* 0x0000000807d47824 */ /* 0x000fe200078e00ff */
[----:B------:R-:W-:Y:S01]  /*03b0*/  SHF.R.S32.HI R196, RZ, 0x1f, R6 ;  /* 0x0000001fffc47819 */ /* 0x000fe20000011406 */
[C---:B------:R-:W-:Y:S01]  /*03c0*/  IMAD.SHL.U32 R6, R5.reuse, 0x40, RZ ;  /* 0x0000004005067824 */ /* 0x040fe200078e00ff */
[----:B------:R-:W-:Y:S01]  /*03d0*/  LOP3.LUT R195, R0, 0xfffffff8, RZ, 0xc0, !PT ;  /* 0xfffffff800c37812 */ /* 0x000fe200078ec0ff */
[----:B------:R-:W-:Y:S01]  /*03e0*/  IMAD.IADD R2, R198, 0x1, -R2 ;  /* 0x00000001c6027824 */ /* 0x000fe200078e0a02 */
[----:B------:R-:W-:Y:S01]  /*03f0*/  LOP3.LUT R10, R5, 0x1, RZ, 0xc0, !PT ;  /* 0x00000001050a7812 */ /* 0x000fe200078ec0ff */
[----:B------:R-:W-:Y:S01]  /*0400*/  IMAD.IADD R197, R3, 0x1, -R197 ;  /* 0x0000000103c57824 */ /* 0x000fe200078e0ac5 */
[----:B------:R-:W-:Y:S01]  /*0410*/  LOP3.LUT P4, RZ, R8, 0x4, RZ, 0xc0, !PT ;  /* 0x0000000408ff7812 */ /* 0x000fe2000788c0ff */
[----:B------:R-:W-:Y:S01]  /*0420*/  IMAD.IADD R195, R12, 0x1, -R195 ;  /* 0x000000010cc37824 */ /* 0x000fe200078e0ac3 */
[C---:B------:R-:W-:Y:S01]  /*0430*/  LOP3.LUT P3, RZ, R8.reuse, 0x2, RZ, 0xc0, !PT ;  /* 0x0000000208ff7812 */ /* 0x040fe2000786c0ff */
[----:B------:R-:W-:Y:S01]  /*0440*/  IMAD.SHL.U32 R8, R8, 0x40, RZ ;  /* 0x0000004008087824 */ /* 0x000fe200078e00ff */
[----:B------:R-:W-:Y:S01]  /*0450*/  SHF.R.S32.HI R194, RZ, 0x7, R194 ;  /* 0x00000007ffc27819 */ /* 0x000fe200000114c2 */
[----:B------:R-:W-:Y:S01]  /*0460*/  IMAD.SHL.U32 R186, R2, 0x10, RZ ;  /* 0x0000001002ba7824 */ /* 0x000fe200078e00ff */
[----:B------:R-:W-:Y:S01]  /*0470*/  ISETP.NE.U32.AND P0, PT, R10, 0x1, PT ;  /* 0x000000010a00780c */ /* 0x000fe20003f05070 */
[----:B------:R-:W-:Y:S01]  /*0480*/  IMAD.SHL.U32 R0, R0, 0x40, RZ ;  /* 0x0000004000007824 */ /* 0x000fe200078e00ff */
[----:B------:R-:W-:Y:S01]  /*0490*/  LOP3.LUT R6, R6, 0x1c0, RZ, 0xc0, !PT ;  /* 0x000001c006067812 */ /* 0x000fe200078ec0ff */
[----:B------:R-:W-:Y:S01]  /*04a0*/  IMAD.SHL.U32 R193, R194, 0x20, RZ ;  /* 0x00000020c2c17824 */ /* 0x000fe200078e00ff */
[----:B------:R-:W-:Y:S01]  /*04b0*/  LOP3.LUT R9, R9, 0x7ffffffc, RZ, 0xc0, !PT ;  /* 0x7ffffffc09097812 */ /* 0x000fe200078ec0ff */
[----:B------:R-:W-:Y:S01]  /*04c0*/  IMAD R199, R7, 0x200, R199 ;  /* 0x0000020007c77824 */ /* 0x000fe200078e02c7 */
[----:B------:R-:W-:-:S02]  /*04d0*/  LEA.HI R196, R196, R198, RZ, 0x2 ;  /* 0x000000c6c4c47211 */ /* 0x000fc400078f10ff */
[----:B------:R-:W-:Y:S01]  /*04e0*/  R2P PR, R5, 0x6 ;  /* 0x0000000605007804 */ /* 0x000fe20000000000 */
[----:B------:R-:W-:Y:S01]  /*04f0*/  IMAD.SHL.U32 R5, R195, 0x40, RZ ;  /* 0x00000040c3057824 */ /* 0x000fe200078e00ff */
[----:B------:R-:W-:Y:S01]  /*0500*/  LOP3.LUT R212, R212, 0x18, RZ, 0xc0, !PT ;  /* 0x00000018d4d47812 */ /* 0x000fe200078ec0ff */
[----:B------:R-:W-:Y:S01]  /*0510*/  IMAD.IADD R3, R3, 0x1, -R9 ;  /* 0x0000000103037824 */ /* 0x000fe200078e0a09 */
[----:B------:R-:W-:Y:S01]  /*0520*/  LOP3.LUT R8, R8, 0x1c0, RZ, 0xc0, !PT ;  /* 0x000001c008087812 */ /* 0x000fe200078ec0ff */
[----:B------:R-:W-:Y:S01]  /*0530*/  IMAD.SHL.U32 R9, R4, 0x200, RZ ;  /* 0x0000020004097824 */ /* 0x000fe200078e00ff */
[----:B------:R-:W-:Y:S01]  /*0540*/  SHF.R.U32.HI R214, RZ, 0x3, R6 ;  /* 0x00000003ffd67819 */ /* 0x000fe20000011606 */
[----:B------:R-:W-:Y:S01]  /*0550*/  IMAD.SHL.U32 R3, R3, 0x2, RZ ;  /* 0x0000000203037824 */ /* 0x000fe200078e00ff */
[----:B------:R-:W-:Y:S01]  /*0560*/  LOP3.LUT R196, R196, 0xfffffffc, RZ, 0xc0, !PT ;  /* 0xfffffffcc4c47812 */ /* 0x000fe200078ec0ff */
[----:B------:R-:W-:Y:S01]  /*0570*/  IMAD.SHL.U32 R4, R4, 0x8, RZ ;  /* 0x0000000804047824 */ /* 0x000fe200078e00ff */
[----:B------:R-:W-:Y:S01]  /*0580*/  LOP3.LUT R187, R212, 0x20, R187, 0xf8, !PT ;  /* 0x00000020d4bb7812 */ /* 0x000fe200078ef8bb */
[----:B------:R-:W-:Y:S01]  /*0590*/  IMAD R11, R194, 0x800, R9 ;  /* 0x00000800c20b7824 */ /* 0x000fe200078e0209 */
[----:B------:R-:W-:Y:S01]  /*05a0*/  LOP3.LUT R177, R8, 0x8, R13, 0xf8, !PT ;  /* 0x0000000808b17812 */ /* 0x000fe200078ef80d */
[----:B------:R-:W-:Y:S01]  /*05b0*/  IMAD.IADD R196, R198, 0x1, -R196 ;  /* 0x00000001c6c47824 */ /* 0x000fe200078e0ac4 */
[----:B------:R-:W-:-:S02]  /*05c0*/  LOP3.LUT R186, R8, 0x10, R186, 0xf8, !PT ;  /* 0x0000001008ba7812 */ /* 0x000fc400078ef8ba */
[----:B------:R-:W-:Y:S02]  /*05d0*/  LOP3.LUT R212, R214, R6, R212, 0x1e, !PT ;  /* 0x00000006d6d47212 */ /* 0x000fe400078e1ed4 */
[----:B------:R-:W-:Y:S02]  /*05e0*/  SHF.R.U32.HI R8, RZ, 0x3, R8 ;  /* 0x00000003ff087819 */ /* 0x000fe40000011608 */
[----:B------:R-:W-:Y:S02]  /*05f0*/  LOP3.LUT R6, R6, 0x20, R193, 0xf8, !PT ;  /* 0x0000002006067812 */ /* 0x000fe400078ef8c1 */
[----:B------:R-:W-:Y:S02]  /*0600*/  LOP3.LUT R5, R5, 0x1c0, RZ, 0xc0, !PT ;  /* 0x000001c005057812 */ /* 0x000fe400078ec0ff */
[----:B------:R-:W-:Y:S02]  /*0610*/  LOP3.LUT R177, R177, R8, RZ, 0x3c, !PT ;  /* 0x00000008b1b17212 */ /* 0x000fe400078e3cff */
[----:B------:R-:W-:Y:S01]  /*0620*/  LOP3.LUT R214, R6, R214, RZ, 0x3c, !PT ;  /* 0x000000d606d67212 */ /* 0x000fe200078e3cff */
[----:B------:R-:W-:Y:S01]  /*0630*/  IMAD R6, R196, 0x400, R3 ;  /* 0x00000400c4067824 */ /* 0x000fe200078e0203 */
[----:B------:R-:W-:Y:S01]  /*0640*/  SHF.R.U32.HI R185, RZ, 0x3, R5 ;  /* 0x00000003ffb97819 */ /* 0x000fe20000011605 */
[----:B------:R-:W-:Y:S01]  /*0650*/  IMAD.IADD R177, R11, 0x1, R177 ;  /* 0x000000010bb17824 */ /* 0x000fe200078e02b1 */
[----:B------:R-:W-:Y:S01]  /*0660*/  LOP3.LUT R0, R0, 0xfffffe00, RZ, 0xc0, !PT ;  /* 0xfffffe0000007812 */ /* 0x000fe200078ec0ff */
[----:B------:R-:W-:Y:S01]  /*0670*/  IMAD.IADD R214, R6, 0x1, R214 ;  /* 0x0000000106d67824 */ /* 0x000fe200078e02d6 */
[----:B------:R-:W-:Y:S01]  /*0680*/  LOP3.LUT R187, R185, R187, R5, 0x1e, !PT ;  /* 0x000000bbb9bb7212 */ /* 0x000fe200078e1e05 */
[----:B------:R-:W-:Y:S01]  /*0690*/  IMAD R3, R2, 0x400, R3 ;  /* 0x0000040002037824 */ /* 0x000fe200078e0203 */
[----:B------:R-:W-:Y:S01]  /*06a0*/  LOP3.LUT R4, R5, 0x8, R4, 0xf8, !PT ;  /* 0x0000000805047812 */ /* 0x000fe200078ef804 */
[--C-:B------:R-:W-:Y:S01]  /*06b0*/  IMAD R188, R196, 0x400, R0.reuse ;  /* 0x00000400c4bc7824 */ /* 0x100fe200078e0200 */
[----:B------:R-:W-:Y:S01]  /*06c0*/  LOP3.LUT R186, R186, 0x8, R13, 0xf8, !PT ;  /* 0x00000008baba7812 */ /* 0x000fe200078ef80d */
[----:B------:R-:W-:Y:S01]  /*06d0*/  IMAD R2, R2, 0x400, R0 ;  /* 0x0000040002027824 */ /* 0x000fe200078e0200 */
[----:B------:R-:W-:Y:S01]  /*06e0*/  SHF.R.S32.HI R206, RZ, 0x1f, R197 ;  /* 0x0000001fffce7819 */ /* 0x000fe200000114c5 */
[----:B------:R-:W-:Y:S01]  /*06f0*/  IMAD.IADD R212, R3, 0x1, R212 ;  /* 0x0000000103d47824 */ /* 0x000fe200078e02d4 */
[----:B------:R-:W-:Y:S01]  /*0700*/  LOP3.LUT R187, R187, R0, RZ, 0xfc, !PT ;  /* 0x00000000bbbb7212 */ /* 0x000fe200078efcff */
[----:B------:R-:W-:Y:S01]  /*0710*/  IMAD.MOV.U32 R0, RZ, RZ, 0x40 ;  /* 0x00000040ff007424 */ /* 0x000fe200078e00ff */
[----:B------:R-:W-:-:S02]  /*0720*/  LOP3.LUT R185, R4, R185, RZ, 0x3c, !PT ;  /* 0x000000b904b97212 */ /* 0x000fc400078e3cff */
[----:B------:R-:W-:Y:S02]  /*0730*/  SEL R176, R176, 0xffffffe0, !P3 ;  /* 0xffffffe0b0b07807 */ /* 0x000fe40005800000 */
[----:B------:R-:W-:Y:S01]  /*0740*/  LEA R177, R177, UR5, 0x1 ;  /* 0x00000005b1b17c11 */ /* 0x000fe2000f8e08ff */
[----:B------:R-:W-:Y:S01]  /*0750*/  IMAD.IADD R188, R188, 0x1, R185 ;  /* 0x00000001bcbc7824 */ /* 0x000fe200078e02b9 */
[----:B------:R-:W-:Y:S01]  /*0760*/  LEA R214, R214, UR5, 0x1 ;  /* 0x00000005d6d67c11 */ /* 0x000fe2000f8e08ff */
[----:B------:R-:W-:Y:S01]  /*0770*/  IMAD.IADD R185, R185, 0x1, R2 ;  /* 0x00000001b9b97824 */ /* 0x000fe200078e0202 */
[----:B------:R-:W-:Y:S01]  /*0780*/  LOP3.LUT R186, R9, R186, R8, 0xf6, !PT ;  /* 0x000000ba09ba7212 */ /* 0x000fe200078ef608 */
[----:B------:R-:W-:Y:S01]  /*0790*/  IMAD.IADD R176, R176, 0x1, R177 ;  /* 0x00000001b0b07824 */ /* 0x000fe200078e02b1 */
[----:B------:R-:W-:Y:S01]  /*07a0*/  LEA.HI R206, R206, R197, RZ, 0x2 ;  /* 0x000000c5cece7211 */ /* 0x000fe200078f10ff */
[----:B------:R-:W-:Y:S01]  /*07b0*/  VIADD R213, R214, 0x20 ;  /* 0x00000020d6d57836 */ /* 0x000fe20000000000 */
[----:B------:R-:W-:Y:S01]  /*07c0*/  SEL R0, R0, 0xffffffc0, !P4 ;  /* 0xffffffc000007807 */ /* 0x000fe20006000000 */
[----:B------:R-:W-:Y:S01]  /*07d0*/  @P1 VIADD R213, R214, 0xffffffe0 ;  /* 0xffffffe0d6d51836 */ /* 0x000fe20000000000 */
[----:B------:R-:W-:-:S02]  /*07e0*/  SEL R217, R217, 0x10, !P0 ;  /* 0x00000010d9d97807 */ /* 0x000fc40004000000 */
[----:B------:R-:W-:Y:S01]  /*07f0*/  LEA R212, R212, UR6, 0x1 ;  /* 0x00000006d4d47c11 */ /* 0x000fe2000f8e08ff */
[C---:B------:R-:W-:Y:S01]  /*0800*/  IMAD.IADD R3, R0.reuse, 0x1, R177 ;  /* 0x0000000100037824 */ /* 0x040fe200078e02b1 */
[----:B------:R-:W-:Y:S01]  /*0810*/  SHF.R.S32.HI R206, RZ, 0x2, R206 ;  /* 0x00000002ffce7819 */ /* 0x000fe200000114ce */
[----:B------:R-:W-:Y:S01]  /*0820*/  IMAD.IADD R2, R0, 0x1, R176 ;  /* 0x0000000100027824 */ /* 0x000fe200078e02b0 */
[----:B------:R-:W-:Y:S01]  /*0830*/  LEA R186, R186, UR5, 0x1 ;  /* 0x00000005baba7c11 */ /* 0x000fe2000f8e08ff */
[----:B------:R-:W-:Y:S01]  /*0840*/  VIADD R211, R212, 0x40 ;  /* 0x00000040d4d37836 */ /* 0x000fe20000000000 */
[----:B---3--:R-:W-:Y:S01]  /*0850*/  SHF.R.S32.HI R204, RZ, 0x1f, R192 ;  /* 0x0000001fffcc7819 */ /* 0x008fe200000114c0 */
[----:B------:R-:W-:Y:S01]  /*0860*/  IMAD.IADD R215, R214, 0x1, R217 ;  /* 0x00000001d6d77824 */ /* 0x000fe200078e02d9 */
[----:B------:R-:W-:Y:S01]  /*0870*/  SHF.R.S32.HI R201, RZ, 0x1f, R200 ;  /* 0x0000001fffc97819 */ /* 0x000fe200000114c8 */
[----:B------:R-:W-:Y:S01]  /*0880*/  IMAD R206, R196, 0x10, R206 ;  /* 0x00000010c4ce7824 */ /* 0x000fe200078e02ce */
[----:B------:R-:W-:Y:S01]  /*0890*/  LEA R210, R199, UR5, 0x1 ;  /* 0x00000005c7d27c11 */ /* 0x000fe2000f8e08ff */
[----:B------:R-:W-:Y:S01]  /*08a0*/  IMAD.IADD R0, R0, 0x1, R186 ;  /* 0x0000000100007824 */ /* 0x000fe200078e02ba */
[----:B------:R-:W-:Y:S01]  /*08b0*/  LEA R185, R185, UR4, 0x1 ;  /* 0x00000004b9b97c11 */ /* 0x000fe2000f8e08ff */
[----:B------:R-:W-:-:S02]  /*08c0*/  @P2 VIADD R211, R212, 0xffffffc0 ;  /* 0xffffffc0d4d32836 */ /* 0x000fc40000000000 */
[----:B----4-:R-:W-:-:S07]  /*08d0*/  IMAD.IADD R217, R217, 0x1, R213 ;  /* 0x00000001d9d97824 */ /* 0x010fce00078e02d5 */
.L_x_1089:
        /* <DEDUP_REMOVED lines=46> */
.L_x_1043:
[----:B------:R-:W-:Y:S01]  /*0bc0*/  IMAD.SHL.U32 R17, R209, 0x40, RZ ;  /* 0x00000040d1117824 */ /* 0x000fe200078e00ff */
[----:B-----5:R-:W-:-:S04]  /*0bd0*/  @!P2 IADD3 R238, R8, R4, -R239 ;  /* 0x0000000408eea210 */ /* 0x020fc80007ffe8ef */
[----:B------:R-:W-:-:S13]  /*0be0*/  ISETP.GT.AND P0, PT, R238, R17, PT ;  /* 0x00000011ee00720c */ /* 0x000fda0003f04270 */
[----:B------:R-:W-:Y:S05]  /*0bf0*/  @!P0 BRA `(.L_x_1044) ;  /* 0x00000084005c8947 */ /* 0x000fea0003800000 */
[----:B------:R-:W3:Y:S01]  /*0c00*/  LDC R8, c[0x0][0x278] ;  /* 0x00009e00ff087b82 */ /* 0x000ee20000000800 */
[----:B--2---:R-:W-:Y:S01]  /*0c10*/  IABS R10, R205 ;  /* 0x000000cd000a7213 */ /* 0x004fe20000000000 */
[----:B------:R-:W2:Y:S01]  /*0c20*/  S2R R23, SR_CTAID.X ;  /* 0x0000000000177919 */ /* 0x000ea20000002500 */
[----:B------:R-:W-:Y:S02]  /*0c30*/  ISETP.NE.AND P1, PT, R240, -0x1, PT ;  /* 0xfffffffff000780c */ /* 0x000fe40003f25270 */
[----:B-1----:R-:W-:Y:S02]  /*0c40*/  IADD3 R14, R21, 0x3f, RZ ;  /* 0x0000003f150e7810 */ /* 0x002fe40007ffe0ff */
[----:B------:R-:W-:Y:S01]  /*0c50*/  ISETP.NE.AND P2, PT, R22, -0x1, PT ;  /* 0xffffffff1600780c */ /* 0x000fe20003f45270 */
[----:B------:R-:W1:Y:S01]  /*0c60*/  LDC.64 R6, c[0x0][0x228] ;  /* 0x00008a00ff067b82 */ /* 0x000e620000000a00 */
[----:B------:R-:W-:Y:S02]  /*0c70*/  SHF.R.S32.HI R24, RZ, 0x1f, R14 ;  /* 0x0000001fff187819 */ /* 0x000fe4000001140e */
[----:B------:R-:W-:-:S02]  /*0c80*/  SHF.L.U64.HI R39, R192, 0x7, R204 ;  /* 0x00000007c0277819 */ /* 0x000fc400000102cc */
[----:B------:R-:W-:Y:S02]  /*0c90*/  LEA.HI R24, R24, R14, RZ, 0x6 ;  /* 0x0000000e18187211 */ /* 0x000fe400078f30ff */
[----:B------:R-:W-:Y:S01]  /*0ca0*/  SEL R39, R39, RZ, P4 ;  /* 0x000000ff27277207 */ /* 0x000fe20002000000 */
[----:B------:R-:W4:Y:S01]  /*0cb0*/  LDC R31, c[0x0][0x2d4] ;  /* 0x0000b500ff1f7b82 */ /* 0x000f220000000800 */
[----:B------:R-:W-:-:S04]  /*0cc0*/  LOP3.LUT R28, R24, 0xffffffc0, RZ, 0xc0, !PT ;  /* 0xffffffc0181c7812 */ /* 0x000fc800078ec0ff */
[----:B------:R-:W-:Y:S02]  /*0cd0*/  IADD3 R28, R28, -0x40, RZ ;  /* 0xffffffc01c1c7810 */ /* 0x000fe40007ffe0ff */
[----:B---3--:R-:W-:Y:S01]  /*0ce0*/  IABS R9, R8 ;  /* 0x0000000800097213 */ /* 0x008fe20000000000 */
[----:B------:R-:W3:Y:S03]  /*0cf0*/  LDC R25, c[0x0][0x2dc] ;  /* 0x0000b700ff197b82 */ /* 0x000ee60000000800 */
[----:B------:R-:W5:Y:S01]  /*0d00*/  I2F.RP R4, R9 ;  /* 0x0000000900047306 */ /* 0x000f620000209400 */
[----:B-1----:R-:W-:-:S04]  /*0d10*/  IMAD R13, R204, R6, RZ ;  /* 0x00000006cc0d7224 */ /* 0x002fc800078e02ff */
[----:B------:R-:W3:Y:S01]  /*0d20*/  LDC R16, c[0x0][0x270] ;  /* 0x00009c00ff107b82 */ /* 0x000ee20000000800 */
        /* <DEDUP_REMOVED lines=9> */
[----:B---3--:R-:W-:-:S07]  /*0dc0*/  IMAD.WIDE R42, R25, R16, RZ ;  /* 0x00000010192a7225 */ /* 0x008fce00078e02ff */
[----:B------:R-:W3:Y:S01]  /*0dd0*/  LDC.U8 R38, c[0x0][0x480] ;  /* 0x00012000ff267b82 */ /* 0x000ee20000000000 */
[----:B----4-:R-:W-:Y:S01]  /*0de0*/  IADD3 R4, R4, 0xffffffe, RZ ;  /* 0x0ffffffe04047810 */ /* 0x010fe20007ffe0ff */
[----:B------:R-:W-:-:S03]  /*0df0*/  IMAD.WIDE.U32 R32, R42, R22, RZ ;  /* 0x000000162a207225 */ /* 0x000fc600078e00ff */
[----:B------:R-:W4:Y:S02]  /*0e00*/  F2I.FTZ.U32.TRUNC.NTZ R5, R4 ;  /* 0x0000000400057305 */ /* 0x000f24000021f000 */
[----:B----4-:R-:W-:-:S04]  /*0e10*/  IMAD.MOV R4, RZ, RZ, -R5 ;  /* 0x000000ffff047224 */ /* 0x010fc800078e0a05 */
[----:B------:R-:W-:Y:S01]  /*0e20*/  IMAD R18, R4, R9, RZ ;  /* 0x0000000904127224 */ /* 0x000fe200078e02ff */
[----:B------:R-:W-:-:S05]  /*0e30*/  MOV R4, RZ ;  /* 0x000000ff00047202 */ /* 0x000fca0000000f00 */
[----:B------:R-:W-:Y:S02]  /*0e40*/  IMAD.HI.U32 R18, R5, R18, R4 ;  /* 0x0000001205127227 */ /* 0x000fe400078e0004 */
[----:B------:R-:W4:Y:S04]  /*0e50*/  LDC.64 R4, c[0x0][0x240] ;  /* 0x00009000ff047b82 */ /* 0x000f280000000a00 */
[----:B------:R-:W-:-:S04]  /*0e60*/  IMAD.HI.U32 R18, R18, R10, RZ ;  /* 0x0000000a12127227 */ /* 0x000fc800078e00ff */
[----:B------:R-:W-:-:S04]  /*0e70*/  IMAD.MOV R12, RZ, RZ, -R18 ;  /* 0x000000ffff0c7224 */ /* 0x000fc800078e0a12 */
[C---:B------:R-:W-:Y:S02]  /*0e80*/  IMAD R12, R9.reuse, R12, R10 ;  /* 0x0000000c090c7224 */ /* 0x040fe400078e020a */
[----:B------:R-:W2:Y:S03]  /*0e90*/  @P1 LDC.64 R10, c[0x0][0x250] ;  /* 0x00009400ff0a1b82 */ /* 0x000ea60000000a00 */
[----:B------:R-:W-:Y:S01]  /*0ea0*/  ISETP.GT.U32.AND P5, PT, R9, R12, PT ;  /* 0x0000000c0900720c */ /* 0x000fe20003fa4070 */
[----:B----4-:R-:W-:-:S03]  /*0eb0*/  IMAD.WIDE.U32 R26, R22, R4, RZ ;  /* 0x00000004161a7225 */ /* 0x010fc600078e00ff */
        /* <DEDUP_REMOVED lines=11> */
[----:B--2---:R-:W-:-:S02]  /*0f70*/  @P1 IMAD R19, R7, R11, RZ ;  /* 0x0000000b07131224 */ /* 0x004fc400078e02ff */
[----:B------:R-:W-:Y:S01]  /*0f80*/  @P1 IMAD.WIDE.U32 R14, R7, R10, RZ ;  /* 0x0000000a070e1225 */ /* 0x000fe200078e00ff */
[----:B------:R-:W-:-:S03]  /*0f90*/  IADD3 R7, R37, R9, RZ ;  /* 0x0000000925077210 */ /* 0x000fc60007ffe0ff */
[----:B------:R-:W-:Y:S01]  /*0fa0*/  @P3 IADD3 R18, R18, 0x1, RZ ;  /* 0x0000000112123810 */ /* 0x000fe20007ffe0ff */
[----:B------:R-:W-:Y:S01]  /*0fb0*/  @P2 IMAD.IADD R29, R27, 0x1, R12 ;  /* 0x000000011b1d2824 */ /* 0x000fe200078e020c */
[----:B-1----:R-:W-:Y:S01]  /*0fc0*/  ISETP.NE.AND P3, PT, R6, RZ, PT ;  /* 0x000000ff0600720c */ /* 0x002fe20003f65270 */
[C---:B------:R-:W-:Y:S01]  /*0fd0*/  IMAD R26, R42.reuse, R7, R26 ;  /* 0x000000072a1a7224 */ /* 0x040fe200078e021a */
[----:B------:R-:W-:Y:S01]  /*0fe0*/  @P1 IADD3 R19, R15, R19, RZ ;  /* 0x000000130f131210 */ /* 0x000fe20007ffe0ff */
[----:B------:R-:W1:Y:S01]  /*0ff0*/  @!P2 LDC.64 R12, c[0x0][0x418] ;  /* 0x00010600ff0cab82 */ /* 0x000e620000000a00 */
[----:B------:R-:W-:Y:S01]  /*1000*/  @P1 MOV R20, R14 ;  /* 0x0000000e00141202 */ /* 0x000fe20000000f00 */
[----:B------:R-:W-:-:S04]  /*1010*/  IMAD.WIDE.U32 R36, R42, R36, RZ ;  /* 0x000000242a247225 */ /* 0x000fc800078e00ff */
[----:B------:R-:W-:Y:S01]  /*1020*/  IMAD R6, R43, R22, RZ ;  /* 0x000000162b067224 */ /* 0x000fe200078e02ff */
[----:B------:R-:W-:Y:S01]  /*1030*/  IADD3 R26, R37, R26, RZ ;  /* 0x0000001a251a7210 */ /* 0x000fe20007ffe0ff */
[----:B------:R-:W2:Y:S01]  /*1040*/  @P2 LDC.64 R14, c[0x0][0x420] ;  /* 0x00010800ff0e2b82 */ /* 0x000ea20000000a00 */
[----:B------:R-:W-:Y:S01]  /*1050*/  @!P0 IMAD.MOV R18, RZ, RZ, -R18 ;  /* 0x000000ffff128224 */ /* 0x000fe200078e0a12 */
[----:B------:R-:W-:Y:S01]  /*1060*/  @!P5 LOP3.LUT R18, RZ, R8, RZ, 0x33, !PT ;  /* 0x00000008ff12d212 */ /* 0x000fe200078e33ff */
[----:B-----5:R-:W-:Y:S01]  /*1070*/  @P3 IMAD R37, R192, R35, RZ ;  /* 0x00000023c0253224 */ /* 0x020fe200078e02ff */
[----:B------:R-:W-:Y:S02]  /*1080*/  @P2 IADD3 R26, R33, R6, RZ ;  /* 0x00000006211a2210 */ /* 0x000fe40007ffe0ff */
[----:B------:R-:W-:Y:S01]  /*1090*/  SEL R27, R36, R32, !P2 ;  /* 0x00000020241b7207 */ /* 0x000fe20005000000 */
[----:B------:R-:W-:Y:S01]  /*10a0*/  IMAD.SHL.U32 R36, R192, 0x80, RZ ;  /* 0x00000080c0247824 */ /* 0x000fe200078e00ff */
[----:B------:R-:W4:Y:S01]  /*10b0*/  LDC.64 R6, c[0x0][0x488] ;  /* 0x00012200ff067b82 */ /* 0x000f220000000a00 */
[----:B------:R-:W-:-:S03]  /*10c0*/  SHF.R.S32.HI R32, RZ, 0x1f, R28 ;  /* 0x0000001fff207819 */ /* 0x000fc6000001141c */
[----:B------:R-:W-:-:S04]  /*10d0*/  SEL R36, R36, RZ, P4 ;  /* 0x000000ff24247207 */ /* 0x000fc80002000000 */
[----:B------:R-:W5:Y:S01]  /*10e0*/  @P3 LDC R34, c[0x0][0x2e4] ;  /* 0x0000b900ff223b82 */ /* 0x000f620000000800 */
[----:B-1----:R-:W-:Y:S01]  /*10f0*/  @!P2 IMAD R33, R204, R12, RZ ;  /* 0x0000000ccc21a224 */ /* 0x002fe200078e02ff */
[----:B------:R-:W-:Y:S01]  /*1100*/  IADD3 R36, P0, R28, R36, RZ ;  /* 0x000000241c247210 */ /* 0x000fe20007f1e0ff */
[----:B------:R-:W-:-:S03]  /*1110*/  @!P2 IMAD.WIDE.U32 R44, R192, R12, RZ ;  /* 0x0000000cc02ca225 */ /* 0x000fc600078e00ff */
[----:B------:R-:W-:Y:S02]  /*1120*/  IADD3.X R39, R32, R39, RZ, P0, !PT ;  /* 0x0000002720277210 */ /* 0x000fe400007fe4ff */
[----:B------:R-:W1:Y:S01]  /*1130*/  @P1 LDC.64 R8, c[0x0][0x248] ;  /* 0x00009200ff081b82 */ /* 0x000e620000000a00 */
[----:B--2---:R-:W-:Y:S01]  /*1140*/  @P2 IMAD.WIDE.U32 R40, R22, R14, RZ ;  /* 0x0000000e16282225 */ /* 0x004fe200078e00ff */
[----:B---3--:R-:W-:-:S03]  /*1150*/  ISETP.NE.AND P0, PT, R38, RZ, PT ;  /* 0x000000ff2600720c */ /* 0x008fc60003f05270 */
[----:B------:R-:W-:Y:S02]  /*1160*/  @!P2 IMAD R14, R192, R13, R33 ;  /* 0x0000000dc00ea224 */ /* 0x000fe400078e0221 */
[----:B------:R-:W-:Y:S01]  /*1170*/  @P2 IMAD R33, R22, R15, R41 ;  /* 0x0000000f16212224 */ /* 0x000fe200078e0229 */
[----:B------:R-:W-:Y:S01]  /*1180*/  @P3 SEL R15, R37, R22, !P2 ;  /* 0x00000016250f3207 */ /* 0x000fe20005000000 */
[----:B------:R-:W-:Y:S01]  /*1190*/  @P2 IMAD.MOV.U32 R12, RZ, RZ, R40 ;  /* 0x000000ffff0c2224 */ /* 0x000fe200078e0028 */
[----:B------:R-:W-:Y:S01]  /*11a0*/  @!P2 IADD3 R33, R45, R14, RZ ;  /* 0x0000000e2d21a210 */ /* 0x000fe20007ffe0ff */
[----:B------:R-:W-:Y:S01]  /*11b0*/  IMAD R13, R43, R36, RZ ;  /* 0x000000242b0d7224 */ /* 0x000fe200078e02ff */
[----:B------:R-:W-:Y:S01]  /*11c0*/  @!P2 MOV R12, R44 ;  /* 0x0000002c000ca202 */ /* 0x000fe20000000f00 */
[----:B----4-:R-:W-:-:S04]  /*11d0*/  IMAD.WIDE.U32 R40, R23, R6, RZ ;  /* 0x0000000617287225 */ /* 0x010fc800078e00ff */
[----:B------:R-:W-:Y:S01]  /*11e0*/  @P1 IMAD.IADD R6, R239, 0x1, R240 ;  /* 0x00000001ef061824 */ /* 0x000fe200078e02f0 */
[----:B------:R-:W-:Y:S01]  /*11f0*/  SEL R38, R40, RZ, P0 ;  /* 0x000000ff28267207 */ /* 0x000fe20000000000 */
[----:B------:R-:W-:Y:S01]  /*1200*/  IMAD.WIDE.U32 R36, R42, R36, RZ ;  /* 0x000000242a247225 */ /* 0x000fe200078e00ff */
[----:B------:R-:W-:-:S03]  /*1210*/  SHF.R.S32.HI R40, RZ, 0x1f, R205 ;  /* 0x0000001fff287819 */ /* 0x000fc600000114cd */
[----:B------:R-:W-:Y:S02]  /*1220*/  IMAD R13, R42, R39, R13 ;  /* 0x000000272a0d7224 */ /* 0x000fe400078e020d */
[----:B-----5:R-:W-:Y:S02]  /*1230*/  @P3 IMAD R34, R205, R34, R15 ;  /* 0x00000022cd223224 */ /* 0x020fe400078e020f */
[----:B------:R-:W-:Y:S02]  /*1240*/  IMAD R7, R23, R7, R41 ;  /* 0x0000000717077224 */ /* 0x000fe400078e0229 */
[----:B------:R-:W-:Y:S02]  /*1250*/  @!P3 IMAD R14, R192, R16, R205 ;  /* 0x00000010c00eb224 */ /* 0x000fe400078e02cd */
[----:B------:R-:W-:Y:S02]  /*1260*/  IMAD R41, R205, R25, RZ ;  /* 0x00000019cd297224 */ /* 0x000fe400078e02ff */
[----:B-1----:R-:W-:-:S02]  /*1270*/  @P1 IMAD R15, R6, R9, RZ ;  /* 0x00000009060f1224 */ /* 0x002fc400078e02ff */
        /* <DEDUP_REMOVED lines=20> */
.L_x_1045:
        /* <DEDUP_REMOVED lines=13> */
.L_x_1046:
        /* <DEDUP_REMOVED lines=10> */
.L_x_1047:
[----:B------:R-:W-:-:S04]  /*1530*/  IMAD R6, R192, R16, R205 ;  /* 0x00000010c0067224 */ /* 0x000fc800078e02cd */
[----:B------:R-:W-:-:S07]  /*1540*/  IMAD R31, R6, R31, RZ ;  /* 0x0000001f061f7224 */ /* 0x000fce00078e02ff */
.L_x_1048:
[----:B------:R-:W1:Y:S01]  /*1550*/  LDC.64 R6, c[0x0][0x420] ;  /* 0x00010800ff067b82 */ /* 0x000e620000000a00 */
[----:B------:R-:W-:Y:S01]  /*1560*/  IMAD R25, R25, R16, RZ ;  /* 0x0000001019197224 */ /* 0x000fe200078e02ff */
[----:B------:R-:W-:Y:S01]  /*1570*/  IADD3 R44, P3, R202, R12, RZ ;  /* 0x0000000cca2c7210 */ /* 0x000fe20007f7e0ff */
[----:B------:R-:W-:Y:S01]  /*1580*/  ULDC.64 UR6, c[0x0][0x428] ;  /* 0x00010a0000067ab9 */ /* 0x000fe20000000a00 */
[----:B------:R-:W-:Y:S01]  /*1590*/  SHF.R.S32.HI R203, RZ, 0x1f, R202 ;  /* 0x0000001fffcb7819 */ /* 0x000fe200000114ca */
[----:B------:R-:W-:Y:S01]  /*15a0*/  IMAD.SHL.U32 R22, R25, 0x40, RZ ;  /* 0x0000004019167824 */ /* 0x000fe200078e00ff */
[----:B------:R-:W-:Y:S01]  /*15b0*/  ULDC.64 UR8, c[0x0][0x258] ;  /* 0x0000960000087ab9 */ /* 0x000fe20000000a00 */
[----:B------:R-:W-:Y:S01]  /*15c0*/  IMAD R25, R198, R25, R197 ;  /* 0x00000019c6197224 */ /* 0x000fe200078e02c5 */
[----:B------:R-:W-:Y:S01]  /*15d0*/  BSSY B1, `(.L_x_1044) ;  /* 0x00007b9000017945 */ /* 0x000fe20003800000 */
[----:B------:R-:W-:Y:S01]  /*15e0*/  IMAD.X R45, R203, 0x1, R33, P3 ;  /* 0x00000001cb2d7824 */ /* 0x000fe200018e0621 */
[----:B------:R-:W-:Y:S01]  /*15f0*/  IADD3 R36, P2, P1, R36, R22, R41 ;  /* 0x0000001624247210 */ /* 0x000fe2000795e029 */
[----:B------:R-:W-:Y:S01]  /*1600*/  IMAD.IADD R34, R28, 0x1, R34 ;  /* 0x000000011c227824 */ /* 0x000fe200078e0222 */
[----:B------:R-:W-:-:S02]  /*1610*/  SHF.R.S32.HI R22, RZ, 0x1f, R22 ;  /* 0x0000001fff167819 */ /* 0x000fc40000011416 */
[----:B------:R-:W-:Y:S02]  /*1620*/  IADD3 R33, R28, R31, RZ ;  /* 0x0000001f1c217210 */ /* 0x000fe40007ffe0ff */
[----:B------:R-:W-:Y:S02]  /*1630*/  IADD3.X R22, R42, R22, R39, P2, P1 ;  /* 0x000000162a167210 */ /* 0x000fe400017e2427 */
[----:B------:R-:W-:Y:S02]  /*1640*/  IADD3 R27, P2, P1, R38, R36, R27 ;  /* 0x00000024261b7210 */ /* 0x000fe4000795e01b */
[----:B------:R-:W-:Y:S01]  /*1650*/  IADD3 R31, P3, R200, R28, RZ ;  /* 0x0000001cc81f7210 */ /* 0x000fe20007f7e0ff */
[----:B------:R-:W2:Y:S01]  /*1660*/  LDC.64 R38, c[0x0][0x478] ;  /* 0x00011e00ff267b82 */ /* 0x000ea20000000a00 */
[----:B------:R-:W-:Y:S01]  /*1670*/  IADD3.X R22, R35, R22, R26, P2, P1 ;  /* 0x0000001623167210 */ /* 0x000fe200017e241a */
[-C--:B-1----:R-:W-:Y:S01]  /*1680*/  IMAD R12, R32, R6.reuse, RZ ;  /* 0x00000006200c7224 */ /* 0x082fe200078e02ff */
[----:B------:R-:W-:Y:S01]  /*1690*/  IADD3 R27, P1, R25, R27, RZ ;  /* 0x0000001b191b7210 */ /* 0x000fe20007f3e0ff */
[----:B------:R-:W-:Y:S01]  /*16a0*/  IMAD.WIDE.U32 R44, R28, R6, R44 ;  /* 0x000000061c2c7225 */ /* 0x000fe200078e002c */
[----:B------:R-:W-:-:S02]  /*16b0*/  IADD3.X R32, R201, R32, RZ, P3, !PT ;  /* 0x00000020c9207210 */ /* 0x000fc40001ffe4ff */
[----:B------:R-:W-:Y:S01]  /*16c0*/  LEA.HI.X.SX32 R25, R25, R22, 0x1, P1 ;  /* 0x0000001619197211 */ /* 0x000fe200008f0eff */
[----:B------:R-:W-:Y:S01]  /*16d0*/  IMAD R12, R28, R7, R12 ;  /* 0x000000071c0c7224 */ /* 0x000fe200078e020c */
[----:B------:R-:W1:Y:S01]  /*16e0*/  LDC.64 R36, c[0x0][0x2b0] ;  /* 0x0000ac00ff247b82 */ /* 0x000e620000000a00 */
[-C--:B------:R-:W-:Y:S01]  /*16f0*/  IMAD R22, R32, R4.reuse, RZ ;  /* 0x0000000420167224 */ /* 0x080fe200078e02ff */
[----:B------:R-:W-:Y:S01]  /*1700*/  ISETP.GE.AND P3, PT, R21, 0x1, PT ;  /* 0x000000011500780c */ /* 0x000fe20003f66270 */
[----:B------:R-:W-:Y:S01]  /*1710*/  IMAD.IADD R45, R45, 0x1, R12 ;  /* 0x000000012d2d7824 */ /* 0x000fe200078e020c */
[----:B------:R-:W-:Y:S01]  /*1720*/  LEA.HI.SX32 R24, R24, 0xffffffff, 0x1a ;  /* 0xffffffff18187811 */ /* 0x000fe200078fd2ff */
[----:B------:R-:W-:Y:S02]  /*1730*/  IMAD R12, R40, UR6, RZ ;  /* 0x00000006280c7c24 */ /* 0x000fe4000f8e02ff */
[----:B------:R-:W-:-:S04]  /*1740*/  IMAD.WIDE.U32 R42, R31, R4, R202 ;  /* 0x000000041f2a7225 */ /* 0x000fc800078e00ca */
[C---:B------:R-:W-:Y:S01]  /*1750*/  IMAD R12, R205.reuse, UR7, R12 ;  /* 0x00000007cd0c7c24 */ /* 0x040fe2000f8e020c */
[----:B------:R-:W-:Y:S01]  /*1760*/  IADD3 R28, P2, R30, R42, RZ ;  /* 0x0000002a1e1c7210 */ /* 0x000fe20007f5e0ff */
[----:B------:R-:W-:Y:S01]  /*1770*/  IMAD.WIDE.U32 R44, R205, UR6, R44 ;  /* 0x00000006cd2c7c25 */ /* 0x000fe2000f8e002c */
[----:B------:R-:W-:Y:S02]  /*1780*/  ULDC.64 UR6, c[0x0][0x400] ;  /* 0x0001000000067ab9 */ /* 0x000fe40000000a00 */
[----:B------:R-:W-:Y:S01]  /*1790*/  LEA R242, P1, R27, UR6, 0x2 ;  /* 0x000000061bf27c11 */ /* 0x000fe2000f8210ff */
[----:B------:R-:W-:Y:S01]  /*17a0*/  IMAD R22, R31, R5, R22 ;  /* 0x000000051f167224 */ /* 0x000fe200078e0216 */
[----:B------:R-:W-:Y:S01]  /*17b0*/  IADD3 R31, R45, R12, RZ ;  /* 0x0000000c2d1f7210 */ /* 0x000fe20007ffe0ff */
[----:B------:R-:W-:Y:S01]  /*17c0*/  IMAD.MOV.U32 R30, RZ, RZ, R44 ;  /* 0x000000ffff1e7224 */ /* 0x000fe200078e002c */
[----:B------:R-:W-:Y:S01]  /*17d0*/  LEA.HI.X R243, R27, UR7, R25, 0x2, P1 ;  /* 0x000000071bf37c11 */ /* 0x000fe200088f1419 */
[----:B------:R-:W-:Y:S01]  /*17e0*/  IMAD R25, R201, R6, RZ ;  /* 0x00000006c9197224 */ /* 0x000fe200078e02ff */
[----:B------:R-:W-:Y:S01]  /*17f0*/  IADD3.X R29, R29, R43, R22, P2, !PT ;  /* 0x0000002b1d1d7210 */ /* 0x000fe200017fe416 */
[----:B------:R-:W-:Y:S01]  /*1800*/  IMAD R22, R40, UR8, RZ ;  /* 0x0000000828167c24 */ /* 0x000fe2000f8e02ff */
[----:B------:R-:W-:Y:S01]  /*1810*/  ULDC.64 UR6, c[0x0][0x3e0] ;  /* 0x0000f80000067ab9 */ /* 0x000fe20000000a00 */
[----:B------:R-:W-:-:S02]  /*1820*/  IMAD R25, R200, R7, R25 ;  /* 0x00000007c8197224 */ /* 0x000fc400078e0219 */
[----:B------:R-:W-:-:S04]  /*1830*/  IMAD.WIDE.U32 R26, R205, UR8, R28 ;  /* 0x00000008cd1a7c25 */ /* 0x000fc8000f8e001c */
[----:B------:R-:W-:Y:S01]  /*1840*/  IMAD R22, R205, UR9, R22 ;  /* 0x00000009cd167c24 */ /* 0x000fe2000f8e0216 */
[----:B------:R-:W-:Y:S01]  /*1850*/  ULDC.64 UR8, c[0x0][0x210] ;  /* 0x0000840000087ab9 */ /* 0x000fe20000000a00 */
[----:B------:R-:W-:Y:S01]  /*1860*/  IMAD.WIDE.U32 R28, R200, R6, R30 ;  /* 0x00000006c81c7225 */ /* 0x000fe200078e001e */
[----:B------:R-:W-:Y:S02]  /*1870*/  LEA R246, P2, R26, UR8, 0x1 ;  /* 0x000000081af67c11 */ /* 0x000fe4000f8408ff */
[----:B------:R-:W-:Y:S01]  /*1880*/  IADD3 R22, R27, R22, RZ ;  /* 0x000000161b167210 */ /* 0x000fe20007ffe0ff */
[----:B--2---:R-:W-:Y:S01]  /*1890*/  IMAD.WIDE R30, R33, 0x4, R38 ;  /* 0x00000004211e7825 */ /* 0x004fe200078e0226 */
[----:B------:R-:W-:Y:S02]  /*18a0*/  IADD3 R25, R29, R25, RZ ;  /* 0x000000191d197210 */ /* 0x000fe40007ffe0ff */
[----:B------:R-:W-:Y:S01]  /*18b0*/  LEA R244, P1, R28, UR6, 0x1 ;  /* 0x000000061cf47c11 */ /* 0x000fe2000f8208ff */
[----:B-1----:R-:W-:Y:S01]  /*18c0*/  IMAD.WIDE R34, R34, 0x4, R36 ;  /* 0x0000000422227825 */ /* 0x002fe200078e0224 */
[----:B------:R-:W-:-:S02]  /*18d0*/  LEA.HI.X R247, R26, UR9, R22, 0x1, P2 ;  /* 0x000000091af77c11 */ /* 0x000fc400090f0c16 */
[----:B------:R-:W-:Y:S01]  /*18e0*/  LEA.HI.X R245, R28, UR7, R25, 0x1, P1 ;  /* 0x000000071cf57c11 */ /* 0x000fe200088f0c19 */
[----:B------:R-:W-:Y:S08]  /*18f0*/  @!P3 BRA `(.L_x_1049) ;  /* 0x0000006c00e0b947 */ /* 0x000ff00003800000 */
[----:B------:R-:W-:Y:S01]  /*1900*/  @P0 BAR.SYNC.DEFER_BLOCKING 0x0 ;  /* 0x0000000000000b1d */ /* 0x000fe20000010000 */
[----:B------:R-:W-:-:S04]  /*1910*/  IMAD.MOV.U32 R237, RZ, RZ, R24 ;  /* 0x000000ffffed7224 */ /* 0x000fc800078e0018 */
[C---:B------:R-:W-:Y:S01]  /*1920*/  IMAD R12, R237.reuse, -0x40, R21 ;  /* 0xffffffc0ed0c7824 */ /* 0x040fe200078e0215 */
[----:B------:R-:W-:Y:S01]  /*1930*/  LEA.HI R24, R237, R237, RZ, 0x1 ;  /* 0x000000eded187211 */ /* 0x000fe200078f08ff */
[C---:B------:R-:W-:Y:S01]  /*1940*/  VIADD R21, R200.reuse, 0x20 ;  /* 0x00000020c8157836 */ /* 0x040fe20000000000 */
[----:B------:R-:W-:Y:S02]  /*1950*/  BSSY B0, `(.L_x_1050) ;  /* 0x000001e000007945 */ /* 0x000fe40003800000 */
[-C--:B------:R-:W-:Y:S02]  /*1960*/  ISETP.GE.AND P5, PT, R200, R12.reuse, PT ;  /* 0x0000000cc800720c */ /* 0x080fe40003fa6270 */
[----:B------:R-:W-:Y:S02]  /*1970*/  LOP3.LUT R24, R24, 0xfffffffe, RZ, 0xc0, !PT ;  /* 0xfffffffe18187812 */ /* 0x000fe400078ec0ff */
[----:B------:R-:W-:-:S03]  /*1980*/  ISETP.GE.AND P4, PT, R21, R12, PT ;  /* 0x0000000c1500720c */ /* 0x000fc60003f86270 */
[----:B------:R-:W-:-:S05]  /*1990*/  IMAD.IADD R24, R237, 0x1, -R24 ;  /* 0x00000001ed187824 */ /* 0x000fca00078e0a18 */
[----:B------:R-:W-:Y:S01]  /*19a0*/  ISETP.NE.AND P1, PT, R24, 0x1, PT ;  /* 0x000000011800780c */ /* 0x000fe20003f25270 */
        /* <DEDUP_REMOVED lines=24> */
.L_x_1051:
[----:B------:R-:W-:Y:S05]  /*1b30*/  BSYNC B0 ;  /* 0x0000000000007941 */ /* 0x000fea0003800000 */
.L_x_1050:
[----:B------:R4:W-:Y:S01]  /*1b40*/  @P4 STS.128 [R210+0xd000], RZ ;  /* 0x00d000ffd2004388 */ /* 0x0009e20000000c00 */
[----:B------:R-:W-:Y:S01]  /*1b50*/  BSSY B0, `(.L_x_1052) ;  /* 0x0000025000007945 */ /* 0x000fe20003800000 */
[----:B------:R-:W-:Y:S02]  /*1b60*/  MOV R219, R30 ;  /* 0x0000001e00db7202 */ /* 0x000fe40000000f00 */
[----:B------:R4:W-:Y:S01]  /*1b70*/  @P4 STS.128 [R210+0xf000], RZ ;  /* 0x00f000ffd2004388 */ /* 0x0009e20000000c00 */
[----:B------:R-:W-:Y:S02]  /*1b80*/  MOV R218, R31 ;  /* 0x0000001f00da7202 */ /* 0x000fe40000000f00 */
[----:B------:R-:W-:Y:S01]  /*1b90*/  IADD3 R236, R199, 0x3000, RZ ;  /* 0x00003000c7ec7810 */ /* 0x000fe20007ffe0ff */
        /* <DEDUP_REMOVED lines=32> */
.L_x_1053:
[----:B------:R-:W-:Y:S05]  /*1da0*/  BSYNC B0 ;  /* 0x0000000000007941 */ /* 0x000fea0003800000 */
.L_x_1052:
[----:B------:R-:W-:Y:S01]  /*1db0*/  SEL R236, R236, R199, !P1 ;  /* 0x000000c7ecec7207 */ /* 0x000fe20004800000 */
[----:B------:R-:W-:Y:S01]  /*1dc0*/  BSSY B0, `(.L_x_1054) ;  /* 0x000002f000007945 */ /* 0x000fe20003800000 */
[----:B------:R-:W-:Y:S02]  /*1dd0*/  IMAD.MOV.U32 R248, RZ, RZ, R34 ;  /* 0x000000fffff87224 */ /* 0x000fe400078e0022 */
[----:B------:R-:W-:Y:S01]  /*1de0*/  IMAD.MOV.U32 R249, RZ, RZ, R35 ;  /* 0x000000fffff97224 */ /* 0x000fe200078e0023 */
[----:B------:R-:W-:Y:S01]  /*1df0*/  LEA R236, R236, UR5, 0x1 ;  /* 0x00000005ecec7c11 */ /* 0x000fe2000f8e08ff */
[----:B------:R-:W-:Y:S06]  /*1e00*/  @!P5 BRA `(.L_x_1055) ;  /* 0x000000000034d947 */ /* 0x000fec0003800000 */
        /* <DEDUP_REMOVED lines=13> */
.L_x_1055:
        /* <DEDUP_REMOVED lines=29> */
.L_x_1056:
[----:B------:R-:W-:Y:S05]  /*20b0*/  BSYNC B0 ;  /* 0x0000000000007941 */ /* 0x000fea0003800000 */
.L_x_1054:
        /* <DEDUP_REMOVED lines=17> */
.L_x_1058:
        /* <DEDUP_REMOVED lines=37> */
.L_x_1059:
[----:B------:R-:W-:Y:S05]  /*2420*/  BSYNC B0 ;  /* 0x0000000000007941 */ /* 0x000fea0003800000 */
.L_x_1057:
[----:B-1----:R-:W-:Y:S01]  /*2430*/  IMAD R4, R209, -0x40, R238 ;  /* 0xffffffc0d1047824 */ /* 0x002fe200078e02ee */
[----:B------:R-:W1:Y:S01]  /*2440*/  LDC.64 R190, c[0x0][0x3b8] ;  /* 0x0000ee00ffbe7b82 */ /* 0x000e620000000a00 */
[--C-:B------:R-:W-:Y:S01]  /*2450*/  IMAD.WIDE.U32 R6, R17, R8, R202.reuse ;  /* 0x0000000811067225 */ /* 0x100fe200078e00ca */
[----:B------:R-:W-:Y:S01]  /*2460*/  ULDC.64 UR6, c[0x0][0x260] ;  /* 0x0000980000067ab9 */ /* 0x000fe20000000a00 */
[----:B------:R-:W-:Y:S01]  /*2470*/  BSSY B0, `(.L_x_1060) ;  /* 0x0000037000007945 */ /* 0x000fe20003800000 */
        /* <DEDUP_REMOVED lines=46> */
[----:B-1----:R-:W-:Y:S05]  /*2760*/  @P0 BRA `(.L_x_1061) ;  /* 0x00000000001c0947 */ /* 0x002fea0003800000 */
[----:B------:R-:W-:Y:S02]  /*2770*/  ULDC.64 UR6, c[0x0][0x218] ;  /* 0x0000860000067ab9 */ /* 0x000fe40000000a00 */
[----:B--2---:R-:W-:-:S04]  /*2780*/  LEA R4, P0, R24, UR6, 0x1 ;  /* 0x0000000618047c11 */ /* 0x004fc8000f8008ff */
[----:B------:R-:W-:-:S05]  /*2790*/  LEA.HI.X R5, R24, UR7, R15, 0x1, P0 ;  /* 0x0000000718057c11 */ /* 0x000fca00080f0c0f */
[----:B------:R-:W-:Y:S01]  /*27a0*/  @!PT LDS RZ, [RZ] ;  /* 0x00000000fffff984 */ /* 0x000fe20000000800 */
[----:B------:R-:W-:Y:S01]  /*27b0*/  @!PT LDS RZ, [RZ] ;  /* 0x00000000fffff984 */ /* 0x000fe20000000800 */
[----:B------:R-:W-:Y:S01]  /*27c0*/  @!PT LDS RZ, [RZ] ;  /* 0x00000000fffff984 */ /* 0x000fe20000000800 */
[----:B------:R1:W-:Y:S04]  /*27d0*/  LDGSTS.E.BYPASS.LTC128B.128 [R210+0x16000], desc[UR14][R4.64+0x100] ;  /* 0x1600010004d27fae */ /* 0x0003e8000b901d4e */
.L_x_1061:
[----:B------:R-:W-:Y:S05]  /*27e0*/  BSYNC B0 ;  /* 0x0000000000007941 */ /* 0x000fea0003800000 */
.L_x_1060:
        /* <DEDUP_REMOVED lines=14> */
[----:B--2---:R-:W2:Y:S01]  /*28d0*/  @!P4 LDC.64 R6, c[0x0][0x218] ;  /* 0x00008600ff06cb82 */ /* 0x004ea20000000a00 */
[----:B------:R-:W-:Y:S01]  /*28e0*/  IMAD R15, R19, R9, R15 ;  /* 0x00000009130f7224 */ /* 0x000fe200078e020f */
[----:B------:R2:W-:Y:S03]  /*28f0*/  @P4 STS.128 [R210+0x13000], RZ ;  /* 0x013000ffd2004388 */ /* 0x0005e60000000c00 */
[----:B------:R-:W-:-:S03]  /*2900*/  IMAD.IADD R15, R21, 0x1, R15 ;  /* 0x00000001150f7824 */ /* 0x000fc600078e020f */
[----:B-1----:R-:W1:Y:S01]  /*2910*/  @!P3 LDC.64 R4, c[0x0][0x218] ;  /* 0x00008600ff04bb82 */ /* 0x002e620000000a00 */
[----:B--2---:R-:W-:-:S04]  /*2920*/  @!P4 LEA R6, P2, R20, R6, 0x1 ;  /* 0x000000061406c211 */ /* 0x004fc800078408ff */
[C---:B------:R-:W-:Y:S02]  /*2930*/  @!P4 LEA.HI.X R7, R20.reuse, R7, R15, 0x1, P2 ;  /* 0x000000071407c211 */ /* 0x040fe400010f0c0f */
[----:B-1----:R-:W-:-:S03]  /*2940*/  @!P3 LEA R4, P2, R20, R4, 0x1 ;  /* 0x000000041404b211 */ /* 0x002fc600078408ff */
        /* <DEDUP_REMOVED lines=19> */
.L_x_1063:
[----:B------:R-:W-:Y:S05]  /*2a80*/  BSYNC B0 ;  /* 0x0000000000007941 */ /* 0x000fea0003800000 */
.L_x_1062:
        /* <DEDUP_REMOVED lines=20> */
[----:B-12---:R-:W1:Y:S01]  /*2bd0*/  @!P4 LDC.64 R6, c[0x0][0x220] ;  /* 0x00008800ff06cb82 */ /* 0x006e620000000a00 */
        /* <DEDUP_REMOVED lines=24> */
.L_x_1065:
[----:B------:R-:W-:Y:S05]  /*2d60*/  BSYNC B0 ;  /* 0x0000000000007941 */ /* 0x000fea0003800000 */
.L_x_1064:
        /* <DEDUP_REMOVED lines=15> */
[----:B------:R-:W5:Y:S01]  /*2e60*/  @!P5 LDC.64 R8, c[0x0][0x220] ;  /* 0x00008800ff08db82 */ /* 0x000f620000000a00 */
[----:B------:R-:W-:Y:S01]  /*2e70*/  IMAD R14, R15, R11, R14 ;  /* 0x0000000b0f0e7224 */ /* 0x000fe200078e020e */
[----:B------:R3:W-:Y:S03]  /*2e80*/  @P5 STS.128 [R210+0x19000], RZ ;  /* 0x019000ffd2005388 */ /* 0x0007e60000000c00 */
[----:B------:R-:W-:-:S03]  /*2e90*/  IMAD.IADD R14, R19, 0x1, R14 ;  /* 0x00000001130e7824 */ /* 0x000fc600078e020e */
[----:B-12---:R-:W1:Y:S08]  /*2ea0*/  @!P4 LDC.64 R6, c[0x0][0x220] ;  /* 0x00008800ff06cb82 */ /* 0x006e700000000a00 */
[----:B------:R-:W2:Y:S01]  /*2eb0*/  @!P2 LDC.64 R4, c[0x0][0x220] ;  /* 0x00008800ff04ab82 */ /* 0x000ea20000000a00 */
[----:B-----5:R-:W-:-:S04]  /*2ec0*/  @!P5 LEA R8, P6, R18, R8, 0x1 ;  /* 0x000000081208d211 */ /* 0x020fc800078c08ff */
[C---:B------:R-:W-:Y:S02]  /*2ed0*/  @!P5 LEA.HI.X R9, R18.reuse, R9, R14, 0x1, P6 ;  /* 0x000000091209d211 */ /* 0x040fe400030f0c0e */
[----:B-1----:R-:W-:-:S03]  /*2ee0*/  @!P4 LEA R6, P3, R18, R6, 0x1 ;  /* 0x000000061206c211 */ /* 0x002fc600078608ff */
[----:B------:R-:W-:Y:S01]  /*2ef0*/  @!PT LDS RZ, [RZ] ;  /* 0x00000000fffff984 */ /* 0x000fe20000000800 */
[----:B------:R-:W-:Y:S01]  /*2f00*/  @!PT LDS RZ, [RZ] ;  /* 0x00000000fffff984 */ /* 0x000fe20000000800 */
[----:B------:R-:W-:Y:S01]  /*2f10*/  @!PT LDS RZ, [RZ] ;  /* 0x00000000fffff984 */ /* 0x000fe20000000800 */
[----:B------:R3:W-:Y:S01]  /*2f20*/  @!P5 LDGSTS.E.BYPASS.LTC128B.128 [R210+0x19000], desc[UR14][R8.64] ;  /* 0x1900000008d2dfae */ /* 0x0007e2000b901d4e */
[----:B------:R-:W-:-:S03]  /*2f30*/  @!P4 LEA.HI.X R7, R18, R7, R14, 0x1, P3 ;  /* 0x000000071207c211 */ /* 0x000fc600018f0c0e */
[----:B------:R3:W-:Y:S01]  /*2f40*/  @P4 STS.128 [R210+0x1b000], RZ ;  /* 0x01b000ffd2004388 */ /* 0x0007e20000000c00 */
        /* <DEDUP_REMOVED lines=10> */
[----:B------:R3:W-:Y:S02]  /*2ff0*/  @!P2 LDGSTS.E.BYPASS.LTC128B.128 [R210+0x1d000], desc[UR14][R4.64+0x100] ;  /* 0x1d00010004d2afae */ /* 0x0007e4000b901d4e */
.L_x_1067:
[----:B------:R-:W-:Y:S05]  /*3000*/  BSYNC B0 ;  /* 0x0000000000007941 */ /* 0x000fea0003800000 */
.L_x_1066:
[C---:B-123--:R-:W-:Y:S01]  /*3010*/  VIADD R4, R206.reuse, 0x8 ;  /* 0x00000008ce047836 */ /* 0x04efe20000000000 */
[-C--:B------:R-:W-:Y:S01]  /*3020*/  ISETP.GE.AND P2, PT, R206, R12.reuse, PT ;  /* 0x0000000cce00720c */ /* 0x080fe20003f46270 */
[----:B------:R-:W-:Y:S01]  /*3030*/  IMAD.MOV.U32 R235, RZ, RZ, 0x7f800000 ;  /* 0x7f800000ffeb7424 */ /* 0x000fe200078e00ff */
[----:B------:R-:W1:Y:S01]  /*3040*/  LDC R216, c[0x0][0x270] ;  /* 0x00009c00ffd87b82 */ /* 0x000e620000000800 */
[----:B------:R-:W-:Y:S01]  /*3050*/  VIADD R17, R17, 0x40 ;  /* 0x0000004011117836 */ /* 0x000fe20000000000 */
[----:B------:R-:W-:Y:S01]  /*3060*/  ISETP.GE.AND P0, PT, R4, R12, PT ;  /* 0x0000000c0400720c */ /* 0x000fe20003f06270 */
[----:B------:R-:W-:Y:S01]  /*3070*/  IMAD.WIDE R4, R206, 0x4, R248 ;  /* 0x00000004ce047825 */ /* 0x000fe200078e02f8 */
[----:B------:R-:W2:Y:S03]  /*3080*/  LDG.E.64 R6, desc[UR14][R190.64+0x8] ;  /* 0x0000080ebe067981 */ /* 0x000ea6000c1e1b00 */
[----:B------:R-:W-:Y:S01]  /*3090*/  IMAD R250, R192, R16, R205 ;  /* 0x00000010c0fa7224 */ /* 0x000fe200078e02cd */
[----:B------:R-:W0:Y:S01]  /*30a0*/  LDGDEPBAR ;  /* 0x00000000000079af */ /* 0x000e220000000000 */
[----:B------:R-:W-:Y:S01]  /*30b0*/  IMAD.MOV.U32 R234, RZ, RZ, 0x7f800000 ;  /* 0x7f800000ffea7424 */ /* 0x000fe200078e00ff */
[----:B------:R-:W-:Y:S01]  /*30c0*/  SHF.R.S32.HI R220, RZ, 0x1f, R197 ;  /* 0x0000001fffdc7819 */ /* 0x000fe200000114c5 */
[----:B------:R-:W-:Y:S01]  /*30d0*/  VIADD R184, R188, 0x3000 ;  /* 0x00003000bcb87836 */ /* 0x000fe20000000000 */
[----:B------:R-:W-:Y:S01]  /*30e0*/  ULDC UR4, c[0x0][0x2d0] ;  /* 0x0000b40000047ab9 */ /* 0x000fe20000000800 */
[----:B------:R-:W-:Y:S01]  /*30f0*/  VIADD R183, R187, 0x3000 ;  /* 0x00003000bbb77836 */ /* 0x000fe20000000000 */
[----:B------:R-:W-:Y:S01]  /*3100*/  ULDC UR6, c[0x0][0x2dc] ;  /* 0x0000b70000067ab9 */ /* 0x000fe20000000800 */
[----:B------:R-:W5:Y:S01]  /*3110*/  @!P0 LDG.E R235, desc[UR14][R4.64+0x20] ;  /* 0x0000200e04eb8981 */ /* 0x000f62000c1e1900 */
[----:B------:R-:W-:-:S02]  /*3120*/  IMAD.MOV.U32 R182, RZ, RZ, 0x20 ;  /* 0x00000020ffb67424 */ /* 0x000fc400078e00ff */
[----:B------:R-:W-:Y:S01]  /*3130*/  IMAD.MOV.U32 R181, RZ, RZ, 0x40 ;  /* 0x00000040ffb57424 */ /* 0x000fe200078e00ff */
[----:B------:R-:W-:Y:S01]  /*3140*/  CS2R R142, SRZ ;  /* 0x00000000008e7805 */ /* 0x000fe2000001ff00 */
[----:B------:R-:W-:Y:S01]  /*3150*/  IMAD.MOV.U32 R233, RZ, RZ, R236 ;  /* 0x000000ffffe97224 */ /* 0x000fe200078e00ec */
        /* <DEDUP_REMOVED lines=8> */
[----:B------:R-:W3:Y:S01]  /*31e0*/  LDG.E.64 R190, desc[UR14][R190.64] ;  /* 0x0000000ebebe7981 */ /* 0x000ee2000c1e1b00 */
[----:B------:R-:W-:Y:S01]  /*31f0*/  ISETP.GE.AND P0, PT, R17, R238, PT ;  /* 0x000000ee1100720c */ /* 0x000fe20003f06270 */
[----:B------:R-:W-:Y:S01]  /*3200*/  IMAD.SHL.U32 R250, R250, 0x20, RZ ;  /* 0x00000020fafa7824 */ /* 0x000fe200078e00ff */
        /* <DEDUP_REMOVED lines=11> */
[----:B------:R-:W1:Y:S01]  /*32c0*/  @P0 S2R R241, SR_TID.X ;  /* 0x0000000000f10919 */ /* 0x000e620000002100 */
[----:B------:R-:W-:Y:S02]  /*32d0*/  SEL R184, R184, R188, !P1 ;  /* 0x000000bcb8b87207 */ /* 0x000fe40004800000 */
[----:B------:R-:W-:Y:S02]  /*32e0*/  CS2R R112, SRZ ;  /* 0x0000000000707805 */ /* 0x000fe4000001ff00 */
[----:B------:R-:W-:Y:S02]  /*32f0*/  SEL R183, R183, R187, !P1 ;  /* 0x000000bbb7b77207 */ /* 0x000fe40004800000 */
        /* <DEDUP_REMOVED lines=11> */
[----:B----4-:R-:W-:Y:S02]  /*33b0*/  SHF.R.S32.HI R4, RZ, 0x1f, R250 ;  /* 0x0000001fff047819 */ /* 0x010fe400000114fa */
        /* <DEDUP_REMOVED lines=16> */
[----:B-1----:R-:W-:Y:S01]  /*34c0*/  @P0 IMAD.SHL.U32 R241, R241, 0x2, RZ ;  /* 0x00000002f1f10824 */ /* 0x002fe200078e00ff */
[----:B------:R-:W-:Y:S02]  /*34d0*/  CS2R R20, SRZ ;  /* 0x0000000000147805 */ /* 0x000fe4000001ff00 */
[----:B------:R-:W-:Y:S01]  /*34e0*/  LEA R184, R184, UR5, 0x1 ;  /* 0x00000005b8b87c11 */ /* 0x000fe2000f8e08ff */
[----:B------:R-:W-:Y:S01]  /*34f0*/  ULDC.U8 UR8, c[0x0][0x388] ;  /* 0x0000e20000087ab9 */ /* 0x000fe20000000000 */
[----:B------:R-:W-:Y:S01]  /*3500*/  LEA R183, R183, UR5, 0x1 ;  /* 0x00000005b7b77c11 */ /* 0x000fe2000f8e08ff */
[----:B------:R-:W-:Y:S01]  /*3510*/  ULDC UR7, c[0x0][0x2ec] ;  /* 0x0000bb0000077ab9 */ /* 0x000fe20000000800 */
[----:B------:R-:W-:-:S02]  /*3520*/  @P0 LOP3.LUT R241, R193, 0x6, R241, 0xf8, !PT ;  /* 0x00000006c1f10812 */ /* 0x000fc400078ef8f1 */
[----:B--2---:R-:W-:-:S04]  /*3530*/  IADD3 R250, P3, P2, R250, R6, R197 ;  /* 0x00000006fafa7210 */ /* 0x004fc80007a7e0c5 */
[----:B------:R-:W-:Y:S02]  /*3540*/  IADD3.X R220, R4, R7, R220, P3, P2 ;  /* 0x0000000704dc7210 */ /* 0x000fe40001fe44dc */
[----:B------:R-:W-:-:S05]  /*3550*/  R2P PR, R195, 0x6 ;  /* 0x00000006c3007804 */ /* 0x000fca0000000000 */
[----:B------:R-:W-:Y:S02]  /*3560*/  SEL R182, R182, 0xffffffe0, !P1 ;  /* 0xffffffe0b6b67807 */ /* 0x000fe40004800000 */
[----:B------:R-:W-:-:S03]  /*3570*/  SEL R181, R181, 0xffffffc0, !P2 ;  /* 0xffffffc0b5b57807 */ /* 0x000fc60005000000 */
[----:B------:R-:W-:Y:S02]  /*3580*/  IMAD.IADD R180, R185, 0x1, R182 ;  /* 0x00000001b9b47824 */ /* 0x000fe400078e02b6 */
[----:B------:R-:W-:-:S04]  /*3590*/  IMAD.WIDE.U32 R250, R250, -0x2daee0ad, RZ ;  /* 0xd2511f53fafa7825 */ /* 0x000fc800078e00ff */
[----:B------:R-:W-:Y:S02]  /*35a0*/  IMAD.IADD R178, R185, 0x1, R181 ;  /* 0x00000001b9b27824 */ /* 0x000fe400078e02b5 */
[----:B------:R-:W-:Y:S02]  /*35b0*/  IMAD.IADD R179, R181, 0x1, R180 ;  /* 0x00000001b5b37824 */ /* 0x000fe400078e02b4 */
[C---:B---3--:R-:W-:Y:S02]  /*35c0*/  VIADD R232, R190.reuse, 0x9e3779b9 ;  /* 0x9e3779b9bee87836 */ /* 0x048fe40000000000 */
[C---:B------:R-:W-:Y:S02]  /*35d0*/  VIADD R231, R191.reuse, 0xbb67ae85 ;  /* 0xbb67ae85bfe77836 */ /* 0x040fe40000000000 */
[----:B------:R-:W-:Y:S02]  /*35e0*/  VIADD R230, R190, 0x3c6ef372 ;  /* 0x3c6ef372bee67836 */ /* 0x000fe40000000000 */
[----:B------:R-:W-:-:S02]  /*35f0*/  VIADD R229, R191, 0x76cf5d0a ;  /* 0x76cf5d0abfe57836 */ /* 0x000fc40000000000 */
[C---:B------:R-:W-:Y:S02]  /*3600*/  VIADD R228, R190.reuse, 0xdaa66d2b ;  /* 0xdaa66d2bbee47836 */ /* 0x040fe40000000000 */
[C---:B------:R-:W-:Y:S02]  /*3610*/  VIADD R227, R191.reuse, 0x32370b8f ;  /* 0x32370b8fbfe37836 */ /* 0x040fe40000000000 */
[C---:B------:R-:W-:Y:S02]  /*3620*/  VIADD R226, R190.reuse, 0x78dde6e4 ;  /* 0x78dde6e4bee27836 */ /* 0x040fe40000000000 */
[C---:B------:R-:W-:Y:S02]  /*3630*/  VIADD R225, R191.reuse, 0xed9eba14 ;  /* 0xed9eba14bfe17836 */ /* 0x040fe40000000000 */
[----:B------:R-:W-:Y:S02]  /*3640*/  VIADD R224, R190, 0x1715609d ;  /* 0x1715609dbee07836 */ /* 0x000fe40000000000 */
[----:B------:R-:W-:-:S02]  /*3650*/  VIADD R223, R191, 0xa9066899 ;  /* 0xa9066899bfdf7836 */ /* 0x000fc40000000000 */
[----:B------:R-:W-:Y:S02]  /*3660*/  VIADD R222, R190, 0xb54cda56 ;  /* 0xb54cda56bede7836 */ /* 0x000fe40000000000 */
[----:B------:R-:W-:-:S07]  /*3670*/  VIADD R221, R191, 0x646e171e ;  /* 0x646e171ebfdd7836 */ /* 0x000fce0000000000 */
.L_x_1070:
[----:B------:R-:W0:Y:S01]  /*3680*/  LDGDEPBAR ;  /* 0x00000000000079af */ /* 0x000e220000000000 */
[----:B------:R-:W-:Y:S01]  /*3690*/  IMAD.IADD R98, R184, 0x1, R182 ;  /* 0x00000001b8627824 */ /* 0x000fe200078e02b6 */
[----:B------:R-:W-:Y:S01]  /*36a0*/  LEA R99, R188, UR5, 0x1 ;  /* 0x00000005bc637c11 */ /* 0x000fe2000f8e08ff */
[--C-:B------:R-:W-:Y:S01]  /*36b0*/  IMAD.IADD R97, R184, 0x1, R181.reuse ;  /* 0x00000001b8617824 */ /* 0x100fe200078e02b5 */
[----:B-----5:R-:W-:Y:S01]  /*36c0*/  FSETP.NEU.FTZ.AND P1, PT, R234, -INF , PT ;  /* 0xff800000ea00780b */ /* 0x020fe20003f3d000 */
[----:B------:R-:W-:Y:S01]  /*36d0*/  IMAD.IADD R96, R98, 0x1, R181 ;  /* 0x0000000162607824 */ /* 0x000fe200078e02b5 */
[----:B------:R-:W-:Y:S01]  /*36e0*/  FSETP.NEU.FTZ.AND P2, PT, R235, -INF , PT ;  /* 0xff800000eb00780b */ /* 0x000fe20003f5d000 */
[----:B------:R-:W-:Y:S04]  /*36f0*/  DEPBAR.LE SB0, 0x0 ;  /* 0x000080000000791a */ /* 0x000fe80000000000 */
[----:B------:R-:W-:Y:S06]  /*3700*/  BAR.SYNC.DEFER_BLOCKING 0x0 ;  /* 0x0000000000007b1d */ /* 0x000fec0000010000 */
[----:B------:R-:W-:Y:S05]  /*3710*/  LDSM.16.M88.4 R16, [R184] ;  /* 0x00000000b810783b */ /* 0x000fea0000000200 */
[----:B------:R-:W1:Y:S05]  /*3720*/  LDSM.16.M88.4 R8, [R177+0x12000] ;  /* 0x01200000b108783b */ /* 0x000e6a0000000200 */
[----:B------:R-:W2:Y:S05]  /*3730*/  LDSM.16.M88.4 R68, [R177+0x12800] ;  /* 0x01280000b144783b */ /* 0x000eaa0000000200 */
[----:B------:R-:W-:Y:S05]  /*3740*/  LDSM.16.M88.4 R72, [R98] ;  /* 0x000000006248783b */ /* 0x000fea0000000200 */
[----:B------:R-:W3:Y:S05]  /*3750*/  LDSM.16.M88.4 R76, [R176+0x12000] ;  /* 0x01200000b04c783b */ /* 0x000eea0000000200 */
[----:B------:R-:W4:Y:S05]  /*3760*/  LDSM.16.M88.4 R80, [R176+0x12800] ;  /* 0x01280000b050783b */ /* 0x000f2a0000000200 */
[----:B------:R-:W-:Y:S05]  /*3770*/  LDSM.16.M88.4 R84, [R97] ;  /* 0x000000006154783b */ /* 0x000fea0000000200 */
        /* <DEDUP_REMOVED lines=49> */
[----:B------:R2:W-:Y:S05]  /*3a90*/  LDSM.16.M88.4 R76, [R98+0x4000] ;  /* 0x00400000624c783b */ /* 0x0005ea0000000200 */
[C---:B------:R-:W-:Y:S01]  /*3aa0*/  HMMA.16816.F32 R8, R80.reuse, R94, R8 ;  /* 0x0000005e5008723c */ /* 0x040fe20000001808 */
[----:B------:R-:W1:Y:S05]  /*3ab0*/  LDSM.16.M88.4 R92, [R176+0x16000] ;  /* 0x01600000b05c783b */ /* 0x000e6a0000000200 */
[C---:B---3--:R-:W-:Y:S06]  /*3ac0*/  HMMA.16816.F32 R12, R80.reuse, R72, R12 ;  /* 0x00000048500c723c */ /* 0x048fec000000180c */
[----:B------:R-:W-:Y:S01]  /*3ad0*/  HMMA.16816.F32 R16, R80, R74, R16 ;  /* 0x0000004a5010723c */ /* 0x000fe20000001810 */
[----:B------:R-:W3:Y:S05]  /*3ae0*/  LDSM.16.M88.4 R72, [R176+0x16800] ;  /* 0x01680000b048783b */ /* 0x000eea0000000200 */
[C---:B----4-:R-:W-:Y:S01]  /*3af0*/  HMMA.16816.F32 R4, R84.reuse, R88, R4 ;  /* 0x000000585404723c */ /* 0x050fe20000001804 */
[----:B------:R4:W-:Y:S04]  /*3b00*/  LDSM.16.M88.4 R80, [R97+0x4000] ;  /* 0x004000006150783b */ /* 0x0009e80000000200 */
[--C-:B--2---:R-:W-:Y:S01]  /*3b10*/  IMAD.IADD R98, R182, 0x1, R99.reuse ;  /* 0x00000001b6627824 */ /* 0x104fe200078e0263 */
[C---:B------:R-:W-:Y:S01]  /*3b20*/  HMMA.16816.F32 R8, R84.reuse, R90, R8 ;  /* 0x0000005a5408723c */ /* 0x040fe20000001808 */
[----:B------:R-:W2:Y:S05]  /*3b30*/  LDSM.16.M88.4 R88, [R3+0x16000] ;  /* 0x016000000358783b */ /* 0x000eaa0000000200 */
[C---:B-1----:R-:W-:Y:S06]  /*3b40*/  HMMA.16816.F32 R12, R84.reuse, R68, R12 ;  /* 0x00000044540c723c */ /* 0x042fec000000180c */
[----:B------:R-:W-:Y:S01]  /*3b50*/  HMMA.16816.F32 R16, R84, R70, R16 ;  /* 0x000000465410723c */ /* 0x000fe20000001810 */
[----:B------:R-:W1:Y:S05]  /*3b60*/  LDSM.16.M88.4 R68, [R3+0x16800] ;  /* 0x016800000344783b */ /* 0x000e6a0000000200 */
[C---:B------:R-:W-:Y:S01]  /*3b70*/  HMMA.16816.F32 R4, R76.reuse, R92, R4 ;  /* 0x0000005c4c04723c */ /* 0x040fe20000001804 */
[----:B------:R2:W-:Y:S04]  /*3b80*/  LDSM.16.M88.4 R84, [R96+0x4000] ;  /* 0x004000006054783b */ /* 0x0005e80000000200 */
[----:B----4-:R-:W-:Y:S01]  /*3b90*/  IMAD.IADD R97, R181, 0x1, R99 ;  /* 0x00000001b5617824 */ /* 0x010fe200078e0263 */
[C---:B------:R-:W-:Y:S01]  /*3ba0*/  HMMA.16816.F32 R8, R76.reuse, R94, R8 ;  /* 0x0000005e4c08723c */ /* 0x040fe20000001808 */
[----:B------:R-:W4:Y:S05]  /*3bb0*/  LDSM.16.M88.4 R92, [R2+0x16000] ;  /* 0x01600000025c783b */ /* 0x000f2a0000000200 */
[C---:B---3--:R-:W-:Y:S06]  /*3bc0*/  HMMA.16816.F32 R12, R76.reuse, R72, R12 ;  /* 0x000000484c0c723c */ /* 0x048fec000000180c */
[----:B------:R-:W-:Y:S05]  /*3bd0*/  HMMA.16816.F32 R16, R76, R74, R16 ;  /* 0x0000004a4c10723c */ /* 0x000fea0000001810 */
[----:B------:R-:W-:Y:S01]  /*3be0*/  IMAD R72, R237, 0x4, R196 ;  /* 0x00000004ed487824 */ /* 0x000fe200078e02c4 */
[C---:B--2---:R-:W-:Y:S05]  /*3bf0*/  HMMA.16816.F32 R4, R80.reuse, R88, R4 ;  /* 0x000000585004723c */ /* 0x044fea0000001804 */
[----:B------:R-:W-:Y:S01]  /*3c00*/  IMAD.IADD R96, R181, 0x1, R98 ;  /* 0x00000001b5607824 */ /* 0x000fe200078e0262 */
[C---:B------:R-:W-:Y:S05]  /*3c10*/  HMMA.16816.F32 R8, R80.reuse, R90, R8 ;  /* 0x0000005a5008723c */ /* 0x040fea0000001808 */
[----:B------:R-:W-:Y:S01]  /*3c20*/  IMAD.WIDE.U32 R72, R72, -0x326172a9, RZ ;  /* 0xcd9e8d5748487825 */ /* 0x000fe200078e00ff */
[C---:B-1----:R-:W-:Y:S06]  /*3c30*/  HMMA.16816.F32 R12, R80.reuse, R68, R12 ;  /* 0x00000044500c723c */ /* 0x042fec000000180c */
[----:B------:R-:W-:Y:S05]  /*3c40*/  HMMA.16816.F32 R16, R80, R70, R16 ;  /* 0x000000465010723c */ /* 0x000fea0000001810 */
[----:B------:R-:W-:Y:S01]  /*3c50*/  IMAD R68, R209, 0x2, R194 ;  /* 0x00000002d1447824 */ /* 0x000fe200078e02c2 */
[C---:B----4-:R-:W-:Y:S05]  /*3c60*/  HMMA.16816.F32 R4, R84.reuse, R92, R4 ;  /* 0x0000005c5404723c */ /* 0x050fea0000001804 */
[----:B------:R-:W-:Y:S01]  /*3c70*/  LOP3.LUT R80, R251, R191, R68, 0x96, !PT ;  /* 0x000000bffb507212 */ /* 0x000fe200078e9644 */
[C---:B------:R-:W-:Y:S05]  /*3c80*/  HMMA.16816.F32 R8, R84.reuse, R94, R8 ;  /* 0x0000005e5408723c */ /* 0x040fea0000001808 */
[----:B------:R-:W-:Y:S01]  /*3c90*/  LOP3.LUT R68, R73, R220, R190, 0x96, !PT ;  /* 0x000000dc49447212 */ /* 0x000fe200078e96be */
[----:B------:R-:W-:Y:S05]  /*3ca0*/  @P0 IMAD R73, R209, 0x40, R241 ;  /* 0x00000040d1490824 */ /* 0x000fea00078e02f1 */
[----:B------:R-:W-:Y:S01]  /*3cb0*/  IMAD.WIDE.U32 R80, R80, -0x326172a9, RZ ;  /* 0xcd9e8d5750507825 */ /* 0x000fe200078e00ff */
[----:B------:R-:W-:Y:S03]  /*3cc0*/  @P0 ISETP.GE.AND P5, PT, R73, R238, PT ;  /* 0x000000ee4900020c */ /* 0x000fe60003fa6270 */
[----:B------:R-:W-:Y:S01]  /*3cd0*/  IMAD.WIDE.U32 R76, R68, -0x2daee0ad, RZ ;  /* 0xd2511f53444c7825 */ /* 0x000fe200078e00ff */
[----:B------:R-:W-:Y:S03]  /*3ce0*/  LOP3.LUT R78, R81, R72, R232, 0x96, !PT ;  /* 0x00000048514e7212 */ /* 0x000fe600078e96e8 */
[----:B------:R-:W-:Y:S01]  /*3cf0*/  FMUL.FTZ R72, R234, 1.4426950216293334961 ;  /* 0x3fb8aa3bea487820 */ /* 0x000fe20000410000 */
[----:B------:R-:W-:Y:S01]  /*3d00*/  @P0 VIADD R68, R73, 0x1 ;  /* 0x0000000149440836 */ /* 0x000fe20000000000 */
[----:B------:R-:W-:Y:S01]  /*3d10*/  @P0 FSEL R4, R4, -INF , !P5 ;  /* 0xff80000004040808 */ /* 0x000fe20006800000 */
[----:B------:R-:W-:Y:S01]  /*3d20*/  IMAD.WIDE.U32 R78, R78, -0x2daee0ad, RZ ;  /* 0xd2511f534e4e7825 */ /* 0x000fe200078e00ff */
[----:B------:R-:W-:Y:S02]  /*3d30*/  LOP3.LUT R82, R77, R250, R231, 0x96, !PT ;  /* 0x000000fa4d527212 */ /* 0x000fe400078e96e7 */
[----:B------:R-:W-:Y:S01]  /*3d40*/  @P0 ISETP.GE.AND P3, PT, R68, R238, PT ;  /* 0x000000ee4400020c */ /* 0x000fe20003f66270 */
[----:B------:R-:W-:Y:S01]  /*3d50*/  @P0 VIADD R75, R73, 0x8 ;  /* 0x00000008494b0836 */ /* 0x000fe20000000000 */
[----:B------:R-:W1:Y:S01]  /*3d60*/  LDSM.16.M88.4 R68, [R2+0x16800] ;  /* 0x016800000244783b */ /* 0x000e620000000200 */
[----:B------:R-:W-:Y:S01]  /*3d70*/  FSEL R72, R72, RZ, P1 ;  /* 0x000000ff48487208 */ /* 0x000fe20000800000 */
[----:B------:R-:W-:Y:S01]  /*3d80*/  IMAD.WIDE.U32 R82, R82, -0x326172a9, RZ ;  /* 0xcd9e8d5752527825 */ /* 0x000fe200078e00ff */
[----:B------:R-:W-:Y:S02]  /*3d90*/  LOP3.LUT R76, R79, R76, R229, 0x96, !PT ;  /* 0x0000004c4f4c7212 */ /* 0x000fe400078e96e5 */
[----:B------:R-:W-:Y:S01]  /*3da0*/  @P0 ISETP.GE.AND P1, PT, R75, R238, PT ;  /* 0x000000ee4b00020c */ /* 0x000fe20003f26270 */
[----:B------:R-:W-:Y:S01]  /*3db0*/  FFMA.FTZ R4, R4, UR7, -R72 ;  /* 0x0000000704047c23 */ /* 0x000fe20008010848 */
[----:B------:R-:W-:Y:S01]  /*3dc0*/  LOP3.LUT R80, R83, R80, R230, 0x96, !PT ;  /* 0x0000005053507212 */ /* 0x000fe200078e96e6 */
[----:B------:R-:W-:Y:S01]  /*3dd0*/  IMAD.WIDE.U32 R76, R76, -0x326172a9, RZ ;  /* 0xcd9e8d574c4c7825 */ /* 0x000fe200078e00ff */
[----:B------:R-:W-:Y:S01]  /*3de0*/  @P0 FSEL R5, R5, -INF , !P3 ;  /* 0xff80000005050808 */ /* 0x000fe20005800000 */
[----:B------:R2:W3:Y:S01]  /*3df0*/  MUFU.EX2 R148, R4 ;  /* 0x0000000400947308 */ /* 0x0004e20000000800 */
[----:B------:R-:W-:Y:S01]  /*3e00*/  @P0 FSEL R8, R8, -INF , !P1 ;  /* 0xff80000008080808 */ /* 0x000fe20004800000 */
[----:B------:R-:W-:Y:S01]  /*3e10*/  @P0 VIADD R74, R73, 0x9 ;  /* 0x00000009494a0836 */ /* 0x000fe20000000000 */
[----:B------:R-:W-:Y:S01]  /*3e20*/  LOP3.LUT R75, R77, R82, R228, 0x96, !PT ;  /* 0x000000524d4b7212 */ /* 0x000fe200078e96e4 */
[----:B------:R-:W-:Y:S04]  /*3e30*/  IMAD.WIDE.U32 R80, R80, -0x2daee0ad, RZ ;  /* 0xd2511f5350507825 */ /* 0x000fe800078e00ff */
[--C-:B------:R-:W-:Y:S01]  /*3e40*/  FFMA.FTZ R149, R5, UR7, -R72.reuse ;  /* 0x0000000705957c23 */ /* 0x100fe20008010848 */
[----:B------:R-:W-:Y:S01]  /*3e50*/  @P0 ISETP.GE.AND P4, PT, R74, R238, PT ;  /* 0x000000ee4a00020c */ /* 0x000fe20003f86270 */
[----:B------:R-:W-:Y:S01]  /*3e60*/  @P0 VIADD R5, R73, 0x10 ;  /* 0x0000001049050836 */ /* 0x000fe20000000000 */
[----:B------:R-:W-:Y:S01]  /*3e70*/  LOP3.LUT R74, R81, R78, R227, 0x96, !PT ;  /* 0x0000004e514a7212 */ /* 0x000fe200078e96e3 */
[----:B------:R-:W-:Y:S01]  /*3e80*/  IMAD.WIDE.U32 R78, R75, -0x2daee0ad, RZ ;  /* 0xd2511f534b4e7825 */ /* 0x000fe200078e00ff */
[----:B------:R-:W-:Y:S01]  /*3e90*/  @P0 FSEL R11, R11, -INF , !P4 ;  /* 0xff8000000b0b0808 */ /* 0x000fe20006000000 */
[----:B------:R-:W-:Y:S02]  /*3ea0*/  MUFU.EX2 R149, R149 ;  /* 0x0000009500957308 */ /* 0x000fe40000000800 */
[----:B------:R-:W-:Y:S01]  /*3eb0*/  FFMA.FTZ R8, R8, UR7, -R72 ;  /* 0x0000000708087c23 */ /* 0x000fe20008010848 */
[----:B------:R-:W-:Y:S02]  /*3ec0*/  @P0 FSEL R6, R6, -INF , !P5 ;  /* 0xff80000006060808 */ /* 0x000fe40006800000 */
[----:B------:R-:W-:Y:S01]  /*3ed0*/  LOP3.LUT R75, R79, R80, R225, 0x96, !PT ;  /* 0x000000504f4b7212 */ /* 0x000fe200078e96e1 */
[----:B--2---:R-:W-:Y:S01]  /*3ee0*/  FMUL.FTZ R4, R235, 1.4426950216293334961 ;  /* 0x3fb8aa3beb047820 */ /* 0x004fe20000410000 */
[----:B------:R-:W-:Y:S01]  /*3ef0*/  IMAD.WIDE.U32 R80, R74, -0x326172a9, RZ ;  /* 0xcd9e8d574a507825 */ /* 0x000fe200078e00ff */
[----:B------:R-:W-:Y:S02]  /*3f00*/  @P0 FSEL R9, R9, -INF , !P4 ;  /* 0xff80000009090808 */ /* 0x000fe40006000000 */
[----:B------:R2:W-:Y:S01]  /*3f10*/  MUFU.EX2 R152, R8 ;  /* 0x0000000800987308 */ /* 0x0005e20000000800 */
[----:B------:R-:W-:Y:S01]  /*3f20*/  @P0 FSEL R10, R10, -INF , !P1 ;  /* 0xff8000000a0a0808 */ /* 0x000fe20004800000 */
[----:B------:R-:W-:Y:S01]  /*3f30*/  IMAD.WIDE.U32 R74, R75, -0x326172a9, RZ ;  /* 0xcd9e8d574b4a7825 */ /* 0x000fe200078e00ff */
[----:B------:R-:W-:Y:S02]  /*3f40*/  FSEL R4, R4, RZ, P2 ;  /* 0x000000ff04047208 */ /* 0x000fe40001000000 */
[----:B------:R-:W-:Y:S01]  /*3f50*/  @P0 ISETP.GE.AND P2, PT, R5, R238, PT ;  /* 0x000000ee0500020c */ /* 0x000fe20003f46270 */
[----:B------:R-:W-:Y:S01]  /*3f60*/  @P0 VIADD R5, R73, 0x11 ;  /* 0x0000001149050836 */ /* 0x000fe20000000000 */
[----:B------:R-:W-:Y:S01]  /*3f70*/  LOP3.LUT R77, R81, R76, R226, 0x96, !PT ;  /* 0x0000004c514d7212 */ /* 0x000fe200078e96e2 */
[----:B------:R-:W-:Y:S01]  /*3f80*/  FFMA.FTZ R11, R11, UR7, -R4 ;  /* 0x000000070b0b7c23 */ /* 0x000fe20008010804 */
[----:B------:R-:W-:Y:S01]  /*3f90*/  LOP3.LUT R76, R75, R80, R224, 0x96, !PT ;  /* 0x000000504b4c7212 */ /* 0x000fe200078e96e0 */
[C---:B-1----:R-:W-:Y:S02]  /*3fa0*/  HMMA.16816.F32 R12, R84.reuse, R68, R12 ;  /* 0x00000044540c723c */ /* 0x042fe4000000180c */
[----:B------:R1:W-:Y:S01]  /*3fb0*/  MUFU.EX2 R155, R11 ;  /* 0x0000000b009b7308 */ /* 0x0003e20000000800 */
[-C--:B------:R-:W-:Y:S01]  /*3fc0*/  @P0 ISETP.GE.AND P6, PT, R5, R238.reuse, PT ;  /* 0x000000ee0500020c */ /* 0x080fe20003fc6270 */
[----:B------:R-:W-:Y:S01]  /*3fd0*/  @P0 VIADD R5, R73, 0x18 ;  /* 0x0000001849050836 */ /* 0x000fe20000000000 */
[----:B------:R-:W-:Y:S01]  /*3fe0*/  @P0 FSEL R7, R7, -INF , !P3 ;  /* 0xff80000007070808 */ /* 0x000fe20005800000 */
[----:B------:R-:W-:Y:S03]  /*3ff0*/  HMMA.16816.F32 R16, R84, R70, R16 ;  /* 0x000000465410723c */ /* 0x000fe60000001810 */
[----:B------:R-:W-:Y:S02]  /*4000*/  @P0 ISETP.GE.AND P3, PT, R5, R238, PT ;  /* 0x000000ee0500020c */ /* 0x000fe40003f66270 */
[----:B------:R-:W-:Y:S06]  /*4010*/  IMAD.WIDE.U32 R80, R77, -0x2daee0ad, RZ ;  /* 0xd2511f534d507825 */ /* 0x000fec00078e00ff */
[----:B------:R-:W-:Y:S01]  /*4020*/  FFMA.FTZ R6, R6, UR7, -R4 ;  /* 0x0000000706067c23 */ /* 0x000fe20008010804 */
[----:B------:R-:W-:Y:S03]  /*4030*/  FFMA.FTZ R153, R9, UR7, -R72 ;  /* 0x0000000709997c23 */ /* 0x000fe60008010848 */
[----:B------:R-:W4:Y:S01]  /*4040*/  MUFU.EX2 R150, R6 ;  /* 0x0000000600967308 */ /* 0x000f220000000800 */
[----:B------:R-:W-:Y:S01]  /*4050*/  LOP3.LUT R5, R81, R78, R223, 0x96, !PT ;  /* 0x0000004e51057212 */ /* 0x000fe200078e96df */
[----:B------:R-:W-:Y:S04]  /*4060*/  IMAD.WIDE.U32 R76, R76, -0x2daee0ad, RZ ;  /* 0xd2511f534c4c7825 */ /* 0x000fe800078e00ff */
[--C-:B------:R-:W-:Y:S01]  /*4070*/  FFMA.FTZ R10, R10, UR7, -R4.reuse ;  /* 0x000000070a0a7c23 */ /* 0x100fe20008010804 */
[----:B------:R-:W-:Y:S01]  /*4080*/  FFMA.FTZ R7, R7, UR7, -R4 ;  /* 0x0000000707077c23 */ /* 0x000fe20008010804 */
[----:B------:R-:W-:Y:S01]  /*4090*/  IMAD.WIDE.U32 R78, R5, -0x326172a9, RZ ;  /* 0xcd9e8d57054e7825 */ /* 0x000fe200078e00ff */
[----:B------:R-:W-:Y:S01]  /*40a0*/  SHF.R.U32.HI R9, RZ, 0x18, R76 ;  /* 0x00000018ff097819 */ /* 0x000fe2000001164c */
[----:B------:R4:W-:Y:S01]  /*40b0*/  MUFU.EX2 R154, R10 ;  /* 0x0000000a009a7308 */ /* 0x0009e20000000800 */
[----:B------:R-:W-:Y:S01]  /*40c0*/  @P0 FSEL R12, R12, -INF , !P2 ;  /* 0xff8000000c0c0808 */ /* 0x000fe20005000000 */
[----:B------:R-:W-:Y:S01]  /*40d0*/  @P0 VIADD R73, R73, 0x19 ;  /* 0x0000001949490836 */ /* 0x000fe20000000000 */
[----:B--2---:R-:W-:Y:S02]  /*40e0*/  LOP3.LUT R8, R79, R74, R222, 0x96, !PT ;  /* 0x0000004a4f087212 */ /* 0x004fe400078e96de */
[----:B------:R-:W-:Y:S01]  /*40f0*/  @P0 FSEL R14, R14, -INF , !P2 ;  /* 0xff8000000e0e0808 */ /* 0x000fe20005000000 */
[----:B------:R-:W-:Y:S01]  /*4100*/  FFMA.FTZ R12, R12, UR7, -R72 ;  /* 0x000000070c0c7c23 */ /* 0x000fe20008010848 */
[----:B-1----:R-:W-:Y:S03]  /*4110*/  LOP3.LUT R11, R8, 0xff, RZ, 0xc0, !PT ;  /* 0x000000ff080b7812 */ /* 0x002fe600078ec0ff */
[----:B------:R-:W1:Y:S01]  /*4120*/  MUFU.EX2 R153, R153 ;  /* 0x0000009900997308 */ /* 0x000e620000000800 */
[----:B------:R-:W-:Y:S01]  /*4130*/  ISETP.LE.U32.AND P1, PT, R9, UR8, PT ;  /* 0x0000000809007c0c */ /* 0x000fe2000bf23070 */
[----:B------:R-:W-:Y:S01]  /*4140*/  FFMA.FTZ R14, R14, UR7, -R4 ;  /* 0x000000070e0e7c23 */ /* 0x000fe20008010804 */
[----:B------:R-:W-:Y:S02]  /*4150*/  ISETP.LE.U32.AND P2, PT, R11, UR8, PT ;  /* 0x000000080b007c0c */ /* 0x000fe4000bf43070 */
[----:B------:R-:W-:Y:S02]  /*4160*/  SHF.R.U32.HI R11, RZ, 0x10, R8 ;  /* 0x00000010ff0b7819 */ /* 0x000fe40000011608 */
[----:B------:R-:W-:Y:S03]  /*4170*/  LOP3.LUT R9, R8, 0xffff, RZ, 0xc0, !PT ;  /* 0x0000ffff08097812 */ /* 0x000fe600078ec0ff */
[----:B------:R-:W2:Y:S01]  /*4180*/  MUFU.EX2 R151, R7 ;  /* 0x0000000700977308 */ /* 0x000ea20000000800 */
[----:B------:R-:W-:Y:S02]  /*4190*/  LOP3.LUT R11, R11, 0xff, RZ, 0xc0, !PT ;  /* 0x000000ff0b0b7812 */ /* 0x000fe400078ec0ff */
[----:B------:R-:W-:Y:S02]  /*41a0*/  @P0 FSEL R16, R16, -INF , !P3 ;  /* 0xff80000010100808 */ /* 0x000fe40005800000 */
[----:B------:R-:W-:Y:S02]  /*41b0*/  @P0 FSEL R18, R18, -INF , !P3 ;  /* 0xff80000012120808 */ /* 0x000fe40005800000 */
[----:B------:R-:W-:Y:S01]  /*41c0*/  ISETP.LE.U32.AND P3, PT, R11, UR8, PT ;  /* 0x000000080b007c0c */ /* 0x000fe2000bf63070 */
[----:B---3--:R-:W-:Y:S01]  /*41d0*/  @!P2 FADD.FTZ R148, -R148, -RZ ;  /* 0x800000ff9494a221 */ /* 0x008fe20000010100 */
[----:B------:R-:W-:Y:S01]  /*41e0*/  LOP3.LUT R70, R78, 0xffff, RZ, 0xc0, !PT ;  /* 0x0000ffff4e467812 */ /* 0x000fe200078ec0ff */
[----:B------:R-:W3:Y:S01]  /*41f0*/  MUFU.EX2 R156, R12 ;  /* 0x0000000c009c7308 */ /* 0x000ee20000000800 */
[----:B------:R-:W-:Y:S01]  /*4200*/  SHF.R.U32.HI R9, RZ, 0x8, R9 ;  /* 0x00000008ff097819 */ /* 0x000fe20000011609 */
[----:B------:R-:W-:Y:S01]  /*4210*/  FFMA.FTZ R18, R18, UR7, -R4 ;  /* 0x0000000712127c23 */ /* 0x000fe20008010804 */
[----:B------:R-:W-:Y:S01]  /*4220*/  LOP3.LUT R69, R78, 0xff, RZ, 0xc0, !PT ;  /* 0x000000ff4e457812 */ /* 0x000fe200078ec0ff */
[----:B------:R-:W-:Y:S01]  /*4230*/  FFMA.FTZ R16, R16, UR7, -R72 ;  /* 0x0000000710107c23 */ /* 0x000fe20008010848 */
[----:B------:R-:W-:Y:S02]  /*4240*/  LOP3.LUT R9, R9, 0xffff, RZ, 0xc0, !PT ;  /* 0x0000ffff09097812 */ /* 0x000fe400078ec0ff */
[----:B------:R-:W-:Y:S03]  /*4250*/  SHF.R.U32.HI R70, RZ, 0x8, R70 ;  /* 0x00000008ff467819 */ /* 0x000fe60000011646 */
[----:B------:R-:W-:Y:S01]  /*4260*/  MUFU.EX2 R158, R14 ;  /* 0x0000000e009e7308 */ /* 0x000fe20000000800 */
[----:B------:R-:W-:Y:S01]  /*4270*/  @P0 FSEL R13, R13, -INF , !P6 ;  /* 0xff8000000d0d0808 */ /* 0x000fe20007000000 */
[----:B----4-:R-:W-:Y:S01]  /*4280*/  @!P3 FADD.FTZ R150, -R150, -RZ ;  /* 0x800000ff9696b221 */ /* 0x010fe20000010100 */
[----:B------:R-:W-:Y:S02]  /*4290*/  @P0 FSEL R15, R15, -INF , !P6 ;  /* 0xff8000000f0f0808 */ /* 0x000fe40007000000 */
[----:B------:R-:W-:Y:S01]  /*42a0*/  @P0 ISETP.GE.AND P5, PT, R73, R238, PT ;  /* 0x000000ee4900020c */ /* 0x000fe20003fa6270 */
[----:B------:R-:W-:Y:S01]  /*42b0*/  FFMA.FTZ R13, R13, UR7, -R72 ;  /* 0x000000070d0d7c23 */ /* 0x000fe20008010848 */
[----:B------:R-:W-:Y:S01]  /*42c0*/  ISETP.LE.U32.AND P2, PT, R69, UR8, PT ;  /* 0x0000000845007c0c */ /* 0x000fe2000bf43070 */
[----:B------:R-:W-:Y:S01]  /*42d0*/  FFMA.FTZ R15, R15, UR7, -R4 ;  /* 0x000000070f0f7c23 */ /* 0x000fe20008010804 */
[----:B------:R-:W-:Y:S01]  /*42e0*/  LOP3.LUT R70, R70, 0xffff, RZ, 0xc0, !PT ;  /* 0x0000ffff46467812 */ /* 0x000fe200078ec0ff */
[----:B------:R-:W-:Y:S01]  /*42f0*/  MUFU.EX2 R157, R13 ;  /* 0x0000000d009d7308 */ /* 0x000fe20000000800 */
[----:B------:R-:W-:Y:S02]  /*4300*/  ISETP.LE.U32.AND P6, PT, R9, UR8, PT ;  /* 0x0000000809007c0c */ /* 0x000fe4000bfc3070 */
[----:B------:R-:W-:Y:S02]  /*4310*/  SHF.R.U32.HI R8, RZ, 0x18, R8 ;  /* 0x00000018ff087819 */ /* 0x000fe40000011608 */
[----:B------:R-:W-:Y:S02]  /*4320*/  LOP3.LUT R6, R77, R80, R221, 0x96, !PT ;  /* 0x000000504d067212 */ /* 0x000fe400078e96dd */
[----:B------:R-:W-:Y:S03]  /*4330*/  @P0 FSEL R17, R17, -INF , !P5 ;  /* 0xff80000011110808 */ /* 0x000fe60006800000 */
[----:B------:R-:W-:Y:S01]  /*4340*/  MUFU.EX2 R159, R15 ;  /* 0x0000000f009f7308 */ /* 0x000fe20000000800 */
[----:B------:R-:W-:Y:S01]  /*4350*/  @P0 FSEL R19, R19, -INF , !P5 ;  /* 0xff80000013130808 */ /* 0x000fe20006800000 */
[----:B------:R-:W-:Y:S01]  /*4360*/  @!P2 FADD.FTZ R152, -R152, -RZ ;  /* 0x800000ff9898a221 */ /* 0x000fe20000010100 */
[----:B------:R-:W-:Y:S01]  /*4370*/  ISETP.LE.U32.AND P3, PT, R70, UR8, PT ;  /* 0x0000000846007c0c */ /* 0x000fe2000bf63070 */
[----:B------:R-:W-:Y:S01]  /*4380*/  FFMA.FTZ R72, R17, UR7, -R72 ;  /* 0x0000000711487c23 */ /* 0x000fe20008010848 */
[----:B------:R-:W-:Y:S01]  /*4390*/  ISETP.LE.U32.AND P5, PT, R8, UR8, PT ;  /* 0x0000000808007c0c */ /* 0x000fe2000bfa3070 */
[----:B------:R-:W-:Y:S01]  /*43a0*/  FFMA.FTZ R4, R19, UR7, -R4 ;  /* 0x0000000713047c23 */ /* 0x000fe20008010804 */
[C---:B------:R-:W-:Y:S01]  /*43b0*/  LOP3.LUT R8, R6.reuse, 0xffff, RZ, 0xc0, !PT ;  /* 0x0000ffff06087812 */ /* 0x040fe200078ec0ff */
[----:B------:R-:W-:Y:S01]  /*43c0*/  @!P6 FADD.FTZ R149, -R149, -RZ ;  /* 0x800000ff9595e221 */ /* 0x000fe20000010100 */
[----:B------:R-:W-:Y:S01]  /*43d0*/  SHF.R.U32.HI R10, RZ, 0x18, R78 ;  /* 0x00000018ff0a7819 */ /* 0x000fe2000001164e */
[----:B------:R-:W4:Y:S01]  /*43e0*/  MUFU.EX2 R163, R4 ;  /* 0x0000000400a37308 */ /* 0x000f220000000800 */
[----:B------:R-:W-:Y:S02]  /*43f0*/  LOP3.LUT R9, R6, 0xff, RZ, 0xc0, !PT ;  /* 0x000000ff06097812 */ /* 0x000fe400078ec0ff */
[----:B------:R-:W-:Y:S02]  /*4400*/  SHF.R.U32.HI R8, RZ, 0x8, R8 ;  /* 0x00000008ff087819 */ /* 0x000fe40000011608 */
[----:B------:R-:W-:Y:S01]  /*4410*/  ISETP.LE.U32.AND P6, PT, R10, UR8, PT ;  /* 0x000000080a007c0c */ /* 0x000fe2000bfc3070 */
[----:B-1----:R-:W-:Y:S01]  /*4420*/  @!P3 FADD.FTZ R153, -R153, -RZ ;  /* 0x800000ff9999b221 */ /* 0x002fe20000010100 */
[----:B------:R-:W-:Y:S01]  /*4430*/  ISETP.LE.U32.AND P2, PT, R9, UR8, PT ;  /* 0x0000000809007c0c */ /* 0x000fe2000bf43070 */
[----:B--2---:R-:W-:Y:S01]  /*4440*/  @!P5 FADD.FTZ R151, -R151, -RZ ;  /* 0x800000ff9797d221 */ /* 0x004fe20000010100 */
[----:B------:R-:W-:Y:S01]  /*4450*/  LOP3.LUT R8, R8, 0xffff, RZ, 0xc0, !PT ;  /* 0x0000ffff08087812 */ /* 0x000fe200078ec0ff */
[----:B------:R-:W1:Y:S01]  /*4460*/  MUFU.EX2 R162, R18 ;  /* 0x0000001200a27308 */ /* 0x000e620000000800 */
[----:B------:R-:W-:Y:S02]  /*4470*/  SHF.R.U32.HI R5, RZ, 0x10, R76 ;  /* 0x00000010ff057819 */ /* 0x000fe4000001164c */
[----:B------:R-:W-:Y:S02]  /*4480*/  ISETP.LE.U32.AND P3, PT, R8, UR8, PT ;  /* 0x0000000808007c0c */ /* 0x000fe4000bf63070 */
[--C-:B------:R-:W-:Y:S02]  /*4490*/  SHF.R.U32.HI R8, RZ, 0x18, R6.reuse ;  /* 0x00000018ff087819 */ /* 0x100fe40000011606 */
[----:B------:R-:W-:Y:S01]  /*44a0*/  SHF.R.U32.HI R6, RZ, 0x10, R6 ;  /* 0x00000010ff067819 */ /* 0x000fe20000011606 */
[----:B------:R-:W-:Y:S01]  /*44b0*/  @!P6 FADD.FTZ R155, -R155, -RZ ;  /* 0x800000ff9b9be221 */ /* 0x000fe20000010100 */
[----:B------:R-:W-:Y:S01]  /*44c0*/  LOP3.LUT R5, R5, 0xff, RZ, 0xc0, !PT ;  /* 0x000000ff05057812 */ /* 0x000fe200078ec0ff */
[----:B---3--:R-:W-:Y:S01]  /*44d0*/  @!P2 FADD.FTZ R156, -R156, -RZ ;  /* 0x800000ff9c9ca221 */ /* 0x008fe20000010100 */
[----:B------:R-:W-:Y:S01]  /*44e0*/  LOP3.LUT R6, R6, 0xff, RZ, 0xc0, !PT ;  /* 0x000000ff06067812 */ /* 0x000fe200078ec0ff */
[----:B------:R-:W2:Y:S01]  /*44f0*/  MUFU.EX2 R160, R16 ;  /* 0x0000001000a07308 */ /* 0x000ea20000000800 */
[----:B------:R-:W-:Y:S01]  /*4500*/  ISETP.LE.U32.AND P2, PT, R5, UR8, PT ;  /* 0x0000000805007c0c */ /* 0x000fe2000bf43070 */
[----:B----4-:R-:W-:Y:S01]  /*4510*/  @!P1 FADD.FTZ R163, -R163, -RZ ;  /* 0x800000ffa3a39221 */ /* 0x010fe20000010100 */
[----:B------:R-:W-:Y:S01]  /*4520*/  ISETP.LE.U32.AND P6, PT, R6, UR8, PT ;  /* 0x0000000806007c0c */ /* 0x000fe2000bfc3070 */
[----:B------:R-:W-:Y:S01]  /*4530*/  @!P3 FADD.FTZ R157, -R157, -RZ ;  /* 0x800000ff9d9db221 */ /* 0x000fe20000010100 */
[----:B------:R-:W-:Y:S02]  /*4540*/  F2FP.RELU.F16.F32.PACK_AB R6, R149, R148 ;  /* 0x000000949506723e */ /* 0x000fe400000008ff */
[----:B------:R-:W-:Y:S03]  /*4550*/  F2FP.RELU.F16.F32.PACK_AB R5, R151, R150 ;  /* 0x000000969705723e */ /* 0x000fe600000008ff */
[----:B------:R-:W3:Y:S01]  /*4560*/  MUFU.EX2 R161, R72 ;  /* 0x0000004800a17308 */ /* 0x000ee20000000800 */
[----:B------:R-:W-:Y:S01]  /*4570*/  F2FP.RELU.F16.F32.PACK_AB R4, R153, R152 ;  /* 0x000000989904723e */ /* 0x000fe200000008ff */
[----:B------:R-:W-:Y:S01]  /*4580*/  STS [R214+0x20000], R6 ;  /* 0x02000006d6007388 */ /* 0x000fe20000000800 */
[----:B------:R-:W-:Y:S02]  /*4590*/  SHF.R.U32.HI R78, RZ, 0x10, R78 ;  /* 0x00000010ff4e7819 */ /* 0x000fe4000001164e */
[----:B------:R-:W-:Y:S02]  /*45a0*/  LOP3.LUT R7, R76, 0xffff, RZ, 0xc0, !PT ;  /* 0x0000ffff4c077812 */ /* 0x000fe400078ec0ff */
[----:B------:R-:W-:Y:S01]  /*45b0*/  STS [R214+0x20400], R5 ;  /* 0x02040005d6007388 */ /* 0x000fe20000000800 */
[----:B------:R-:W-:Y:S01]  /*45c0*/  LOP3.LUT R78, R78, 0xff, RZ, 0xc0, !PT ;  /* 0x000000ff4e4e7812 */ /* 0x000fe200078ec0ff */
[----:B------:R-:W-:Y:S01]  /*45d0*/  @!P6 FADD.FTZ R158, -R158, -RZ ;  /* 0x800000ff9e9ee221 */ /* 0x000fe20000010100 */
[----:B------:R-:W-:Y:S02]  /*45e0*/  SHF.R.U32.HI R7, RZ, 0x8, R7 ;  /* 0x00000008ff077819 */ /* 0x000fe40000011607 */
[----:B------:R4:W-:Y:S01]  /*45f0*/  STS [R215+0x20000], R4 ;  /* 0x02000004d7007388 */ /* 0x0009e20000000800 */
[----:B------:R-:W-:Y:S01]  /*4600*/  ISETP.LE.U32.AND P5, PT, R78, UR8, PT ;  /* 0x000000084e007c0c */ /* 0x000fe2000bfa3070 */
[----:B-1----:R-:W-:Y:S01]  /*4610*/  @!P2 FADD.FTZ R162, -R162, -RZ ;  /* 0x800000ffa2a2a221 */ /* 0x002fe20000010100 */
[----:B------:R-:W-:Y:S02]  /*4620*/  LOP3.LUT R68, R76, 0xff, RZ, 0xc0, !PT ;  /* 0x000000ff4c447812 */ /* 0x000fe400078ec0ff */
[----:B------:R-:W-:Y:S02]  /*4630*/  LOP3.LUT R7, R7, 0xffff, RZ, 0xc0, !PT ;  /* 0x0000ffff07077812 */ /* 0x000fe400078ec0ff */
[----:B------:R-:W-:Y:S02]  /*4640*/  ISETP.LE.U32.AND P4, PT, R68, UR8, PT ;  /* 0x0000000844007c0c */ /* 0x000fe4000bf83070 */
[----:B------:R-:W-:Y:S02]  /*4650*/  ISETP.LE.U32.AND P3, PT, R7, UR8, PT ;  /* 0x0000000807007c0c */ /* 0x000fe4000bf63070 */
[----:B------:R-:W-:Y:S02]  /*4660*/  F2FP.RELU.F16.F32.PACK_AB R7, R157, R156 ;  /* 0x0000009c9d07723e */ /* 0x000fe400000008ff */
[----:B------:R-:W-:Y:S01]  /*4670*/  FSETP.GE.FTZ.AND P2, PT, R149, RZ, PT ;  /* 0x000000ff9500720b */ /* 0x000fe20003f56000 */
[----:B------:R-:W-:Y:S01]  /*4680*/  @!P5 FADD.FTZ R154, -R154, -RZ ;  /* 0x800000ff9a9ad221 */ /* 0x000fe20000010100 */
[----:B------:R-:W-:Y:S02]  /*4690*/  ISETP.LE.U32.AND P5, PT, R8, UR8, PT ;  /* 0x0000000808007c0c */ /* 0x000fe4000bfa3070 */
[----:B------:R-:W-:Y:S03]  /*46a0*/  ISETP.GE.AND P6, PT, R237, 0x1, PT ;  /* 0x00000001ed00780c */ /* 0x000fe60003fc6270 */
[----:B--2---:R-:W-:Y:S02]  /*46b0*/  @!P4 FADD.FTZ R160, -R160, -RZ ;  /* 0x800000ffa0a0c221 */ /* 0x004fe40000010100 */
[----:B---3--:R-:W-:Y:S01]  /*46c0*/  @!P3 FADD.FTZ R161, -R161, -RZ ;  /* 0x800000ffa1a1b221 */ /* 0x008fe20000010100 */
[----:B------:R-:W-:Y:S02]  /*46d0*/  FSETP.GE.FTZ.AND P3, PT, R148, RZ, PT ;  /* 0x000000ff9400720b */ /* 0x000fe40003f76000 */
[----:B----4-:R-:W-:Y:S02]  /*46e0*/  F2FP.RELU.F16.F32.PACK_AB R4, R155, R154 ;  /* 0x0000009a9b04723e */ /* 0x010fe400000008ff */
[----:B------:R-:W-:Y:S01]  /*46f0*/  F2FP.RELU.F16.F32.PACK_AB R5, R161, R160 ;  /* 0x000000a0a105723e */ /* 0x000fe200000008ff */
[----:B------:R-:W-:Y:S01]  /*4700*/  @!P5 FADD.FTZ R159, -R159, -RZ ;  /* 0x800000ff9f9fd221 */ /* 0x000fe20000010100 */
[----:B------:R-:W-:Y:S01]  /*4710*/  FSETP.GE.FTZ.AND P5, PT, R150, RZ, PT ;  /* 0x000000ff9600720b */ /* 0x000fe20003fb6000 */
[----:B------:R1:W-:Y:S03]  /*4720*/  STS [R215+0x20400], R4 ;  /* 0x02040004d7007388 */ /* 0x0003e60000000800 */
[----:B------:R-:W-:Y:S02]  /*4730*/  F2FP.RELU.F16.F32.PACK_AB R6, R159, R158 ;  /* 0x0000009e9f06723e */ /* 0x000fe400000008ff */
[----:B------:R-:W-:Y:S05]  /*4740*/  STS [R213+0x20000], R7 ;  /* 0x02000007d5007388 */ /* 0x000fea0000000800 */
[----:B------:R-:W-:Y:S05]  /*4750*/  STS [R213+0x20400], R6 ;  /* 0x02040006d5007388 */ /* 0x000fea0000000800 */
[----:B------:R2:W-:Y:S01]  /*4760*/  STS [R217+0x20000], R5 ;  /* 0x02000005d9007388 */ /* 0x0005e20000000800 */
[----:B-1----:R-:W-:Y:S05]  /*4770*/  F2FP.RELU.F16.F32.PACK_AB R4, R163, R162 ;  /* 0x000000a2a304723e */ /* 0x002fea00000008ff */
[----:B------:R1:W-:Y:S05]  /*4780*/  STS [R217+0x20400], R4 ;  /* 0x02040004d9007388 */ /* 0x0003ea0000000800 */
[----:B------:R-:W-:Y:S01]  /*4790*/  LDSM.16.M88.4 R16, [R99+0xc000] ;  /* 0x00c000006310783b */ /* 0x000fe20000000200 */
[----:B--2---:R-:W-:Y:S04]  /*47a0*/  IMAD.MOV.U32 R5, RZ, RZ, R218 ;  /* 0x000000ffff057224 */ /* 0x004fe800078e00da */
[----:B------:R-:W2:Y:S05]  /*47b0*/  LDSM.16.M88.4 R8, [R177+0x18000] ;  /* 0x01800000b108783b */ /* 0x000eaa0000000200 */
[----:B------:R-:W3:Y:S05]  /*47c0*/  LDSM.16.M88.4 R68, [R177+0x18800] ;  /* 0x01880000b144783b */ /* 0x000eea0000000200 */
[----:B------:R-:W-:Y:S05]  /*47d0*/  LDSM.16.M88.4 R72, [R98+0xc000] ;  /* 0x00c000006248783b */ /* 0x000fea0000000200 */
[----:B------:R-:W4:Y:S01]  /*47e0*/  LDSM.16.M88.4 R76, [R176+0x18000] ;  /* 0x01800000b04c783b */ /* 0x000f220000000200 */
[----:B-1----:R-:W-:Y:S04]  /*47f0*/  IMAD.MOV.U32 R4, RZ, RZ, R219 ;  /* 0x000000ffff047224 */ /* 0x002fe800078e00db */
[----:B------:R-:W1:Y:S01]  /*4800*/  LDSM.16.M88.4 R80, [R176+0x18800] ;  /* 0x01880000b050783b */ /* 0x000e620000000200 */
[C---:B------:R-:W-:Y:S04]  /*4810*/  LEA R92, P1, R206.reuse, R4, 0x2 ;  /* 0x00000004ce5c7211 */ /* 0x040fe800078210ff */
[----:B------:R-:W-:Y:S01]  /*4820*/  LEA.HI.X.SX32 R93, R206, R5, 0x2, P1 ;  /* 0x00000005ce5d7211 */ /* 0x000fe200008f16ff */
[----:B------:R-:W-:Y:S01]  /*4830*/  LDSM.16.M88.4 R84, [R97+0xc000] ;  /* 0x00c000006154783b */ /* 0x000fe20000000200 */
[----:B------:R-:W-:Y:S04]  /*4840*/  FSETP.GE.FTZ.AND P1, PT, R152, RZ, PT ;  /* 0x000000ff9800720b */ /* 0x000fe80003f36000 */
[----:B------:R-:W4:Y:S05]  /*4850*/  LDG.E R164, desc[UR14][R92.64] ;  /* 0x0000000e5ca47981 */ /* 0x000f2a000c1e1900 */
[----:B------:R-:W1:Y:S01]  /*4860*/  LDSM.16.M88.4 R88, [R3+0x18000] ;  /* 0x018000000358783b */ /* 0x000e620000000200 */
[C---:B--2---:R-:W-:Y:S04]  /*4870*/  HMMA.16816.F32 R4, R16.reuse, R8, RZ ;  /* 0x000000081004723c */ /* 0x044fe800000018ff */
[----:B------:R2:W2:Y:S02]  /*4880*/  LDG.E R165, desc[UR14][R92.64+0x20] ;  /* 0x0000200e5ca57981 */ /* 0x0004a4000c1e1900 */
[C---:B------:R-:W-:Y:S06]  /*4890*/  HMMA.16816.F32 R8, R16.reuse, R10, RZ ;  /* 0x0000000a1008723c */ /* 0x040fec00000018ff */
[C---:B---3--:R-:W-:Y:S06]  /*48a0*/  HMMA.16816.F32 R12, R16.reuse, R68, RZ ;  /* 0x00000044100c723c */ /* 0x048fec00000018ff */
[----:B------:R-:W-:Y:S01]  /*48b0*/  HMMA.16816.F32 R16, R16, R70, RZ ;  /* 0x000000461010723c */ /* 0x000fe200000018ff */
[----:B------:R-:W3:Y:S05]  /*48c0*/  LDSM.16.M88.4 R68, [R3+0x18800] ;  /* 0x018800000344783b */ /* 0x000eea0000000200 */
[C---:B----4-:R-:W-:Y:S01]  /*48d0*/  HMMA.16816.F32 R4, R72.reuse, R76, R4 ;  /* 0x0000004c4804723c */ /* 0x050fe20000001804 */
[----:B--2---:R-:W-:Y:S05]  /*48e0*/  LDSM.16.M88.4 R92, [R2+0x18000] ;  /* 0x01800000025c783b */ /* 0x004fea0000000200 */
[C---:B------:R-:W-:Y:S01]  /*48f0*/  HMMA.16816.F32 R8, R72.reuse, R78, R8 ;  /* 0x0000004e4808723c */ /* 0x040fe20000001808 */
[----:B------:R-:W2:Y:S05]  /*4900*/  LDSM.16.M88.4 R76, [R96+0xc000] ;  /* 0x00c00000604c783b */ /* 0x000eaa0000000200 */
[C---:B-1----:R-:W-:Y:S06]  /*4910*/  HMMA.16816.F32 R12, R72.reuse, R80, R12 ;  /* 0x00000050480c723c */ /* 0x042fec000000180c */
[----:B------:R-:W-:Y:S01]  /*4920*/  HMMA.16816.F32 R16, R72, R82, R16 ;  /* 0x000000524810723c */ /* 0x000fe20000001810 */
[----:B------:R-:W1:Y:S05]  /*4930*/  LDSM.16.M88.4 R72, [R2+0x18800] ;  /* 0x018800000248783b */ /* 0x000e6a0000000200 */
[C---:B------:R-:W-:Y:S01]  /*4940*/  HMMA.16816.F32 R4, R84.reuse, R88, R4 ;  /* 0x000000585404723c */ /* 0x040fe20000001804 */
[----:B------:R-:W-:Y:S05]  /*4950*/  LDSM.16.M88.4 R80, [R99+0xe000] ;  /* 0x00e000006350783b */ /* 0x000fea0000000200 */
[C---:B------:R-:W-:Y:S01]  /*4960*/  HMMA.16816.F32 R8, R84.reuse, R90, R8 ;  /* 0x0000005a5408723c */ /* 0x040fe20000001808 */
[----:B------:R-:W4:Y:S05]  /*4970*/  LDSM.16.M88.4 R88, [R177+0x1a000] ;  /* 0x01a00000b158783b */ /* 0x000f2a0000000200 */
[C---:B---3--:R-:W-:Y:S06]  /*4980*/  HMMA.16816.F32 R12, R84.reuse, R68, R12 ;  /* 0x00000044540c723c */ /* 0x048fec000000180c */
[----:B------:R-:W-:Y:S01]  /*4990*/  HMMA.16816.F32 R16, R84, R70, R16 ;  /* 0x000000465410723c */ /* 0x000fe20000001810 */
[----:B------:R-:W3:Y:S05]  /*49a0*/  LDSM.16.M88.4 R68, [R177+0x1a800] ;  /* 0x01a80000b144783b */ /* 0x000eea0000000200 */
[C---:B--2---:R-:W-:Y:S01]  /*49b0*/  HMMA.16816.F32 R4, R76.reuse, R92, R4 ;  /* 0x0000005c4c04723c */ /* 0x044fe20000001804 */
[----:B------:R-:W-:Y:S05]  /*49c0*/  LDSM.16.M88.4 R84, [R98+0xe000] ;  /* 0x00e000006254783b */ /* 0x000fea0000000200 */
[C---:B------:R-:W-:Y:S01]  /*49d0*/  HMMA.16816.F32 R8, R76.reuse, R94, R8 ;  /* 0x0000005e4c08723c */ /* 0x040fe20000001808 */
[----:B------:R-:W2:Y:S05]  /*49e0*/  LDSM.16.M88.4 R92, [R176+0x1a000] ;  /* 0x01a00000b05c783b */ /* 0x000eaa0000000200 */
[C---:B-1----:R-:W-:Y:S06]  /*49f0*/  HMMA.16816.F32 R12, R76.reuse, R72, R12 ;  /* 0x000000484c0c723c */ /* 0x042fec000000180c */
[----:B------:R-:W-:Y:S01]  /*4a00*/  HMMA.16816.F32 R16, R76, R74, R16 ;  /* 0x0000004a4c10723c */ /* 0x000fe20000001810 */
[----:B------:R-:W1:Y:S05]  /*4a10*/  LDSM.16.M88.4 R72, [R176+0x1a800] ;  /* 0x01a80000b048783b */ /* 0x000e6a0000000200 */
[C---:B----4-:R-:W-:Y:S01]  /*4a20*/  HMMA.16816.F32 R4, R80.reuse, R88, R4 ;  /* 0x000000585004723c */ /* 0x050fe20000001804 */
        /* <DEDUP_REMOVED lines=41> */
[C---:B----4-:R-:W-:Y:S06]  /*4cc0*/  HMMA.16816.F32 R4, R80.reuse, R88, R4 ;  /* 0x000000585004723c */ /* 0x050fec0000001804 */
[C---:B------:R-:W-:Y:S06]  /*4cd0*/  HMMA.16816.F32 R8, R80.reuse, R90, R8 ;  /* 0x0000005a5008723c */ /* 0x040fec0000001808 */
[C---:B---3--:R-:W-:Y:S06]  /*4ce0*/  HMMA.16816.F32 R12, R80.reuse, R68, R12 ;  /* 0x00000044500c723c */ /* 0x048fec000000180c */
[----:B------:R-:W-:Y:S06]  /*4cf0*/  HMMA.16816.F32 R16, R80, R70, R16 ;  /* 0x000000465010723c */ /* 0x000fec0000001810 */
[C---:B--2---:R-:W-:Y:S06]  /*4d00*/  HMMA.16816.F32 R4, R84.reuse, R92, R4 ;  /* 0x0000005c5404723c */ /* 0x044fec0000001804 */
[C---:B------:R-:W-:Y:S06]  /*4d10*/  HMMA.16816.F32 R8, R84.reuse, R94, R8 ;  /* 0x0000005e5408723c */ /* 0x040fec0000001808 */
[C---:B-1----:R-:W-:Y:S06]  /*4d20*/  HMMA.16816.F32 R12, R84.reuse, R72, R12 ;  /* 0x00000048540c723c */ /* 0x042fec000000180c */
[----:B------:R-:W-:Y:S06]  /*4d30*/  HMMA.16816.F32 R16, R84, R74, R16 ;  /* 0x0000004a5410723c */ /* 0x000fec0000001810 */
[C---:B------:R-:W-:Y:S06]  /*4d40*/  FADD.FTZ R4, -R164.reuse, R4 ;  /* 0x00000004a4047221 */ /* 0x040fec0000010100 */
[C---:B------:R-:W-:Y:S01]  /*4d50*/  FADD.FTZ R8, -R164.reuse, R8 ;  /* 0x00000008a4087221 */ /* 0x040fe20000010100 */
[C---:B------:R-:W-:Y:S01]  /*4d60*/  FADD.FTZ R5, -R164.reuse, R5 ;  /* 0x00000005a4057221 */ /* 0x040fe20000010100 */
[----:B------:R-:W-:Y:S01]  /*4d70*/  FADD.FTZ R9, -R164, R9 ;  /* 0x00000009a4097221 */ /* 0x000fe20000010100 */
[-C--:B------:R-:W-:Y:S02]  /*4d80*/  FSEL R4, R4, R164.reuse, P3 ;  /* 0x000000a404047208 */ /* 0x080fe40001800000 */
[-C--:B------:R-:W-:Y:S01]  /*4d90*/  FSEL R8, R8, R164.reuse, P1 ;  /* 0x000000a408087208 */ /* 0x080fe20000800000 */
[C---:B------:R-:W-:Y:S01]  /*4da0*/  FADD.FTZ R12, -R164.reuse, R12 ;  /* 0x0000000ca40c7221 */ /* 0x040fe20000010100 */
[----:B------:R-:W-:Y:S01]  /*4db0*/  FSETP.GE.FTZ.AND P1, PT, R153, RZ, PT ;  /* 0x000000ff9900720b */ /* 0x000fe20003f36000 */
[----:B------:R-:W-:Y:S01]  /*4dc0*/  FADD.FTZ R13, -R164, R13 ;  /* 0x0000000da40d7221 */ /* 0x000fe20000010100 */
[----:B------:R-:W-:Y:S01]  /*4dd0*/  FSEL R5, R5, R164, P2 ;  /* 0x000000a405057208 */ /* 0x000fe20001000000 */
[----:B------:R-:W-:Y:S01]  /*4de0*/  FMUL.FTZ R4, R148, R4 ;  /* 0x0000000494047220 */ /* 0x000fe20000410000 */
[----:B------:R-:W-:Y:S01]  /*4df0*/  FSETP.GE.FTZ.AND P3, PT, R156, RZ, PT ;  /* 0x000000ff9c00720b */ /* 0x000fe20003f76000 */
[----:B------:R-:W-:Y:S01]  /*4e00*/  FADD.FTZ R16, -R164, R16 ;  /* 0x00000010a4107221 */ /* 0x000fe20000010100 */
[----:B------:R-:W-:Y:S01]  /*4e10*/  FSEL R9, R9, R164, P1 ;  /* 0x000000a409097208 */ /* 0x000fe20000800000 */
[----:B------:R-:W-:Y:S01]  /*4e20*/  FMUL.FTZ R5, R149, R5 ;  /* 0x0000000595057220 */ /* 0x000fe20000410000 */
[----:B------:R-:W-:Y:S01]  /*4e30*/  FSETP.GE.FTZ.AND P2, PT, R157, RZ, PT ;  /* 0x000000ff9d00720b */ /* 0x000fe20003f56000 */
[----:B------:R-:W-:Y:S01]  /*4e40*/  FMUL.FTZ R8, R152, R8 ;  /* 0x0000000898087220 */ /* 0x000fe20000410000 */
[----:B------:R-:W-:Y:S01]  /*4e50*/  FSETP.GE.FTZ.AND P1, PT, R161, RZ, PT ;  /* 0x000000ffa100720b */ /* 0x000fe20003f36000 */
[----:B------:R-:W-:Y:S01]  /*4e60*/  FMUL.FTZ R9, R153, R9 ;  /* 0x0000000999097220 */ /* 0x000fe20000410000 */
[-C--:B------:R-:W-:Y:S01]  /*4e70*/  FSEL R12, R12, R164.reuse, P3 ;  /* 0x000000a40c0c7208 */ /* 0x080fe20001800000 */
[----:B------:R-:W-:Y:S01]  /*4e80*/  FADD.FTZ R6, -R165, R6 ;  /* 0x00000006a5067221 */ /* 0x000fe20000010100 */
[----:B------:R-:W-:Y:S01]  /*4e90*/  FSEL R13, R13, R164, P2 ;  /* 0x000000a40d0d7208 */ /* 0x000fe20001000000 */
[----:B------:R-:W-:Y:S01]  /*4ea0*/  FADD.FTZ R68, -R165, R7 ;  /* 0x00000007a5447221 */ /* 0x000fe20000010100 */
[----:B------:R-:W-:Y:S01]  /*4eb0*/  FSETP.GE.FTZ.AND P2, PT, R160, RZ, PT ;  /* 0x000000ffa000720b */ /* 0x000fe20003f56000 */
[----:B------:R-:W-:Y:S01]  /*4ec0*/  FMUL.FTZ R12, R156, R12 ;  /* 0x0000000c9c0c7220 */ /* 0x000fe20000410000 */
[----:B------:R-:W-:Y:S01]  /*4ed0*/  F2FP.F16.F32.PACK_AB R4, R5, R4 ;  /* 0x000000040504723e */ /* 0x000fe200000000ff */
[----:B------:R-:W-:Y:S01]  /*4ee0*/  FMUL.FTZ R13, R157, R13 ;  /* 0x0000000d9d0d7220 */ /* 0x000fe20000410000 */
[----:B------:R-:W-:Y:S02]  /*4ef0*/  FSEL R16, R16, R164, P2 ;  /* 0x000000a410107208 */ /* 0x000fe40001000000 */
[----:B------:R-:W-:Y:S01]  /*4f00*/  F2FP.F16.F32.PACK_AB R8, R9, R8 ;  /* 0x000000080908723e */ /* 0x000fe200000000ff */
[----:B------:R-:W-:Y:S01]  /*4f10*/  @P1 FADD.FTZ R164, -R164, R17 ;  /* 0x00000011a4a41221 */ /* 0x000fe20000010100 */
[----:B------:R-:W-:Y:S01]  /*4f20*/  F2FP.F16.F32.PACK_AB R12, R13, R12 ;  /* 0x0000000c0d0c723e */ /* 0x000fe200000000ff */
[----:B------:R-:W-:Y:S01]  /*4f30*/  FMUL.FTZ R160, R160, R16 ;  /* 0x00000010a0a07220 */ /* 0x000fe20000410000 */
[----:B------:R-:W-:Y:S06]  /*4f40*/  @!P6 BRA `(.L_x_1068) ;  /* 0x00000004002ce947 */ /* 0x000fec0003800000 */
[----:B------:R-:W1:Y:S01]  /*4f50*/  LDC R7, c[0x0][0x240] ;  /* 0x00009000ff077b82 */ /* 0x000e620000000800 */
[----:B------:R-:W-:Y:S01]  /*4f60*/  ISETP.GE.AND P3, PT, R208, UR4, PT ;  /* 0x00000004d0007c0c */ /* 0x000fe2000bf66270 */
[----:B------:R-:W-:Y:S01]  /*4f70*/  IMAD.MOV.U32 R17, RZ, RZ, -0x6000 ;  /* 0xffffa000ff117424 */ /* 0x000fe200078e00ff */
[----:B------:R-:W-:Y:S02]  /*4f80*/  ISETP.GE.AND P2, PT, R207, UR4, PT ;  /* 0x00000004cf007c0c */ /* 0x000fe4000bf46270 */
[----:B------:R-:W-:Y:S03]  /*4f90*/  LOP3.LUT R9, R237, 0x1, RZ, 0xc0, !PT ;  /* 0x00000001ed097812 */ /* 0x000fe600078ec0ff */
[----:B------:R-:W2:Y:S01]  /*4fa0*/  LDC R5, c[0x0][0x244] ;  /* 0x00009100ff057b82 */ /* 0x000ea20000000800 */
[----:B------:R-:W-:Y:S04]  /*4fb0*/  ISETP.NE.U32.AND P1, PT, R9, 0x1, PT ;  /* 0x000000010900780c */ /* 0x000fe80003f25070 */
[----:B------:R-:W-:Y:S05]  /*4fc0*/  SEL R17, R17, 0x6000, !P1 ;  /* 0x0000600011117807 */ /* 0x000fea0004800000 */
[--C-:B------:R-:W-:Y:S02]  /*4fd0*/  IMAD.IADD R236, R236, 0x1, R17.reuse ;  /* 0x00000001ecec7824 */ /* 0x100fe400078e0211 */
[--C-:B------:R-:W-:Y:S02]  /*4fe0*/  IMAD.IADD R233, R233, 0x1, R17.reuse ;  /* 0x00000001e9e97824 */ /* 0x100fe400078e0211 */
[----:B------:R-:W-:Y:S02]  /*4ff0*/  IMAD.IADD R184, R184, 0x1, R17 ;  /* 0x00000001b8b87824 */ /* 0x000fe400078e0211 */
[----:B-1----:R-:W-:Y:S05]  /*5000*/  IMAD.U32 R9, R7, -0x40, RZ ;  /* 0xffffffc007097824 */ /* 0x002fea00078e00ff */
[----:B------:R-:W-:Y:S02]  /*5010*/  LEA R70, P1, R9, R246, 0x1 ;  /* 0x000000f609467211 */ /* 0x000fe400078208ff */
[----:B------:R-:W-:Y:S02]  /*5020*/  LEA R13, P4, R7, R9, 0x5 ;  /* 0x00000009070d7211 */ /* 0x000fe400078828ff */
[-C--:B------:R-:W-:Y:S02]  /*5030*/  LEA.HI.X.SX32 R71, R9, R247.reuse, 0x1, P1 ;  /* 0x000000f709477211 */ /* 0x080fe400008f0eff */
[----:B------:R-:W-:Y:S02]  /*5040*/  ISETP.GE.AND P1, PT, R202, UR4, PT ;  /* 0x00000004ca007c0c */ /* 0x000fe4000bf26270 */
[----:B------:R-:W-:Y:S04]  /*5050*/  SHF.R.S32.HI R16, RZ, 0x1f, R9 ;  /* 0x0000001fff107819 */ /* 0x000fe80000011409 */
[----:B--2---:R-:W-:Y:S02]  /*5060*/  LEA.HI.X R16, R7, R16, R5, 0x5, P4 ;  /* 0x0000001007107211 */ /* 0x004fe400020f2c05 */
[CC--:B------:R-:W-:Y:S04]  /*5070*/  @!P3 LEA R72, P4, R13.reuse, R246.reuse, 0x1 ;  /* 0x000000f60d48b211 */ /* 0x0c0fe800078808ff */
[CC--:B------:R-:W-:Y:S01]  /*5080*/  @!P3 LEA.HI.X R73, R13.reuse, R247.reuse, R16, 0x1, P4 ;  /* 0x000000f70d49b211 */ /* 0x0c0fe200020f0c10 */
[----:B------:R1:W-:Y:S01]  /*5090*/  @P1 STS [R236], RZ ;  /* 0x000000ffec001388 */ /* 0x0003e20000000800 */
[C---:B------:R-:W-:Y:S01]  /*50a0*/  @!P2 LEA R74, P4, R13.reuse, R246, 0x1 ;  /* 0x000000f60d4aa211 */ /* 0x040fe200078808ff */
[----:B------:R-:W-:Y:S02]  /*50b0*/  IMAD.MOV.U32 R246, RZ, RZ, R70 ;  /* 0x000000fffff67224 */ /* 0x000fe400078e0046 */
[----:B------:R1:W-:Y:S01]  /*50c0*/  @P1 STS [R236+0x4], RZ ;  /* 0x000004ffec001388 */ /* 0x0003e20000000800 */
[----:B------:R-:W-:Y:S01]  /*50d0*/  @!P2 LEA.HI.X R75, R13, R247, R16, 0x1, P4 ;  /* 0x000000f70d4ba211 */ /* 0x000fe200020f0c10 */
[----:B------:R-:W-:Y:S01]  /*50e0*/  IMAD.MOV.U32 R247, RZ, RZ, R71 ;  /* 0x000000fffff77224 */ /* 0x000fe200078e0047 */
[C---:B------:R-:W-:Y:S01]  /*50f0*/  @!P1 LEA R76, P4, R7.reuse, R70, 0x6 ;  /* 0x00000046074c9211 */ /* 0x040fe200078830ff */
[----:B------:R1:W-:Y:S03]  /*5100*/  @P1 STS [R236+0x8], RZ ;  /* 0x000008ffec001388 */ /* 0x0003e60000000800 */
[----:B------:R-:W-:Y:S01]  /*5110*/  @!P1 LEA.HI.X R77, R7, R71, R5, 0x6, P4 ;  /* 0x00000047074d9211 */ /* 0x000fe200020f3405 */
        /* <DEDUP_REMOVED lines=46> */
.L_x_1068:
[----:B------:R-:W-:Y:S01]  /*5400*/  FSETP.GE.FTZ.AND P1, PT, R151, RZ, PT ;  /* 0x000000ff9700720b */ /* 0x000fe20003f36000 */
[C---:B------:R-:W-:Y:S01]  /*5410*/  FADD.FTZ R10, -R165.reuse, R10 ;  /* 0x0000000aa50a7221 */ /* 0x040fe20000010100 */
[C---:B------:R-:W-:Y:S01]  /*5420*/  FADD.FTZ R11, -R165.reuse, R11 ;  /* 0x0000000ba50b7221 */ /* 0x040fe20000010100 */
[-C--:B------:R-:W-:Y:S01]  /*5430*/  FSEL R6, R6, R165.reuse, P5 ;  /* 0x000000a506067208 */ /* 0x080fe20002800000 */
[C---:B------:R-:W-:Y:S01]  /*5440*/  FADD.FTZ R14, -R165.reuse, R14 ;  /* 0x0000000ea50e7221 */ /* 0x040fe20000010100 */
[-C--:B------:R-:W-:Y:S01]  /*5450*/  FSEL R68, R68, R165.reuse, P1 ;  /* 0x000000a544447208 */ /* 0x080fe20000800000 */
[----:B------:R-:W-:Y:S01]  /*5460*/  FADD.FTZ R15, -R165, R15 ;  /* 0x0000000fa50f7221 */ /* 0x000fe20000010100 */
[----:B------:R-:W-:Y:S01]  /*5470*/  FSETP.GE.FTZ.AND P1, PT, R154, RZ, PT ;  /* 0x000000ff9a00720b */ /* 0x000fe20003f36000 */
[----:B------:R-:W-:Y:S01]  /*5480*/  FMUL.FTZ R6, R150, R6 ;  /* 0x0000000696067220 */ /* 0x000fe20000410000 */
[----:B------:R-:W-:Y:S01]  /*5490*/  FSETP.GE.FTZ.AND P2, PT, R155, RZ, PT ;  /* 0x000000ff9b00720b */ /* 0x000fe20003f56000 */
[----:B------:R-:W-:Y:S01]  /*54a0*/  FMUL.FTZ R68, R151, R68 ;  /* 0x0000004497447220 */ /* 0x000fe20000410000 */
[-C--:B------:R-:W-:Y:S01]  /*54b0*/  FSEL R10, R10, R165.reuse, P1 ;  /* 0x000000a50a0a7208 */ /* 0x080fe20000800000 */
[----:B------:R-:W-:Y:S01]  /*54c0*/  FADD.FTZ R18, -R165, R18 ;  /* 0x00000012a5127221 */ /* 0x000fe20000010100 */
[----:B------:R-:W-:Y:S01]  /*54d0*/  FSETP.GE.FTZ.AND P1, PT, R163, RZ, PT ;  /* 0x000000ffa300720b */ /* 0x000fe20003f36000 */
[----:B------:R-:W-:Y:S01]  /*54e0*/  STS [R214+0x1e000], R4 ;  /* 0x01e00004d6007388 */ /* 0x000fe20000000800 */
[----:B------:R-:W-:Y:S01]  /*54f0*/  FSEL R11, R11, R165, P2 ;  /* 0x000000a50b0b7208 */ /* 0x000fe20001000000 */
[----:B------:R-:W-:Y:S01]  /*5500*/  FMUL.FTZ R10, R154, R10 ;  /* 0x0000000a9a0a7220 */ /* 0x000fe20000410000 */
[----:B------:R-:W-:Y:S01]  /*5510*/  FSETP.GE.FTZ.AND P4, PT, R158, RZ, PT ;  /* 0x000000ff9e00720b */ /* 0x000fe20003f96000 */
[----:B------:R-:W-:Y:S01]  /*5520*/  FMUL.FTZ R161, R161, R164 ;  /* 0x000000a4a1a17220 */ /* 0x000fe20000410000 */
[----:B------:R-:W-:Y:S01]  /*5530*/  FSETP.GE.FTZ.AND P3, PT, R159, RZ, PT ;  /* 0x000000ff9f00720b */ /* 0x000fe20003f76000 */
[----:B------:R-:W-:Y:S01]  /*5540*/  FMUL.FTZ R11, R155, R11 ;  /* 0x0000000b9b0b7220 */ /* 0x000fe20000410000 */
[-C--:B------:R-:W-:Y:S01]  /*5550*/  FSEL R14, R14, R165.reuse, P4 ;  /* 0x000000a50e0e7208 */ /* 0x080fe20002000000 */
[----:B------:R-:W-:Y:S01]  /*5560*/  IMAD R252, R216, UR6, RZ ;  /* 0x00000006d8fc7c24 */ /* 0x000fe2000f8e02ff */
[----:B------:R-:W-:Y:S02]  /*5570*/  FSEL R15, R15, R165, P3 ;  /* 0x000000a50f0f7208 */ /* 0x000fe40001800000 */
[----:B------:R-:W-:Y:S01]  /*5580*/  FSETP.GE.FTZ.AND P2, PT, R162, RZ, PT ;  /* 0x000000ffa200720b */ /* 0x000fe20003f56000 */
[----:B------:R-:W-:Y:S01]  /*5590*/  FMUL.FTZ R14, R158, R14 ;  /* 0x0000000e9e0e7220 */ /* 0x000fe20000410000 */
[----:B------:R-:W-:Y:S01]  /*55a0*/  F2FP.F16.F32.PACK_AB R6, R68, R6 ;  /* 0x000000064406723e */ /* 0x000fe200000000ff */
[----:B------:R-:W-:Y:S01]  /*55b0*/  FMUL.FTZ R15, R159, R15 ;  /* 0x0000000f9f0f7220 */ /* 0x000fe20000410000 */
[----:B------:R-:W-:Y:S01]  /*55c0*/  FSEL R18, R18, R165, P2 ;  /* 0x000000a512127208 */ /* 0x000fe20001000000 */
[----:B------:R-:W-:Y:S01]  /*55d0*/  @P1 FADD.FTZ R165, -R165, R19 ;  /* 0x00000013a5a51221 */ /* 0x000fe20000010100 */
[----:B------:R-:W-:Y:S01]  /*55e0*/  F2FP.F16.F32.PACK_AB R10, R11, R10 ;  /* 0x0000000a0b0a723e */ /* 0x000fe200000000ff */
[----:B------:R-:W-:Y:S01]  /*55f0*/  STS [R214+0x1e400], R6 ;  /* 0x01e40006d6007388 */ /* 0x000fe20000000800 */
[----:B------:R-:W-:Y:S01]  /*5600*/  F2FP.F16.F32.PACK_AB R14, R15, R14 ;  /* 0x0000000e0f0e723e */ /* 0x000fe200000000ff */
[----:B------:R-:W-:Y:S01]  /*5610*/  FMUL.FTZ R18, R162, R18 ;  /* 0x00000012a2127220 */ /* 0x000fe20000410000 */
[----:B------:R-:W-:Y:S01]  /*5620*/  FMUL.FTZ R163, R163, R165 ;  /* 0x000000a5a3a37220 */ /* 0x000fe20000410000 */
[----:B------:R-:W-:Y:S01]  /*5630*/  STS [R215+0x1e000], R8 ;  /* 0x01e00008d7007388 */ /* 0x000fe20000000800 */
[----:B------:R-:W-:Y:S02]  /*5640*/  F2FP.F16.F32.PACK_AB R160, R161, R160 ;  /* 0x000000a0a1a0723e */ /* 0x000fe400000000ff */
[----:B------:R-:W-:Y:S01]  /*5650*/  LEA R189, R187, UR5, 0x1 ;  /* 0x00000005bbbd7c11 */ /* 0x000fe2000f8e08ff */
[----:B------:R-:W-:Y:S01]  /*5660*/  STS [R215+0x1e400], R10 ;  /* 0x01e4000ad7007388 */ /* 0x000fe20000000800 */
[----:B------:R-:W-:Y:S03]  /*5670*/  F2FP.F16.F32.PACK_AB R18, R163, R18 ;  /* 0x00000012a312723e */ /* 0x000fe600000000ff */
        /* <DEDUP_REMOVED lines=130> */
.L_x_1069:
        /* <DEDUP_REMOVED lines=11> */
[-C--:B---3--:R-:W-:Y:S06]  /*5f50*/  HMMA.16816.F32 R4, R96, R16.reuse, RZ ;  /* 0x000000106004723c */ /* 0x088fec00000018ff */
        /* <DEDUP_REMOVED lines=11> */
[----:B------:R-:W-:Y:S05]  /*6010*/  LDSM.16.M88.4 R148, [R178] ;  /* 0x00000000b294783b */ /* 0x000fea0000000200 */
        /* <DEDUP_REMOVED lines=9> */
[----:B------:R-:W2:Y:S05]  /*60b0*/  LDSM.16.M88.4 R164, [R178+0x1000] ;  /* 0x00100000b2a4783b */ /* 0x000eaa0000000200 */
[-C--:B------:R-:W-:Y:S06]  /*60c0*/  HMMA.16816.F32 R84, R152, R168.reuse, R84 ;  /* 0x000000a89854723c */ /* 0x080fec0000001854 */
[C---:B------:R-:W-:Y:S06]  /*60d0*/  HMMA.16816.F32 R88, R160.reuse, R168, R88 ;  /* 0x000000a8a058723c */ /* 0x040fec0000001858 */
[-C--:B------:R-:W-:Y:S01]  /*60e0*/  HMMA.16816.F32 R92, R160, R170.reuse, R92 ;  /* 0x000000aaa05c723c */ /* 0x080fe2000000185c */
[----:B------:R-:W3:Y:S05]  /*60f0*/  LDSM.16.MT88.4 R160, [R189+0x17000] ;  /* 0x01700000bda0783b */ /* 0x000eea0000004200 */
[----:B------:R-:W-:Y:S01]  /*6100*/  HMMA.16816.F32 R96, R152, R170, R96 ;  /* 0x000000aa9860723c */ /* 0x000fe20000001860 */
[----:B------:R-:W-:Y:S04]  /*6110*/  LDSM.16.M88.4 R152, [R179] ;  /* 0x00000000b398783b */ /* 0x000fe80000000200 */
[----:B------:R-:W-:Y:S01]  /*6120*/  LDSM.16.M88.4 R168, [R179+0x1000] ;  /* 0x00100000b3a8783b */ /* 0x000fe20000000200 */
[-C--:B-1----:R-:W-:Y:S06]  /*6130*/  HMMA.16816.F32 R4, R148, R156.reuse, R4 ;  /* 0x0000009c9404723c */ /* 0x082fec0000001804 */
[C---:B--2---:R-:W-:Y:S06]  /*6140*/  HMMA.16816.F32 R8, R164.reuse, R156, R8 ;  /* 0x0000009ca408723c */ /* 0x044fec0000001808 */
[-C--:B------:R-:W-:Y:S06]  /*6150*/  HMMA.16816.F32 R12, R164, R158.reuse, R12 ;  /* 0x0000009ea40c723c */ /* 0x080fec000000180c */
[C---:B------:R-:W-:Y:S01]  /*6160*/  HMMA.16816.F32 R16, R148.reuse, R158, R16 ;  /* 0x0000009e9410723c */ /* 0x040fe20000001810 */
[----:B------:R-:W1:Y:S05]  /*6170*/  LDSM.16.MT88.4 R156, [R189+0x13800] ;  /* 0x01380000bd9c783b */ /* 0x000e6a0000004200 */
        /* <DEDUP_REMOVED lines=9> */
[----:B------:R-:W-:Y:S06]  /*6210*/  HMMA.16816.F32 R96, R148, R162, R96 ;  /* 0x000000a29460723c */ /* 0x000fec0000001860 */
[-C--:B-1----:R-:W-:Y:S05]  /*6220*/  HMMA.16816.F32 R4, R152, R156.reuse, R4 ;  /* 0x0000009c9804723c */ /* 0x082fea0000001804 */
[----:B------:R-:W-:Y:S01]  /*6230*/  @P6 IADD3 R148, P1, R248, -0x100, RZ ;  /* 0xffffff00f8946810 */ /* 0x000fe20007f3e0ff */
[C---:B------:R-:W-:Y:S05]  /*6240*/  HMMA.16816.F32 R8, R168.reuse, R156, R8 ;  /* 0x0000009ca808723c */ /* 0x040fea0000001808 */
[----:B------:R-:W-:Y:S01]  /*6250*/  @P6 IADD3.X R149, R249, -0x1, RZ, P1, !PT ;  /* 0xfffffffff9956810 */ /* 0x000fe20000ffe4ff */
[-C--:B------:R-:W-:Y:S05]  /*6260*/  HMMA.16816.F32 R12, R168, R158.reuse, R12 ;  /* 0x0000009ea80c723c */ /* 0x080fea000000180c */
[----:B------:R-:W-:Y:S01]  /*6270*/  @P6 IMAD.MOV.U32 R248, RZ, RZ, R148 ;  /* 0x000000fffff86224 */ /* 0x000fe200078e0094 */
[C---:B------:R-:W-:Y:S05]  /*6280*/  HMMA.16816.F32 R16, R152.reuse, R158, R16 ;  /* 0x0000009e9810723c */ /* 0x040fea0000001810 */
[----:B------:R-:W-:Y:S01]  /*6290*/  @P6 IMAD.MOV.U32 R249, RZ, RZ, R149 ;  /* 0x000000fffff96224 */ /* 0x000fe200078e0095 */
[-C--:B--2---:R-:W-:Y:S05]  /*62a0*/  HMMA.16816.F32 R68, R152, R172.reuse, R68 ;  /* 0x000000ac9844723c */ /* 0x084fea0000001844 */
[----:B------:R-:W-:Y:S01]  /*62b0*/  @P6 IMAD.WIDE R150, R206, 0x4, R248 ;  /* 0x00000004ce966825 */ /* 0x000fe200078e02f8 */
[C---:B------:R-:W-:Y:S04]  /*62c0*/  HMMA.16816.F32 R72, R168.reuse, R172, R72 ;  /* 0x000000aca848723c */ /* 0x040fe80000001848 */
[----:B------:R-:W5:Y:S01]  /*62d0*/  @P6 LDG.E R234, desc[UR14][R150.64] ;  /* 0x0000000e96ea6981 */ /* 0x000f62000c1e1900 */
[C---:B------:R-:W-:Y:S01]  /*62e0*/  IMAD.SHL.U32 R149, R252.reuse, 0x8, RZ ;  /* 0x00000008fc957824 */ /* 0x040fe200078e00ff */
[-C--:B------:R-:W-:Y:S02]  /*62f0*/  HMMA.16816.F32 R76, R168, R174.reuse, R76 ;  /* 0x000000aea84c723c */ /* 0x080fe4000000184c */
[----:B------:R1:W5:Y:S03]  /*6300*/  @P6 LDG.E R235, desc[UR14][R150.64+0x20] ;  /* 0x0000200e96eb6981 */ /* 0x000366000c1e1900 */
[----:B------:R-:W-:Y:S01]  /*6310*/  IMAD.SHL.U32 R148, R252, 0x10, RZ ;  /* 0x00000010fc947824 */ /* 0x000fe200078e00ff */
[C---:B------:R-:W-:Y:S01]  /*6320*/  HMMA.16816.F32 R80, R152.reuse, R174, R80 ;  /* 0x000000ae9850723c */ /* 0x040fe20000001850 */
[----:B------:R2:W-:Y:S04]  /*6330*/  REDG.E.ADD.F32.FTZ.RN.STRONG.GPU desc[UR14][R242.64], R4 ;  /* 0x00000004f20079a6 */ /* 0x0005e8000c10f38e */
[CC--:B------:R-:W-:Y:S01]  /*6340*/  LEA R158, P2, R148.reuse, R242.reuse, 0x2 ;  /* 0x000000f2949e7211 */ /* 0x0c0fe200078410ff */
[-C--:B---3--:R-:W-:Y:S05]  /*6350*/  HMMA.16816.F32 R84, R152, R164.reuse, R84 ;  /* 0x000000a49854723c */ /* 0x088fea0000001854 */
[-C--:B------:R-:W-:Y:S01]  /*6360*/  LEA.HI.X.SX32 R159, R148, R243.reuse, 0x2, P2 ;  /* 0x000000f3949f7211 */ /* 0x080fe200010f16ff */
[C---:B------:R-:W-:Y:S06]  /*6370*/  HMMA.16816.F32 R88, R168.reuse, R164, R88 ;  /* 0x000000a4a858723c */ /* 0x040fec0000001858 */
[-C--:B------:R-:W-:Y:S05]  /*6380*/  HMMA.16816.F32 R92, R168, R166.reuse, R92 ;  /* 0x000000a6a85c723c */ /* 0x080fea000000185c */
[CC--:B-1----:R-:W-:Y:S01]  /*6390*/  LEA R150, P1, R149.reuse, R242.reuse, 0x2 ;  /* 0x000000f295967211 */ /* 0x0c2fe200078210ff */
[----:B------:R-:W-:Y:S05]  /*63a0*/  HMMA.16816.F32 R96, R152, R166, R96 ;  /* 0x000000a69860723c */ /* 0x000fea0000001860 */
[-C--:B------:R-:W-:Y:S01]  /*63b0*/  LEA.HI.X.SX32 R151, R149, R243.reuse, 0x2, P1 ;  /* 0x000000f395977211 */ /* 0x080fe200008f16ff */
[C---:B--2---:R-:W-:Y:S02]  /*63c0*/  IMAD.SHL.U32 R4, R252.reuse, 0x20, RZ ;  /* 0x00000020fc047824 */ /* 0x044fe400078e00ff */
[----:B------:R-:W-:Y:S02]  /*63d0*/  IMAD R152, R252, 0x18, RZ ;  /* 0x00000018fc987824 */ /* 0x000fe400078e02ff */
[----:B------:R1:W-:Y:S01]  /*63e0*/  REDG.E.ADD.F32.FTZ.RN.STRONG.GPU desc[UR14][R150.64], R5 ;  /* 0x00000005960079a6 */ /* 0x0003e2000c10f38e */
[-C--:B------:R-:W-:Y:S02]  /*63f0*/  LEA R154, P2, R4, R242.reuse, 0x2 ;  /* 0x000000f2049a7211 */ /* 0x080fe400078410ff */
[-C--:B------:R-:W-:Y:S01]  /*6400*/  LEA R156, P1, R152, R242.reuse, 0x2 ;  /* 0x000000f2989c7211 */ /* 0x080fe200078210ff */
[----:B------:R2:W-:Y:S01]  /*6410*/  REDG.E.ADD.F32.FTZ.RN.STRONG.GPU desc[UR14][R158.64], R6 ;  /* 0x000000069e0079a6 */ /* 0x0005e2000c10f38e */
[-C--:B------:R-:W-:Y:S01]  /*6420*/  LEA.HI.X.SX32 R155, R4, R243.reuse, 0x2, P2 ;  /* 0x000000f3049b7211 */ /* 0x080fe200010f16ff */
[----:B------:R-:W-:Y:S01]  /*6430*/  VIADD R4, R148, 0x20 ;  /* 0x0000002094047836 */ /* 0x000fe20000000000 */
[-C--:B------:R-:W-:Y:S05]  /*6440*/  LEA.HI.X.SX32 R157, R152, R243.reuse, 0x2, P1 ;  /* 0x000000f3989d7211 */ /* 0x080fea00008f16ff */
[----:B------:R3:W-:Y:S04]  /*6450*/  REDG.E.ADD.F32.FTZ.RN.STRONG.GPU desc[UR14][R156.64], R7 ;  /* 0x000000079c0079a6 */ /* 0x0007e8000c10f38e */
[----:B------:R4:W-:Y:S01]  /*6460*/  REDG.E.ADD.F32.FTZ.RN.STRONG.GPU desc[UR14][R154.64], R8 ;  /* 0x000000089a0079a6 */ /* 0x0009e2000c10f38e */
[C---:B-1----:R-:W-:Y:S02]  /*6470*/  IMAD R5, R252.reuse, 0x28, RZ ;  /* 0x00000028fc057824 */ /* 0x042fe400078e02ff */
[C---:B--2---:R-:W-:Y:S03]  /*6480*/  IMAD R6, R252.reuse, 0x30, RZ ;  /* 0x00000030fc067824 */ /* 0x044fe600078e02ff */
[CC--:B------:R-:W-:Y:S01]  /*6490*/  LEA R152, P1, R5.reuse, R242.reuse, 0x2 ;  /* 0x000000f205987211 */ /* 0x0c0fe200078210ff */
[----:B------:R-:W-:Y:S03]  /*64a0*/  IMAD R252, R252, 0x38, RZ ;  /* 0x00000038fcfc7824 */ /* 0x000fe600078e02ff */
[-C--:B------:R-:W-:Y:S01]  /*64b0*/  LEA.HI.X.SX32 R153, R5, R243.reuse, 0x2, P1 ;  /* 0x000000f305997211 */ /* 0x080fe200008f16ff */
[C---:B------:R-:W-:Y:S01]  /*64c0*/  IMAD.IADD R5, R149.reuse, 0x1, R4 ;  /* 0x0000000195057824 */ /* 0x040fe200078e0204 */
[-C--:B---3--:R-:W-:Y:S03]  /*64d0*/  LEA R156, P2, R6, R242.reuse, 0x2 ;  /* 0x000000f2069c7211 */ /* 0x088fe600078410ff */
[----:B------:R1:W-:Y:S01]  /*64e0*/  REDG.E.ADD.F32.FTZ.RN.STRONG.GPU desc[UR14][R152.64], R9 ;  /* 0x00000009980079a6 */ /* 0x0003e2000c10f38e */
[-C--:B----4-:R-:W-:Y:S02]  /*64f0*/  LEA R8, P1, R252, R242.reuse, 0x2 ;  /* 0x000000f2fc087211 */ /* 0x090fe400078210ff */
[-C--:B------:R-:W-:Y:S05]  /*6500*/  LEA.HI.X.SX32 R157, R6, R243.reuse, 0x2, P2 ;  /* 0x000000f3069d7211 */ /* 0x080fea00010f16ff */
[----:B------:R-:W-:Y:S01]  /*6510*/  REDG.E.ADD.F32.FTZ.RN.STRONG.GPU desc[UR14][R156.64], R10 ;  /* 0x0000000a9c0079a6 */ /* 0x000fe2000c10f38e */
[-C--:B-1----:R-:W-:Y:S02]  /*6520*/  LEA.HI.X.SX32 R9, R252, R243.reuse, 0x2, P1 ;  /* 0x000000f3fc097211 */ /* 0x082fe400008f16ff */
[CC--:B------:R-:W-:Y:S03]  /*6530*/  LEA R6, P1, R4.reuse, R242.reuse, 0x2 ;  /* 0x000000f204067211 */ /* 0x0c0fe600078210ff */
[----:B------:R1:W-:Y:S01]  /*6540*/  REDG.E.ADD.F32.FTZ.RN.STRONG.GPU desc[UR14][R8.64], R11 ;  /* 0x0000000b080079a6 */ /* 0x0003e2000c10f38e */
[-C--:B------:R-:W-:Y:S01]  /*6550*/  LEA.HI.X.SX32 R7, R4, R243.reuse, 0x2, P1 ;  /* 0x000000f304077211 */ /* 0x080fe200008f16ff */
[----:B------:R-:W-:Y:S02]  /*6560*/  IMAD.IADD R4, R149, 0x1, R5 ;  /* 0x0000000195047824 */ /* 0x000fe400078e0205 */
[----:B------:R2:W-:Y:S04]  /*6570*/  REDG.E.ADD.F32.FTZ.RN.STRONG.GPU desc[UR14][R242.64+0x80], R16 ;  /* 0x00008010f20079a6 */ /* 0x0005e8000c10f38e */
[----:B------:R-:W-:Y:S04]  /*6580*/  REDG.E.ADD.F32.FTZ.RN.STRONG.GPU desc[UR14][R150.64+0x80], R17 ;  /* 0x00008011960079a6 */ /* 0x000fe8000c10f38e */
[----:B------:R3:W-:Y:S01]  /*6590*/  REDG.E.ADD.F32.FTZ.RN.STRONG.GPU desc[UR14][R6.64], R18 ;  /* 0x00000012060079a6 */ /* 0x0007e2000c10f38e */
[CC--:B-1----:R-:W-:Y:S04]  /*65a0*/  LEA R8, P1, R5.reuse, R242.reuse, 0x2 ;  /* 0x000000f205087211 */ /* 0x0c2fe800078210ff */
[-C--:B------:R-:W-:Y:S01]  /*65b0*/  LEA.HI.X.SX32 R9, R5, R243.reuse, 0x2, P1 ;  /* 0x000000f305097211 */ /* 0x080fe200008f16ff */
[----:B------:R-:W-:Y:S01]  /*65c0*/  IMAD.IADD R5, R149, 0x1, R4 ;  /* 0x0000000195057824 */ /* 0x000fe200078e0204 */
[CC--:B--2---:R-:W-:Y:S03]  /*65d0*/  LEA R16, P2, R4.reuse, R242.reuse, 0x2 ;  /* 0x000000f204107211 */ /* 0x0c4fe600078410ff */
[----:B------:R1:W-:Y:S01]  /*65e0*/  REDG.E.ADD.F32.FTZ.RN.STRONG.GPU desc[UR14][R8.64], R19 ;  /* 0x00000013080079a6 */ /* 0x0003e2000c10f38e */
[-C--:B------:R-:W-:Y:S01]  /*65f0*/  LEA R10, P1, R5, R242.reuse, 0x2 ;  /* 0x000000f2050a7211 */ /* 0x080fe200078210ff */
[----:B---3--:R-:W-:Y:S01]  /*6600*/  IMAD.IADD R6, R149, 0x1, R5 ;  /* 0x0000000195067824 */ /* 0x008fe200078e0205 */
[-C--:B------:R-:W-:Y:S02]  /*6610*/  LEA.HI.X.SX32 R17, R4, R243.reuse, 0x2, P2 ;  /* 0x000000f304117211 */ /* 0x080fe400010f16ff */
[-C--:B------:R-:W-:Y:S01]  /*6620*/  LEA.HI.X.SX32 R11, R5, R243.reuse, 0x2, P1 ;  /* 0x000000f3050b7211 */ /* 0x080fe200008f16ff */
[C---:B------:R-:W-:Y:S02]  /*6630*/  IMAD.IADD R4, R149.reuse, 0x1, R6 ;  /* 0x0000000195047824 */ /* 0x040fe400078e0206 */
        /* <DEDUP_REMOVED lines=8> */
[----:B------:R-:W-:Y:S04]  /*66c0*/  IMAD.IADD R4, R149, 0x1, R5 ;  /* 0x0000000195047824 */ /* 0x000fe800078e0205 */
[----:B------:R2:W-:Y:S04]  /*66d0*/  REDG.E.ADD.F32.FTZ.RN.STRONG.GPU desc[UR14][R6.64], R15 ;  /* 0x0000000f060079a6 */ /* 0x0005e8000c10f38e */
[----:B------:R-:W-:Y:S04]  /*66e0*/  REDG.E.ADD.F32.FTZ.RN.STRONG.GPU desc[UR14][R242.64+0x100], R68 ;  /* 0x00010044f20079a6 */ /* 0x000fe8000c10f38e */
[----:B------:R-:W-:Y:S01]  /*66f0*/  REDG.E.ADD.F32.FTZ.RN.STRONG.GPU desc[UR14][R150.64+0x100], R69 ;  /* 0x00010045960079a6 */ /* 0x000fe2000c10f38e */
[CC--:B-1----:R-:W-:Y:S04]  /*6700*/  LEA R8, P1, R5.reuse, R242.reuse, 0x2 ;  /* 0x000000f205087211 */ /* 0x0c2fe800078210ff */
[-C--:B------:R-:W-:Y:S01]  /*6710*/  LEA.HI.X.SX32 R9, R5, R243.reuse, 0x2, P1 ;  /* 0x000000f305097211 */ /* 0x080fe200008f16ff */
[C---:B------:R-:W-:Y:S01]  /*6720*/  IMAD.IADD R5, R149.reuse, 0x1, R4 ;  /* 0x0000000195057824 */ /* 0x040fe200078e0204 */
[CC--:B------:R-:W-:Y:S03]  /*6730*/  LEA R10, P1, R4.reuse, R242.reuse, 0x2 ;  /* 0x000000f2040a7211 */ /* 0x0c0fe600078210ff */
[----:B------:R1:W-:Y:S01]  /*6740*/  REDG.E.ADD.F32.FTZ.RN.STRONG.GPU desc[UR14][R8.64], R70 ;  /* 0x00000046080079a6 */ /* 0x0003e2000c10f38e */
[-C--:B------:R-:W-:Y:S01]  /*6750*/  LEA.HI.X.SX32 R11, R4, R243.reuse, 0x2, P1 ;  /* 0x000000f3040b7211 */ /* 0x080fe200008f16ff */
[----:B------:R-:W-:Y:S01]  /*6760*/  IMAD.IADD R4, R149, 0x1, R5 ;  /* 0x0000000195047824 */ /* 0x000fe200078e0205 */
[CC--:B------:R-:W-:Y:S03]  /*6770*/  LEA R12, P2, R5.reuse, R242.reuse, 0x2 ;  /* 0x000000f2050c7211 */ /* 0x0c0fe600078410ff */
[----:B------:R3:W-:Y:S01]  /*6780*/  REDG.E.ADD.F32.FTZ.RN.STRONG.GPU desc[UR14][R10.64], R71 ;  /* 0x000000470a0079a6 */ /* 0x0007e2000c10f38e */
[-C--:B------:R-:W-:Y:S01]  /*6790*/  LEA.HI.X.SX32 R13, R5, R243.reuse, 0x2, P2 ;  /* 0x000000f3050d7211 */ /* 0x080fe200010f16ff */
[C---:B--2---:R-:W-:Y:S02]  /*67a0*/  IMAD.IADD R6, R149.reuse, 0x1, R4 ;  /* 0x0000000195067824 */ /* 0x044fe400078e0204 */
[----:B------:R-:W-:Y:S01]  /*67b0*/  VIADD R5, R148, 0x60 ;  /* 0x0000006094057836 */ /* 0x000fe20000000000 */
[----:B------:R-:W-:Y:S04]  /*67c0*/  LDSM.16.MT88.4 R68, [R183+0x4000] ;  /* 0x00400000b744783b */ /* 0x000fe80000004200 */
[----:B------:R-:W-:Y:S01]  /*67d0*/  REDG.E.ADD.F32.FTZ.RN.STRONG.GPU desc[UR14][R12.64], R72 ;  /* 0x000000480c0079a6 */ /* 0x000fe2000c10f38e */
[CC--:B-1----:R-:W-:Y:S04]  /*67e0*/  LEA R8, P1, R4.reuse, R242.reuse, 0x2 ;  /* 0x000000f204087211 */ /* 0x0c2fe800078210ff */
[-C--:B------:R-:W-:Y:S01]  /*67f0*/  LEA.HI.X.SX32 R9, R4, R243.reuse, 0x2, P1 ;  /* 0x000000f304097211 */ /* 0x080fe200008f16ff */
[C---:B------:R-:W-:Y:S01]  /*6800*/  IMAD.IADD R4, R149.reuse, 0x1, R6 ;  /* 0x0000000195047824 */ /* 0x040fe200078e0206 */
[CC--:B---3--:R-:W-:Y:S03]  /*6810*/  LEA R10, P1, R6.reuse, R242.reuse, 0x2 ;  /* 0x000000f2060a7211 */ /* 0x0c8fe600078210ff */
[----:B------:R1:W-:Y:S01]  /*6820*/  REDG.E.ADD.F32.FTZ.RN.STRONG.GPU desc[UR14][R8.64], R73 ;  /* 0x00000049080079a6 */ /* 0x0003e2000c10f38e */
[-C--:B------:R-:W-:Y:S02]  /*6830*/  LEA.HI.X.SX32 R11, R6, R243.reuse, 0x2, P1 ;  /* 0x000000f3060b7211 */ /* 0x080fe400008f16ff */
[CC--:B------:R-:W-:Y:S03]  /*6840*/  LEA R6, P1, R4.reuse, R242.reuse, 0x2 ;  /* 0x000000f204067211 */ /* 0x0c0fe600078210ff */
[----:B------:R2:W-:Y:S01]  /*6850*/  REDG.E.ADD.F32.FTZ.RN.STRONG.GPU desc[UR14][R10.64], R74 ;  /* 0x0000004a0a0079a6 */ /* 0x0005e2000c10f38e */
[-C--:B------:R-:W-:Y:S01]  /*6860*/  LEA.HI.X.SX32 R7, R4, R243.reuse, 0x2, P1 ;  /* 0x000000f304077211 */ /* 0x080fe200008f16ff */
[----:B------:R-:W-:Y:S04]  /*6870*/  IMAD.IADD R4, R149, 0x1, R5 ;  /* 0x0000000195047824 */ /* 0x000fe800078e0205 */
[----:B------:R3:W-:Y:S04]  /*6880*/  REDG.E.ADD.F32.FTZ.RN.STRONG.GPU desc[UR14][R6.64], R75 ;  /* 0x0000004b060079a6 */ /* 0x0007e8000c10f38e */
[----:B------:R-:W-:Y:S04]  /*6890*/  REDG.E.ADD.F32.FTZ.RN.STRONG.GPU desc[UR14][R242.64+0x180], R80 ;  /* 0x00018050f20079a6 */ /* 0x000fe8000c10f38e */
[----:B------:R-:W-:Y:S04]  /*68a0*/  REDG.E.ADD.F32.FTZ.RN.STRONG.GPU desc[UR14][R150.64+0x180], R81 ;  /* 0x00018051960079a6 */ /* 0x000fe8000c10f38e */
[----:B------:R-:W-:Y:S01]  /*68b0*/  LDSM.16.MT88.4 R72, [R186+0x1e800] ;  /* 0x01e80000ba48783b */ /* 0x000fe20000004200 */
[CC--:B-1----:R-:W-:Y:S04]  /*68c0*/  LEA R8, P1, R5.reuse, R242.reuse, 0x2 ;  /* 0x000000f205087211 */ /* 0x0c2fe800078210ff */
[-C--:B------:R-:W-:Y:S01]  /*68d0*/  LEA.HI.X.SX32 R9, R5, R243.reuse, 0x2, P1 ;  /* 0x000000f305097211 */ /* 0x080fe200008f16ff */
[C---:B------:R-:W-:Y:S01]  /*68e0*/  IMAD.IADD R5, R149.reuse, 0x1, R4 ;  /* 0x0000000195057824 */ /* 0x040fe200078e0204 */
[CC--:B--2---:R-:W-:Y:S03]  /*68f0*/  LEA R10, P1, R4.reuse, R242.reuse, 0x2 ;  /* 0x000000f2040a7211 */ /* 0x0c4fe600078210ff */
[----:B------:R1:W-:Y:S01]  /*6900*/  REDG.E.ADD.F32.FTZ.RN.STRONG.GPU desc[UR14][R8.64], R82 ;  /* 0x00000052080079a6 */ /* 0x0003e2000c10f38e */
[-C--:B------:R-:W-:Y:S01]  /*6910*/  LEA.HI.X.SX32 R11, R4, R243.reuse, 0x2, P1 ;  /* 0x000000f3040b7211 */ /* 0x080fe200008f16ff */
[----:B------:R-:W-:Y:S01]  /*6920*/  IMAD.IADD R4, R149, 0x1, R5 ;  /* 0x0000000195047824 */ /* 0x000fe200078e0205 */
[CC--:B------:R-:W-:Y:S03]  /*6930*/  LEA R12, P2, R5.reuse, R242.reuse, 0x2 ;  /* 0x000000f2050c7211 */ /* 0x0c0fe600078410ff */
[----:B------:R2:W-:Y:S01]  /*6940*/  REDG.E.ADD.F32.FTZ.RN.STRONG.GPU desc[UR14][R10.64], R83 ;  /* 0x000000530a0079a6 */ /* 0x0005e2000c10f38e */
[-C--:B------:R-:W-:Y:S01]  /*6950*/  LEA.HI.X.SX32 R13, R5, R243.reuse, 0x2, P2 ;  /* 0x000000f3050d7211 */ /* 0x080fe200010f16ff */
[C---:B---3--:R-:W-:Y:S02]  /*6960*/  IMAD.IADD R6, R149.reuse, 0x1, R4 ;  /* 0x0000000195067824 */ /* 0x048fe400078e0204 */
[C---:B------:R-:W-:Y:S01]  /*6970*/  VIADD R5, R148.reuse, 0x80 ;  /* 0x0000008094057836 */ /* 0x040fe20000000000 */
[----:B------:R-:W-:Y:S01]  /*6980*/  LDSM.16.MT88.4 R80, [R0+0x1e800] ;  /* 0x01e800000050783b */ /* 0x000fe20000004200 */
[----:B------:R-:W-:Y:S03]  /*6990*/  VIADD R148, R148, 0xa0 ;  /* 0x000000a094947836 */ /* 0x000fe60000000000 */
[----:B------:R-:W-:Y:S01]  /*69a0*/  REDG.E.ADD.F32.FTZ.RN.STRONG.GPU desc[UR14][R12.64], R76 ;  /* 0x0000004c0c0079a6 */ /* 0x000fe2000c10f38e */
[CC--:B-1----:R-:W-:Y:S04]  /*69b0*/  LEA R8, P1, R4.reuse, R242.reuse, 0x2 ;  /* 0x000000f204087211 */ /* 0x0c2fe800078210ff */
[-C--:B------:R-:W-:Y:S01]  /*69c0*/  LEA.HI.X.SX32 R9, R4, R243.reuse, 0x2, P1 ;  /* 0x000000f304097211 */ /* 0x080fe200008f16ff */
[C---:B------:R-:W-:Y:S01]  /*69d0*/  IMAD.IADD R4, R149.reuse, 0x1, R6 ;  /* 0x0000000195047824 */ /* 0x040fe200078e0206 */
[CC--:B--2---:R-:W-:Y:S03]  /*69e0*/  LEA R10, P1, R6.reuse, R242.reuse, 0x2 ;  /* 0x000000f2060a7211 */ /* 0x0c4fe600078210ff */
        /* <DEDUP_REMOVED lines=21> */
[----:B------:R-:W-:Y:S04]  /*6b40*/  LDSM.16.MT88.4 R84, [R183+0x2800] ;  /* 0x00280000b754783b */ /* 0x000fe80000004200 */
        /* <DEDUP_REMOVED lines=12> */
[C---:B------:R-:W-:Y:S03]  /*6c10*/  IMAD.IADD R5, R149.reuse, 0x1, R4 ;  /* 0x0000000195057824 */ /* 0x040fe600078e0204 */
        /* <DEDUP_REMOVED lines=8> */
[----:B---3--:R-:W-:Y:S01]  /*6ca0*/  IMAD.IADD R6, R149, 0x1, R5 ;  /* 0x0000000195067824 */ /* 0x008fe200078e0205 */
[-C--:B------:R-:W-:Y:S03]  /*6cb0*/  LEA R12, P1, R5, R242.reuse, 0x2 ;  /* 0x000000f2050c7211 */ /* 0x080fe600078210ff */
        /* <DEDUP_REMOVED lines=10> */
[----:B------:R-:W-:Y:S02]  /*6d60*/  ISETP.GT.AND P3, PT, R237, RZ, PT ;  /* 0x000000ffed00720c */ /* 0x000fe40003f64270 */
[----:B------:R-:W-:Y:S01]  /*6d70*/  @P6 IADD3 R219, P2, R219, -0x100, RZ ;  /* 0xffffff00dbdb6810 */ /* 0x000fe20007f5e0ff */
[----:B------:R-:W-:Y:S03]  /*6d80*/  REDG.E.ADD.F32.FTZ.RN.STRONG.GPU desc[UR14][R16.64], R93 ;  /* 0x0000005d100079a6 */ /* 0x000fe6000c10f38e */
[----:B------:R-:W-:Y:S01]  /*6d90*/  @P6 IADD3.X R218, R218, -0x1, RZ, P2, !PT ;  /* 0xffffffffdada6810 */ /* 0x000fe200017fe4ff */
        /* <DEDUP_REMOVED lines=40> */
[----:B------:R4:W4:Y:S05]  /*7020*/  LDSM.16.MT88.4 R72, [R183+0x5800] ;  /* 0x00580000b748783b */ /* 0x00092a0000004200 */
        /* <DEDUP_REMOVED lines=18> */
[----:B------:R-:W-:Y:S01]  /*7150*/  VIADD R237, R237, 0xffffffff ;  /* 0xffffffffeded7836 */ /* 0x000fe20000000000 */
[C---:B------:R-:W-:Y:S05]  /*7160*/  HMMA.16816.F32 R112, R76.reuse, R82, R112 ;  /* 0x000000524c70723c */ /* 0x040fea0000001870 */
[----:B------:R-:W-:Y:S01]  /*7170*/  @P1 VIADD R4, R183, 0x6000 ;  /* 0x00006000b7041836 */ /* 0x000fe20000000000 */
[-C--:B------:R-:W-:Y:S05]  /*7180*/  HMMA.16816.F32 R116, R76, R92.reuse, R116 ;  /* 0x0000005c4c74723c */ /* 0x080fea0000001874 */
[----:B----4-:R-:W-:Y:S01]  /*7190*/  IMAD.MOV.U32 R183, RZ, RZ, R4 ;  /* 0x000000ffffb77224 */ /* 0x010fe200078e0004 */
        /* <DEDUP_REMOVED lines=9> */
[----:B------:R-:W-:Y:S11]  /*7230*/  @P3 BRA `(.L_x_1070) ;  /* 0xffffffc400103947 */ /* 0x000ff6000383ffff */
[----:B------:R-:W-:Y:S01]  /*7240*/  BAR.SYNC.DEFER_BLOCKING 0x0 ;  /* 0x0000000000007b1d */ /* 0x000fe20000010000 */
[----:B------:R-:W-:-:S05]  /*7250*/  ISETP.NE.AND P0, PT, R240, -0x1, PT ;  /* 0xfffffffff000780c */ /* 0x000fca0003f05270 */
[----:B------:R-:W-:Y:S01]  /*7260*/  ULDC UR4, c[0x0][0x390] ;  /* 0x0000e40000047ab9 */ /* 0x000fe20000000800 */
[----:B------:R-:W-:Y:S01]  /*7270*/  ULDC UR6, c[0x0][0x38c] ;  /* 0x0000e30000067ab9 */ /* 0x000fe20000000800 */
        /* <DEDUP_REMOVED lines=71> */
[----:B------:R-:W-:Y:S01]  /*76f0*/  STS [R212+0x1000], R104 ;  /* 0x00100068d4007388 */ /* 0x000fe20000000800 */
        /* <DEDUP_REMOVED lines=76> */
[----:B------:R-:W-:Y:S01]  /*7bc0*/  F2FP.F16.F32.PACK_AB R48, R49, R48 ;  /* 0x000000303130723e */ /* 0x000fe200000000ff */
[----:B------:R-:W1:Y:S01]  /*7bd0*/  @P0 LDC.64 R4, c[0x0][0x458] ;  /* 0x00011600ff040b82 */ /* 0x000e620000000a00 */
[----:B------:R-:W-:Y:S01]  /*7be0*/  F2FP.F16.F32.PACK_AB R50, R51, R50 ;  /* 0x000000323332723e */ /* 0x000fe200000000ff */
[----:B------:R-:W-:Y:S01]  /*7bf0*/  STS [R212+0x6000], R20 ;  /* 0x00600014d4007388 */ /* 0x000fe20000000800 */
[----:B------:R-:W-:Y:S01]  /*7c00*/  F2FP.F16.F32.PACK_AB R40, R41, R40 ;  /* 0x000000282928723e */ /* 0x000fe200000000ff */
[----:B------:R-:W-:Y:S01]  /*7c10*/  FMUL.FTZ R56, R56, UR6 ;  /* 0x0000000638387c20 */ /* 0x000fe20008410000 */
[----:B------:R-:W-:Y:S01]  /*7c20*/  F2FP.F16.F32.PACK_AB R42, R43, R42 ;  /* 0x0000002a2b2a723e */ /* 0x000fe200000000ff */
[----:B------:R-:W-:Y:S01]  /*7c30*/  STS [R212+0x6400], R22 ;  /* 0x00640016d4007388 */ /* 0x000fe20000000800 */
[----:B------:R-:W-:Y:S01]  /*7c40*/  F2FP.F16.F32.PACK_AB R44, R45, R44 ;  /* 0x0000002c2d2c723e */ /* 0x000fe200000000ff */
[----:B------:R-:W2:Y:S01]  /*7c50*/  @P0 LDC.64 R6, c[0x0][0x450] ;  /* 0x00011400ff060b82 */ /* 0x000ea20000000a00 */
[----:B------:R-:W-:Y:S01]  /*7c60*/  F2FP.F16.F32.PACK_AB R46, R47, R46 ;  /* 0x0000002e2f2e723e */ /* 0x000fe200000000ff */
[----:B------:R-:W-:Y:S01]  /*7c70*/  STS [R211+0x6000], R32 ;  /* 0x00600020d3007388 */ /* 0x000fe20000000800 */
[----:B------:R-:W-:Y:S01]  /*7c80*/  F2FP.F16.F32.PACK_AB R52, R53, R52 ;  /* 0x000000343534723e */ /* 0x000fe200000000ff */
[----:B------:R-:W-:Y:S01]  /*7c90*/  FMUL.FTZ R57, R57, UR6 ;  /* 0x0000000639397c20 */ /* 0x000fe20008410000 */
        /* <DEDUP_REMOVED lines=10> */
[CC--:B------:R-:W-:Y:S01]  /*7d40*/  @P0 IADD3 R8, R239.reuse, R240.reuse, RZ ;  /* 0x000000f0ef080210 */ /* 0x0c0fe20007ffe0ff */
[----:B------:R-:W-:Y:S01]  /*7d50*/  FMUL.FTZ R10, R62, UR6 ;  /* 0x000000063e0a7c20 */ /* 0x000fe20008410000 */
[----:B------:R-:W-:Y:S01]  /*7d60*/  @P0 IADD3 R9, R239, R240, RZ ;  /* 0x000000f0ef090210 */ /* 0x000fe20007ffe0ff */
[----:B------:R-:W-:Y:S01]  /*7d70*/  STS [R211+0x7000], R28 ;  /* 0x0070001cd3007388 */ /* 0x000fe20000000800 */
[----:B------:R-:W-:Y:S01]  /*7d80*/  FMUL.FTZ R63, R63, UR6 ;  /* 0x000000063f3f7c20 */ /* 0x000fe20008410000 */
[----:B-1----:R-:W-:Y:S01]  /*7d90*/  @P0 IMAD.WIDE.U32 R12, R8, R4, RZ ;  /* 0x00000004080c0225 */ /* 0x002fe200078e00ff */
[----:B------:R-:W-:Y:S01]  /*7da0*/  F2FP.F16.F32.PACK_AB R11, R61, R11 ;  /* 0x0000000b3d0b723e */ /* 0x000fe200000000ff */
[----:B------:R-:W-:Y:S02]  /*7db0*/  STS [R211+0x7400], R30 ;  /* 0x0074001ed3007388 */ /* 0x000fe40000000800 */
[----:B------:R-:W-:-:S02]  /*7dc0*/  F2FP.F16.F32.PACK_AB R10, R63, R10 ;  /* 0x0000000a3f0a723e */ /* 0x000fc400000000ff */
[----:B------:R-:W-:Y:S01]  /*7dd0*/  STS [R212+0x8000], R36 ;  /* 0x00800024d4007388 */ /* 0x000fe20000000800 */
[----:B------:R-:W-:-:S03]  /*7de0*/  @P0 MOV R57, R12 ;  /* 0x0000000c00390202 */ /* 0x000fc60000000f00 */
        /* <DEDUP_REMOVED lines=12> */
[----:B--2---:R-:W-:-:S03]  /*7eb0*/  @P0 IMAD R44, R9, R7, RZ ;  /* 0x00000007092c0224 */ /* 0x004fc600078e02ff */
[----:B------:R1:W-:Y:S02]  /*7ec0*/  STS [R212+0xb000], R56 ;  /* 0x00b00038d4007388 */ /* 0x0003e40000000800 */
[----:B-1----:R-:W-:Y:S02]  /*7ed0*/  @P0 IMAD R56, R8, R5, RZ ;  /* 0x0000000508380224 */ /* 0x002fe400078e02ff */
[----:B------:R-:W-:-:S03]  /*7ee0*/  @P0 IMAD.WIDE.U32 R8, R9, R6, RZ ;  /* 0x0000000609080225 */ /* 0x000fc600078e00ff */
[----:B------:R-:W-:Y:S02]  /*7ef0*/  @P0 IADD3 R56, R13, R56, RZ ;  /* 0x000000380d380210 */ /* 0x000fe40007ffe0ff */
        /* <DEDUP_REMOVED lines=15> */
.L_x_1071:
        /* <DEDUP_REMOVED lines=13> */
.L_x_1072:
[----:B------:R1:W-:Y:S01]  /*80c0*/  STS [R211+0xb000], R11 ;  /* 0x00b0000bd3007388 */ /* 0x0003e20000000800 */
[C---:B------:R-:W-:Y:S01]  /*80d0*/  IMAD.SHL.U32 R60, R209.reuse, 0x40, RZ ;  /* 0x00000040d13c7824 */ /* 0x040fe200078e00ff */
[--C-:B------:R-:W-:Y:S01]  /*80e0*/  SHF.R.S32.HI R65, RZ, 0x1f, R202.reuse ;  /* 0x0000001fff417819 */ /* 0x100fe200000114ca */
[----:B------:R-:W-:Y:S01]  /*80f0*/  IMAD.MOV.U32 R64, RZ, RZ, R202 ;  /* 0x000000ffff407224 */ /* 0x000fe200078e00ca */
        /* <DEDUP_REMOVED lines=17> */
[----:B------:R-:W-:Y:S01]  /*8210*/  IMAD.WIDE.U32 R66, R205, UR6, R66 ;  /* 0x00000006cd427c25 */ /* 0x000fe2000f8e0042 */
[----:B------:R1:W2:Y:S04]  /*8220*/  LDS.128 R40, [R210+0x13000] ;  /* 0x01300000d2287984 */ /* 0x0002a80000000c00 */
[----:B------:R-:W-:Y:S01]  /*8230*/  IADD3 R61, R67, R44, RZ ;  /* 0x0000002c433d7210 */ /* 0x000fe20007ffe0ff */
        /* <DEDUP_REMOVED lines=28> */
.L_x_1074:
[----:B------:R-:W-:Y:S05]  /*8400*/  BSYNC B0 ;  /* 0x0000000000007941 */ /* 0x000fea0003800000 */
.L_x_1073:
        /* <DEDUP_REMOVED lines=20> */
.L_x_1076:
[----:B------:R-:W-:Y:S05]  /*8550*/  BSYNC B0 ;  /* 0x0000000000007941 */ /* 0x000fea0003800000 */
.L_x_1075:
        /* <DEDUP_REMOVED lines=23> */
[----:B---3--:R-:W-:-:S04]  /*86d0*/  LEA R36, P4, R34, UR6, 0x1 ;  /* 0x0000000622247c11 */ /* 0x008fc8000f8808ff */
[----:B------:R-:W-:-:S05]  /*86e0*/  LEA.HI.X R37, R34, UR7, R7, 0x1, P4 ;  /* 0x0000000722257c11 */ /* 0x000fca000a0f0c07 */
[----:B-1----:R2:W-:Y:S04]  /*86f0*/  @!P2 STG.E.128 desc[UR14][R36.64], R28 ;  /* 0x0000001c2400a986 */ /* 0x0025e8000c101d0e */
[----:B------:R2:W-:Y:S04]  /*8700*/  @!P1 STG.E.128 desc[UR14][R36.64+0x80], R20 ;  /* 0x0000801424009986 */ /* 0x0005e8000c101d0e */
[----:B------:R2:W-:Y:S02]  /*8710*/  @!P0 STG.E.128 desc[UR14][R36.64+0x100], R12 ;  /* 0x0001000c24008986 */ /* 0x0005e4000c101d0e */
.L_x_1078:
[----:B------:R-:W-:Y:S05]  /*8720*/  BSYNC B0 ;  /* 0x0000000000007941 */ /* 0x000fea0003800000 */
.L_x_1077:
[----:B------:R-:W-:Y:S05]  /*8730*/  @P3 BRA `(.L_x_1079) ;  /* 0x0000000800883947 */ /* 0x000fea0003800000 */
[----:B-12---:R-:W-:Y:S01]  /*8740*/  IADD3 R12, P0, R200, 0x20, RZ ;  /* 0x00000020c80c7810 */ /* 0x006fe20007f1e0ff */
[----:B------:R-:W-:Y:S01]  /*8750*/  IMAD.MOV.U32 R14, RZ, RZ, R32 ;  /* 0x000000ffff0e7224 */ /* 0x000fe200078e0020 */
        /* <DEDUP_REMOVED lines=18> */
.L_x_1049:
[----:B------:R-:W-:Y:S01]  /*8880*/  ISETP.NE.AND P0, PT, R240, -0x1, PT ;  /* 0xfffffffff000780c */ /* 0x000fe20003f05270 */
[----:B------:R-:W-:-:S05]  /*8890*/  IMAD.SHL.U32 R11, R209, 0x40, RZ ;  /* 0x00000040d10b7824 */ /* 0x000fca00078e00ff */
[----:B------:R-:W-:-:S07]  /*88a0*/  SHF.R.S32.HI R10, RZ, 0x1f, R11 ;  /* 0x0000001fff0a7819 */ /* 0x000fce000001140b */
[----:B------:R-:W1:Y:S01]  /*88b0*/  @P0 LDC.64 R4, c[0x0][0x458] ;  /* 0x00011600ff040b82 */ /* 0x000e620000000a00 */
[CC--:B------:R-:W-:Y:S02]  /*88c0*/  @P0 IADD3 R16, R239.reuse, R240.reuse, RZ ;  /* 0x000000f0ef100210 */ /* 0x0c0fe40007ffe0ff */
[----:B------:R-:W-:-:S05]  /*88d0*/  @P0 IADD3 R8, R239, R240, RZ ;  /* 0x000000f0ef080210 */ /* 0x000fca0007ffe0ff */
[----:B------:R-:W2:Y:S01]  /*88e0*/  @P0 LDC.64 R6, c[0x0][0x450] ;  /* 0x00011400ff060b82 */ /* 0x000ea20000000a00 */
[C---:B-1----:R-:W-:Y:S02]  /*88f0*/  @P0 IMAD R14, R16.reuse, R5, RZ ;  /* 0x00000005100e0224 */ /* 0x042fe400078e02ff */
[----:B------:R-:W-:-:S04]  /*8900*/  @P0 IMAD.WIDE.U32 R16, R16, R4, RZ ;  /* 0x0000000410100225 */ /* 0x000fc800078e00ff */
[----:B------:R-:W-:Y:S01]  /*8910*/  @P0 IMAD.MOV.U32 R15, RZ, RZ, R16 ;  /* 0x000000ffff0f0224 */ /* 0x000fe200078e0010 */
        /* <DEDUP_REMOVED lines=18> */
.L_x_1080:
        /* <DEDUP_REMOVED lines=13> */
.L_x_1081:
[----:B------:R-:W-:Y:S01]  /*8b10*/  IMAD R238, R209, -0x40, R238 ;  /* 0xffffffc0d1ee7824 */ /* 0x000fe200078e02ee */
[----:B------:R-:W-:Y:S01]  /*8b20*/  SHF.R.S32.HI R8, RZ, 0x1f, R205 ;  /* 0x0000001fff087819 */ /* 0x000fe200000114cd */
[-C--:B------:R-:W-:Y:S01]  /*8b30*/  IMAD R9, R10, R6.reuse, RZ ;  /* 0x000000060a097224 */ /* 0x080fe200078e02ff */
[----:B------:R-:W-:Y:S01]  /*8b40*/  ULDC.64 UR6, c[0x0][0x468] ;  /* 0x00011a0000067ab9 */ /* 0x000fe20000000a00 */
[C---:B------:R-:W-:Y:S01]  /*8b50*/  IMAD.WIDE.U32 R16, R11.reuse, R6, R202 ;  /* 0x000000060b107225 */ /* 0x040fe200078e00ca */
[C---:B------:R-:W-:Y:S01]  /*8b60*/  ISETP.GE.AND P4, PT, R200.reuse, R238, PT ;  /* 0x000000eec800720c */ /* 0x040fe20003f86270 */
[----:B------:R-:W-:Y:S02]  /*8b70*/  BSSY B0, `(.L_x_1082) ;  /* 0x000001a000007945 */ /* 0x000fe40003800000 */
[----:B------:R-:W-:Y:S01]  /*8b80*/  IMAD R9, R11, R7, R9 ;  /* 0x000000070b097224 */ /* 0x000fe200078e0209 */
[----:B------:R-:W-:Y:S02]  /*8b90*/  IADD3 R16, P0, R13, R16, RZ ;  /* 0x000000100d107210 */ /* 0x000fe40007f1e0ff */
[----:B------:R-:W-:-:S02]  /*8ba0*/  IADD3 R13, R200, 0x20, RZ ;  /* 0x00000020c80d7810 */ /* 0x000fc40007ffe0ff */
[----:B------:R-:W-:Y:S01]  /*8bb0*/  IADD3.X R17, R12, R17, R9, P0, !PT ;  /* 0x000000110c117210 */ /* 0x000fe200007fe409 */
[----:B------:R-:W-:Y:S01]  /*8bc0*/  IMAD R9, R8, UR6, RZ ;  /* 0x0000000608097c24 */ /* 0x000fe2000f8e02ff */
[----:B------:R-:W-:-:S03]  /*8bd0*/  ISETP.GE.AND P3, PT, R13, R238, PT ;  /* 0x000000ee0d00720c */ /* 0x000fc60003f66270 */
        /* <DEDUP_REMOVED lines=19> */
.L_x_1083:
[----:B------:R-:W-:Y:S05]  /*8d10*/  BSYNC B0 ;  /* 0x0000000000007941 */ /* 0x000fea0003800000 */
.L_x_1082:
        /* <DEDUP_REMOVED lines=19> */
.L_x_1085:
[----:B------:R-:W-:Y:S05]  /*8e50*/  BSYNC B0 ;  /* 0x0000000000007941 */ /* 0x000fea0003800000 */
.L_x_1084:
        /* <DEDUP_REMOVED lines=28> */
.L_x_1087:
[----:B------:R-:W-:Y:S05]  /*9020*/  BSYNC B0 ;  /* 0x0000000000007941 */ /* 0x000fea0003800000 */
.L_x_1086:
        /* <DEDUP_REMOVED lines=19> */
.L_x_1079:
[----:B------:R-:W-:Y:S05]  /*9160*/  BSYNC B1 ;  /* 0x0000000000017941 */ /* 0x000fea0003800000 */
.L_x_1044:
[----:B-1-34-:R-:W1:Y:S02]  /*9170*/  LDC R4, c[0x0][0xc] ;  /* 0x00000300ff047b82 */ /* 0x01ae640000000800 */
[----:B-1----:R-:W-:-:S04]  /*9180*/  IADD3 R209, R4, R209, RZ ;  /* 0x000000d104d17210 */ /* 0x002fc80007ffe0ff */
[----:B------:R-:W-:-:S13]  /*9190*/  ISETP.GE.AND P0, PT, R209, UR12, PT ;  /* 0x0000000cd1007c0c */ /* 0x000fda000bf06270 */
[----:B------:R-:W-:Y:S05]  /*91a0*/  @P0 BRA `(.L_x_1088) ;  /* 0x0000000000040947 */ /* 0x000fea0003800000 */
[----:B------:R-:W-:Y:S05]  /*91b0*/  BRA `(.L_x_1089) ;  /* 0xffffff7400c87947 */ /* 0x000fea000383ffff */
.L_x_1088:
[----:B------:R-:W-:Y:S05]  /*91c0*/  EXIT ;  /* 0x000000000000794d */ /* 0x000fea0003800000 */
.L_x_1090:
        /* <DEDUP_REMOVED lines=11> */
.L_x_1610:


//--------------------- .text._ZN5flash44flash_bwd_dq_dk_dv_loop_seqk_parallel_kernelI23Flash_bwd_kernel_traitsILi192ELi64ELi64ELi8ELi4ELi2ELi2ELb0ELb0EN7cutlass6half_tE19Flash_kernel_traitsILi192ELi64ELi64ELi8ES3_EELb0ELb0ELb0ELb0ELb0ELb0ELb1EEEvNS_16Flash_bwd_paramsE --------------------------
	.section	.text._ZN5flash44flash_bwd_dq_dk_dv_loop_seqk_parallel_kernelI23Flash_bwd_kernel_traitsILi192ELi64ELi64ELi8ELi4ELi2ELi2ELb0ELb0EN7cutlass6half_tE19Flash_kernel_traitsILi192ELi64ELi64ELi8ES3_EELb0ELb0ELb0ELb0ELb0ELb0ELb1EEEvNS_16Flash_bwd_paramsE,"ax",@progbits
	.align	128
        .global         _ZN5flash44flash_bwd_dq_dk_dv_loop_seqk_parallel_kernelI23Flash_bwd_kernel_traitsILi192ELi64ELi64ELi8ELi4ELi2ELi2ELb0ELb0EN7cutlass6half_tE19Flash_kernel_traitsILi192ELi64ELi64ELi8ES3_EELb0ELb0ELb0ELb0ELb0ELb0ELb1EEEvNS_16Flash_bwd_paramsE
        .type           _ZN5flash44flash_bwd_dq_dk_dv_loop_seqk_parallel_kernelI23Flash_bwd_kernel_traitsILi192ELi64ELi64ELi8ELi4ELi2ELi2ELb0ELb0EN7cutlass6half_tE19Flash_kernel_traitsILi192ELi64ELi64ELi8ES3_EELb0ELb0ELb0ELb0ELb0ELb0ELb1EEEvNS_16Flash_bwd_paramsE,@function
        .size           _ZN5flash44flash_bwd_dq_dk_dv_loop_seqk_parallel_kernelI23Flash_bwd_kernel_traitsILi192ELi64ELi64ELi8ELi4ELi2ELi2ELb0ELb0EN7cutlass6half_tE19Flash_kernel_traitsILi192ELi64ELi64ELi8ES3_EELb0ELb0ELb0ELb0ELb0ELb0ELb1EEEvNS_16Flash_bwd_paramsE,(.L_x_1611 - _ZN5flash44flash_bwd_dq_dk_dv_loop_seqk_parallel_kernelI23Flash_bwd_kernel_traitsILi192ELi64ELi64ELi8ELi4ELi2ELi2ELb0ELb0EN7cutlass6half_tE19Flash_kernel_traitsILi192ELi64ELi64ELi8ES3_EELb0ELb0ELb0ELb0ELb0ELb0ELb1EEEvNS_16Flash_bwd_paramsE)
        .other          _ZN5flash44flash_bwd_dq_dk_dv_loop_seqk_parallel_kernelI23Flash_bwd_kernel_traitsILi192ELi64ELi64ELi8ELi4ELi2ELi2ELb0ELb0EN7cutlass6half_tE19Flash_kernel_traitsILi192ELi64ELi64ELi8ES3_EELb0ELb0ELb0ELb0ELb0ELb0ELb1EEEvNS_16Flash_bwd_paramsE,@"STO_CUDA_ENTRY STV_DEFAULT"
_ZN5flash44flash_bwd_dq_dk_dv_loop_seqk_parallel_kernelI23Flash_bwd_kernel_traitsILi192ELi64ELi64ELi8ELi4ELi2ELi2ELb0ELb0EN7cutlass6half_tE19Flash_kernel_traitsILi192ELi64ELi64ELi8ES3_EELb0ELb0ELb0ELb0ELb0ELb0ELb1EEEvNS_16Flash_bwd_paramsE:
.text._ZN5flash44flash_bwd_dq_dk_dv_loop_seqk_parallel_kernelI23Flash_bwd_kernel_traitsILi192ELi64ELi64ELi8ELi4ELi2ELi2ELb0ELb0EN7cutlass6half_tE19Flash_kernel_traitsILi192ELi64ELi64ELi8ES3_EELb0ELb0ELb0ELb0ELb0ELb0ELb1EEEvNS_16Flash_bwd_paramsE:
        /* <DEDUP_REMOVED lines=147> */
.L_x_1137:
        /* <DEDUP_REMOVED lines=46> */
.L_x_1091:
        /* <DEDUP_REMOVED lines=128> */
.L_x_1093:
        /* <DEDUP_REMOVED lines=13> */
.L_x_1094:
        /* <DEDUP_REMOVED lines=10> */
.L_x_1095:
[----:B------:R-:W-:-:S04]  /*1580*/  IMAD R4, R206, R20, R218 ;  /* 0x00000014ce047224 */ /* 0x000fc800078e02da */
[----:B------:R-:W-:-:S07]  /*1590*/  IMAD R27, R4, R27, RZ ;  /* 0x0000001b041b7224 */ /* 0x000fce00078e02ff */
.L_x_1096:
        /* <DEDUP_REMOVED lines=92> */
.L_x_1099:
[----:B------:R-:W-:Y:S05]  /*1b60*/  BSYNC B0 ;  /* 0x0000000000007941 */ /* 0x000fea0003800000 */
.L_x_1098:
        /* <DEDUP_REMOVED lines=42> */
.L_x_1101:
[----:B------:R-:W-:Y:S05]  /*1e10*/  BSYNC B0 ;  /* 0x0000000000007941 */ /* 0x000fea0003800000 */
.L_x_1100:
        /* <DEDUP_REMOVED lines=16> */
.L_x_1103:
        /* <DEDUP_REMOVED lines=29> */
.L_x_1104:
[----:B------:R-:W-:Y:S05]  /*20f0*/  BSYNC B0 ;  /* 0x0000000000007941 */ /* 0x000fea0003800000 */
.L_x_1102:
        /* <DEDUP_REMOVED lines=17> */
.L_x_1106:
        /* <DEDUP_REMOVED lines=37> */
.L_x_1107:
[----:B------:R-:W-:Y:S05]  /*2460*/  BSYNC B0 ;  /* 0x0000000000007941 */ /* 0x000fea0003800000 */
.L_x_1105:
        /* <DEDUP_REMOVED lines=59> */
.L_x_1109:
[----:B------:R-:W-:Y:S05]  /*2820*/  BSYNC B0 ;  /* 0x0000000000007941 */ /* 0x000fea0003800000 */
.L_x_1108:
        /* <DEDUP_REMOVED lines=41> */
.L_x_1111:
[----:B------:R-:W-:Y:S05]  /*2ac0*/  BSYNC B0 ;  /* 0x0000000000007941 */ /* 0x000fea0003800000 */
.L_x_1110:
        /* <DEDUP_REMOVED lines=52> */
.L_x_1113:
[----:B------:R-:W-:Y:S05]  /*2e10*/  BSYNC B0 ;  /* 0x0000000000007941 */ /* 0x000fea0003800000 */
.L_x_1112:
        /* <DEDUP_REMOVED lines=42> */
.L_x_1115:
[----:B------:R-:W-:Y:S05]  /*30c0*/  BSYNC B0 ;  /* 0x0000000000007941 */ /* 0x000fea0003800000 */
.L_x_1114:
[----:B-1----:R-:W-:Y:S01]  /*30d0*/  VIADD R2, R242, 0x40 ;  /* 0x00000040f2027836 */ /* 0x002fe20000000000 */
[----:B------:R-:W1:Y:S01]  /*30e0*/  LDC R229, c[0x0][0x270] ;  /* 0x00009c00ffe57b82 */ /* 0x000e620000000800 */
[----:B------:R-:W-:Y:S01]  /*30f0*/  IMAD.MOV.U32 R194, RZ, RZ, 0x20 ;  /* 0x00000020ffc27424 */ /* 0x000fe200078e00ff */
[----:B------:R-:W-:Y:S01]  /*3100*/  ULDC UR4, c[0x0][0x2d0] ;  /* 0x0000b40000047ab9 */ /* 0x000fe20000000800 */
[----:B------:R-:W-:Y:S01]  /*3110*/  IMAD.MOV.U32 R193, RZ, RZ, 0x40 ;  /* 0x00000040ffc17424 */ /* 0x000fe200078e00ff */
[----:B------:R-:W-:Y:S01]  /*3120*/  ISETP.GE.AND P0, PT, R2, R243, PT ;  /* 0x000000f30200720c */ /* 0x000fe20003f06270 */
[----:B------:R-:W-:Y:S01]  /*3130*/  VIADD R196, R204, 0x3000 ;  /* 0x00003000ccc47836 */ /* 0x000fe20000000000 */
[----:B------:R-:W-:Y:S01]  /*3140*/  ULDC UR6, c[0x0][0x2dc] ;  /* 0x0000b70000067ab9 */ /* 0x000fe20000000800 */
        /* <DEDUP_REMOVED lines=63> */
[----:B------:R1:W5:Y:S04]  /*3540*/  @!P5 LDG.E R239, desc[UR14][R10.64+0x20] ;  /* 0x0000200e0aefd981 */ /* 0x000368000c1e1900 */
[----:B------:R-:W0:Y:S02]  /*3550*/  LDGDEPBAR ;  /* 0x00000000000079af */ /* 0x000e240000000000 */
.L_x_1118:
[----:B------:R-:W0:Y:S01]  /*3560*/  LDGDEPBAR ;  /* 0x00000000000079af */ /* 0x000e220000000000 */
[----:B------:R-:W-:Y:S01]  /*3570*/  IADD3 R150, R196, R194, RZ ;  /* 0x000000c2c4967210 */ /* 0x000fe20007ffe0ff */
[----:B-----5:R-:W-:Y:S01]  /*3580*/  FMUL.FTZ R173, R238, 1.4426950216293334961 ;  /* 0x3fb8aa3beead7820 */ /* 0x020fe20000410000 */
[-C--:B------:R-:W-:Y:S02]  /*3590*/  IADD3 R149, R196, R193.reuse, RZ ;  /* 0x000000c1c4957210 */ /* 0x080fe40007ffe0ff */
[----:B------:R-:W-:Y:S02]  /*35a0*/  IADD3 R148, R150, R193, RZ ;  /* 0x000000c196947210 */ /* 0x000fe40007ffe0ff */
[----:B------:R-:W-:Y:S02]  /*35b0*/  FSETP.NEU.FTZ.AND P1, PT, R238, -INF , PT ;  /* 0xff800000ee00780b */ /* 0x000fe40003f3d000 */
[----:B------:R-:W-:Y:S02]  /*35c0*/  ISETP.GE.AND P6, PT, R241, 0x1, PT ;  /* 0x00000001f100780c */ /* 0x000fe40003fc6270 */
[----:B------:R-:W-:Y:S02]  /*35d0*/  FSEL R173, R173, RZ, P1 ;  /* 0x000000ffadad7208 */ /* 0x000fe40000800000 */
[----:B------:R-:W-:Y:S01]  /*35e0*/  FSETP.NEU.FTZ.AND P1, PT, R239, -INF , PT ;  /* 0xff800000ef00780b */ /* 0x000fe20003f3d000 */
[----:B------:R-:W-:Y:S04]  /*35f0*/  DEPBAR.LE SB0, 0x0 ;  /* 0x000080000000791a */ /* 0x000fe80000000000 */
[----:B------:R-:W-:Y:S06]  /*3600*/  BAR.SYNC.DEFER_BLOCKING 0x0 ;  /* 0x0000000000007b1d */ /* 0x000fec0000010000 */
[----:B------:R-:W-:Y:S05]  /*3610*/  LDSM.16.M88.4 R16, [R196] ;  /* 0x00000000c410783b */ /* 0x000fea0000000200 */
[----:B-1----:R-:W1:Y:S05]  /*3620*/  LDSM.16.M88.4 R8, [R202+UR5+0x12000] ;  /* 0x01200005ca08783b */ /* 0x002e6a0008000200 */
[----:B------:R-:W2:Y:S05]  /*3630*/  LDSM.16.M88.4 R68, [R202+UR5+0x12800] ;  /* 0x01280005ca44783b */ /* 0x000eaa0008000200 */
[----:B------:R-:W-:Y:S05]  /*3640*/  LDSM.16.M88.4 R72, [R150] ;  /* 0x000000009648783b */ /* 0x000fea0000000200 */
[----:B------:R-:W3:Y:S05]  /*3650*/  LDSM.16.M88.4 R76, [R201] ;  /* 0x00000000c94c783b */ /* 0x000eea0000000200 */
[----:B------:R-:W4:Y:S05]  /*3660*/  LDSM.16.M88.4 R80, [R201+0x800] ;  /* 0x00080000c950783b */ /* 0x000f2a0000000200 */
[----:B------:R-:W-:Y:S05]  /*3670*/  LDSM.16.M88.4 R84, [R149] ;  /* 0x000000009554783b */ /* 0x000fea0000000200 */
[----:B------:R-:W4:Y:S05]  /*3680*/  LDSM.16.M88.4 R88, [R200] ;  /* 0x00000000c858783b */ /* 0x000f2a0000000200 */
[----:B------:R-:W-:Y:S01]  /*3690*/  LDSM.16.M88.4 R92, [R148] ;  /* 0x00000000945c783b */ /* 0x000fe20000000200 */
[C---:B-1----:R-:W-:Y:S04]  /*36a0*/  HMMA.16816.F32 R4, R16.reuse, R8, RZ ;  /* 0x000000081004723c */ /* 0x042fe800000018ff */
[----:B------:R-:W-:Y:S02]  /*36b0*/  LDSM.16.M88.4 R96, [R199] ;  /* 0x00000000c760783b */ /* 0x000fe40000000200 */
        /* <DEDUP_REMOVED lines=9> */
[----:B------:R-:W2:Y:S05]  /*3750*/  LDSM.16.M88.4 R72, [R199+0x800] ;  /* 0x00080000c748783b */ /* 0x000eaa0000000200 */
[C---:B------:R-:W-:Y:S01]  /*3760*/  HMMA.16816.F32 R4, R84.reuse, R88, R4 ;  /* 0x000000585404723c */ /* 0x040fe20000001804 */
[----:B------:R-:W3:Y:S05]  /*3770*/  LDSM.16.M88.4 R80, [R202+UR5+0x14000] ;  /* 0x01400005ca50783b */ /* 0x000eea0008000200 */
[C---:B------:R-:W-:Y:S01]  /*3780*/  HMMA.16816.F32 R8, R84.reuse, R90, R8 ;  /* 0x0000005a5408723c */ /* 0x040fe20000001808 */
[----:B------:R-:W-:Y:S05]  /*3790*/  LDSM.16.M88.4 R88, [R201+0x2000] ;  /* 0x00200000c958783b */ /* 0x000fea0000000200 */
[C---:B-1----:R-:W-:Y:S06]  /*37a0*/  HMMA.16816.F32 R12, R84.reuse, R68, R12 ;  /* 0x00000044540c723c */ /* 0x042fec000000180c */
[----:B------:R-:W-:Y:S01]  /*37b0*/  HMMA.16816.F32 R16, R84, R70, R16 ;  /* 0x000000465410723c */ /* 0x000fe20000001810 */
[----:B------:R-:W1:Y:S05]  /*37c0*/  LDSM.16.M88.4 R68, [R202+UR5+0x14800] ;  /* 0x01480005ca44783b */ /* 0x000e6a0008000200 */
[C---:B------:R-:W-:Y:S01]  /*37d0*/  HMMA.16816.F32 R4, R92.reuse, R96, R4 ;  /* 0x000000605c04723c */ /* 0x040fe20000001804 */
[----:B------:R-:W4:Y:S05]  /*37e0*/  LDSM.16.M88.4 R84, [R150+0x2000] ;  /* 0x002000009654783b */ /* 0x000f2a0000000200 */
[C---:B------:R-:W-:Y:S01]  /*37f0*/  HMMA.16816.F32 R8, R92.reuse, R98, R8 ;  /* 0x000000625c08723c */ /* 0x040fe20000001808 */
[----:B------:R-:W-:Y:S05]  /*3800*/  LDSM.16.M88.4 R96, [R200+0x2000] ;  /* 0x00200000c860783b */ /* 0x000fea0000000200 */
[C---:B--2---:R-:W-:Y:S06]  /*3810*/  HMMA.16816.F32 R12, R92.reuse, R72, R12 ;  /* 0x000000485c0c723c */ /* 0x044fec000000180c */
[----:B------:R-:W-:Y:S01]  /*3820*/  HMMA.16816.F32 R16, R92, R74, R16 ;  /* 0x0000004a5c10723c */ /* 0x000fe20000001810 */
[----:B------:R-:W2:Y:S05]  /*3830*/  LDSM.16.M88.4 R72, [R201+0x2800] ;  /* 0x00280000c948783b */ /* 0x000eaa0000000200 */
[C---:B---3--:R-:W-:Y:S01]  /*3840*/  HMMA.16816.F32 R4, R76.reuse, R80, R4 ;  /* 0x000000504c04723c */ /* 0x048fe20000001804 */
[----:B------:R-:W3:Y:S05]  /*3850*/  LDSM.16.M88.4 R92, [R149+0x2000] ;  /* 0x00200000955c783b */ /* 0x000eea0000000200 */
[C---:B------:R-:W-:Y:S01]  /*3860*/  HMMA.16816.F32 R8, R76.reuse, R82, R8 ;  /* 0x000000524c08723c */ /* 0x040fe20000001808 */
[----:B------:R-:W-:Y:S05]  /*3870*/  LDSM.16.M88.4 R80, [R199+0x2000] ;  /* 0x00200000c750783b */ /* 0x000fea0000000200 */
[C---:B-1----:R-:W-:Y:S06]  /*3880*/  HMMA.16816.F32 R12, R76.reuse, R68, R12 ;  /* 0x000000444c0c723c */ /* 0x042fec000000180c */
[----:B------:R-:W-:Y:S01]  /*3890*/  HMMA.16816.F32 R16, R76, R70, R16 ;  /* 0x000000464c10723c */ /* 0x000fe20000001810 */
[----:B------:R-:W1:Y:S05]  /*38a0*/  LDSM.16.M88.4 R68, [R200+0x2800] ;  /* 0x00280000c844783b */ /* 0x000e6a0000000200 */
[C---:B----4-:R-:W-:Y:S01]  /*38b0*/  HMMA.16816.F32 R4, R84.reuse, R88, R4 ;  /* 0x000000585404723c */ /* 0x050fe20000001804 */
[----:B------:R-:W4:Y:S05]  /*38c0*/  LDSM.16.M88.4 R76, [R148+0x2000] ;  /* 0x00200000944c783b */ /* 0x000f2a0000000200 */
[C---:B------:R-:W-:Y:S01]  /*38d0*/  HMMA.16816.F32 R8, R84.reuse, R90, R8 ;  /* 0x0000005a5408723c */ /* 0x040fe20000001808 */
[----:B------:R-:W-:Y:S05]  /*38e0*/  LDSM.16.M88.4 R88, [R202+UR5+0x16000] ;  /* 0x01600005ca58783b */ /* 0x000fea0008000200 */
        /* <DEDUP_REMOVED lines=9> */
[----:B------:R-:W1:Y:S05]  /*3980*/  LDSM.16.M88.4 R68, [R202+UR5+0x16800] ;  /* 0x01680005ca44783b */ /* 0x000e6a0008000200 */
[C---:B----4-:R-:W-:Y:S01]  /*3990*/  HMMA.16816.F32 R4, R76.reuse, R80, R4 ;  /* 0x000000504c04723c */ /* 0x050fe20000001804 */
        /* <DEDUP_REMOVED lines=15> */
[C---:B------:R-:W-:Y:S06]  /*3a90*/  HMMA.16816.F32 R8, R92.reuse, R98, R8 ;  /* 0x000000625c08723c */ /* 0x040fec0000001808 */
[C---:B--2---:R-:W-:Y:S05]  /*3aa0*/  HMMA.16816.F32 R12, R92.reuse, R72, R12 ;  /* 0x000000485c0c723c */ /* 0x044fea000000180c */
[----:B------:R-:W-:Y:S01]  /*3ab0*/  LEA R99, R204, UR5, 0x1 ;  /* 0x00000005cc637c11 */ /* 0x000fe2000f8e08ff */
[----:B------:R-:W-:Y:S05]  /*3ac0*/  HMMA.16816.F32 R16, R92, R74, R16 ;  /* 0x0000004a5c10723c */ /* 0x000fea0000001810 */
[-C--:B------:R-:W-:Y:S01]  /*3ad0*/  IADD3 R98, R194, R99.reuse, RZ ;  /* 0x00000063c2627210 */ /* 0x080fe20007ffe0ff */
[C---:B---3--:R-:W-:Y:S05]  /*3ae0*/  HMMA.16816.F32 R4, R76.reuse, R80, R4 ;  /* 0x000000504c04723c */ /* 0x048fea0000001804 */
[C---:B------:R-:W-:Y:S01]  /*3af0*/  IADD3 R97, R193.reuse, R99, RZ ;  /* 0x00000063c1617210 */ /* 0x040fe20007ffe0ff */
[C---:B------:R-:W-:Y:S05]  /*3b00*/  HMMA.16816.F32 R8, R76.reuse, R82, R8 ;  /* 0x000000524c08723c */ /* 0x040fea0000001808 */
[----:B------:R-:W-:Y:S01]  /*3b10*/  IADD3 R96, R193, R98, RZ ;  /* 0x00000062c1607210 */ /* 0x000fe20007ffe0ff */
        /* <DEDUP_REMOVED lines=16> */
[----:B------:R-:W1:Y:S02]  /*3c20*/  MUFU.TANH R148, R4 ;  /* 0x0000000400947308 */ /* 0x000e640000002400 */
[----:B------:R-:W-:Y:S08]  /*3c30*/  HMMA.16816.F32 R16, R84, R70, R16 ;  /* 0x000000465410723c */ /* 0x000ff00000001810 */
[----:B------:R3:W4:Y:S03]  /*3c40*/  MUFU.TANH R150, R6 ;  /* 0x0000000600967308 */ /* 0x0007260000002400 */
[----:B--2---:R-:W-:Y:S04]  /*3c50*/  @P0 LEA R5, R221, R207, 0x6 ;  /* 0x000000cfdd050211 */ /* 0x004fe800078e30ff */
[CC--:B------:R-:W-:Y:S03]  /*3c60*/  @P0 ISETP.GE.AND P2, PT, R5.reuse, R243.reuse, PT ;  /* 0x000000f30500020c */ /* 0x0c0fe60003f46270 */
[----:B------:R2:W2:Y:S01]  /*3c70*/  MUFU.TANH R151, R7 ;  /* 0x0000000700977308 */ /* 0x0004a20000002400 */
[-C--:B-1----:R-:W-:Y:S02]  /*3c80*/  MOV R4, R148.reuse ;  /* 0x0000009400047202 */ /* 0x082fe40000000f00 */
[C---:B------:R-:W-:Y:S01]  /*3c90*/  @P0 FSEL R4, R148.reuse, -INF , !P2 ;  /* 0xff80000094040808 */ /* 0x040fe20005000000 */
[----:B------:R-:W-:Y:S01]  /*3ca0*/  FFMA.FTZ R148, -R148, R148, 1 ;  /* 0x3f80000094947423 */ /* 0x000fe20000010194 */
[----:B------:R-:W-:Y:S03]  /*3cb0*/  FMUL.FTZ R12, R12, UR8 ;  /* 0x000000080c0c7c20 */ /* 0x000fe60008410000 */
[--C-:B------:R-:W-:Y:S01]  /*3cc0*/  FFMA.FTZ R180, R4, UR7, -R173.reuse ;  /* 0x0000000704b47c23 */ /* 0x100fe200080108ad */
[----:B---3--:R-:W-:Y:S01]  /*3cd0*/  @P0 IADD3 R6, R5, 0x1, RZ ;  /* 0x0000000105060810 */ /* 0x008fe20007ffe0ff */
[----:B------:R-:W-:Y:S01]  /*3ce0*/  FMUL.FTZ R4, R239, 1.4426950216293334961 ;  /* 0x3fb8aa3bef047820 */ /* 0x000fe20000410000 */
[----:B------:R-:W1:Y:S01]  /*3cf0*/  MUFU.TANH R152, R8 ;  /* 0x0000000800987308 */ /* 0x000e620000002400 */
[----:B------:R-:W-:Y:S01]  /*3d00*/  FMUL.FTZ R14, R14, UR8 ;  /* 0x000000080e0e7c20 */ /* 0x000fe20008410000 */
[----:B------:R-:W-:Y:S01]  /*3d10*/  @P0 ISETP.GE.AND P3, PT, R6, R243, PT ;  /* 0x000000f30600020c */ /* 0x000fe20003f66270 */
[----:B------:R-:W-:Y:S01]  /*3d20*/  FMUL.FTZ R13, R13, UR8 ;  /* 0x000000080d0d7c20 */ /* 0x000fe20008410000 */
[-C--:B----4-:R-:W-:Y:S01]  /*3d30*/  MOV R6, R150.reuse ;  /* 0x0000009600067202 */ /* 0x090fe20000000f00 */
[----:B------:R-:W-:Y:S01]  /*3d40*/  FMUL.FTZ R15, R15, UR8 ;  /* 0x000000080f0f7c20 */ /* 0x000fe20008410000 */
[----:B------:R-:W-:Y:S01]  /*3d50*/  FSEL R4, R4, RZ, P1 ;  /* 0x000000ff04047208 */ /* 0x000fe20000800000 */
[----:B------:R-:W-:Y:S01]  /*3d60*/  FMUL.FTZ R16, R16, UR8 ;  /* 0x0000000810107c20 */ /* 0x000fe20008410000 */
[----:B------:R-:W-:Y:S02]  /*3d70*/  @P0 FSEL R6, R150, -INF , !P2 ;  /* 0xff80000096060808 */ /* 0x000fe40005000000 */
[----:B------:R-:W3:Y:S01]  /*3d80*/  MUFU.TANH R154, R10 ;  /* 0x0000000a009a7308 */ /* 0x000ee20000002400 */
[----:B--2---:R-:W-:Y:S01]  /*3d90*/  MOV R7, R149 ;  /* 0x0000009500077202 */ /* 0x004fe20000000f00 */
[----:B------:R-:W-:Y:S01]  /*3da0*/  FMUL.FTZ R17, R17, UR8 ;  /* 0x0000000811117c20 */ /* 0x000fe20008410000 */
[----:B------:R-:W-:Y:S01]  /*3db0*/  @P0 FSEL R7, R149, -INF , !P3 ;  /* 0xff80000095070808 */ /* 0x000fe20005800000 */
[--C-:B------:R-:W-:Y:S01]  /*3dc0*/  FFMA.FTZ R172, R6, UR7, -R4.reuse ;  /* 0x0000000706ac7c23 */ /* 0x100fe20008010804 */
[----:B------:R-:W-:Y:S01]  /*3dd0*/  @P0 IADD3 R6, R5, 0x8, RZ ;  /* 0x0000000805060810 */ /* 0x000fe20007ffe0ff */
[----:B------:R-:W-:Y:S01]  /*3de0*/  FMUL.FTZ R18, R18, UR8 ;  /* 0x0000000812127c20 */ /* 0x000fe20008410000 */
[----:B------:R-:W-:Y:S03]  /*3df0*/  FMUL.FTZ R19, R19, UR8 ;  /* 0x0000000813137c20 */ /* 0x000fe60008410000 */
[----:B------:R-:W2:Y:S01]  /*3e00*/  MUFU.TANH R153, R9 ;  /* 0x0000000900997308 */ /* 0x000ea20000002400 */
[--C-:B------:R-:W-:Y:S01]  /*3e10*/  FFMA.FTZ R179, R7, UR7, -R173.reuse ;  /* 0x0000000707b37c23 */ /* 0x100fe200080108ad */
[----:B------:R-:W-:Y:S01]  /*3e20*/  MOV R7, R151 ;  /* 0x0000009700077202 */ /* 0x000fe20000000f00 */
[----:B------:R-:W-:Y:S01]  /*3e30*/  FFMA.FTZ R149, -R149, R149, 1 ;  /* 0x3f80000095957423 */ /* 0x000fe20000010195 */
[----:B------:R-:W-:Y:S01]  /*3e40*/  @P0 ISETP.GE.AND P1, PT, R6, R243, PT ;  /* 0x000000f30600020c */ /* 0x000fe20003f26270 */
[----:B------:R-:W-:Y:S01]  /*3e50*/  FFMA.FTZ R150, -R150, R150, 1 ;  /* 0x3f80000096967423 */ /* 0x000fe20000010196 */
[C---:B------:R-:W-:Y:S01]  /*3e60*/  @P0 FSEL R7, R151.reuse, -INF , !P3 ;  /* 0xff80000097070808 */ /* 0x040fe20005800000 */
[----:B------:R-:W-:Y:S03]  /*3e70*/  FFMA.FTZ R151, -R151, R151, 1 ;  /* 0x3f80000097977423 */ /* 0x000fe60000010197 */
[----:B------:R-:W4:Y:S01]  /*3e80*/  MUFU.TANH R155, R11 ;  /* 0x0000000b009b7308 */ /* 0x000f220000002400 */
[-C--:B-1----:R-:W-:Y:S01]  /*3e90*/  MOV R6, R152.reuse ;  /* 0x0000009800067202 */ /* 0x082fe20000000f00 */
[----:B------:R-:W-:Y:S01]  /*3ea0*/  FMUL.FTZ R148, R148, UR8 ;  /* 0x0000000894947c20 */ /* 0x000fe20008410000 */
[C---:B------:R-:W-:Y:S01]  /*3eb0*/  @P0 FSEL R6, R152.reuse, -INF , !P1 ;  /* 0xff80000098060808 */ /* 0x040fe20004800000 */
[--C-:B------:R-:W-:Y:S01]  /*3ec0*/  FFMA.FTZ R171, R7, UR7, -R4.reuse ;  /* 0x0000000707ab7c23 */ /* 0x100fe20008010804 */
[----:B------:R-:W-:Y:S01]  /*3ed0*/  @P0 IADD3 R7, R5, 0x9, RZ ;  /* 0x0000000905070810 */ /* 0x000fe20007ffe0ff */
[----:B------:R-:W-:Y:S01]  /*3ee0*/  FFMA.FTZ R152, -R152, R152, 1 ;  /* 0x3f80000098987423 */ /* 0x000fe20000010198 */
[----:B------:R-:W-:Y:S03]  /*3ef0*/  FMUL.FTZ R149, R149, UR8 ;  /* 0x0000000895957c20 */ /* 0x000fe60008410000 */
[----:B------:R-:W1:Y:S01]  /*3f00*/  MUFU.TANH R156, R12 ;  /* 0x0000000c009c7308 */ /* 0x000e620000002400 */
[--C-:B------:R-:W-:Y:S01]  /*3f10*/  FFMA.FTZ R178, R6, UR7, -R173.reuse ;  /* 0x0000000706b27c23 */ /* 0x100fe200080108ad */
[----:B------:R-:W-:Y:S01]  /*3f20*/  @P0 ISETP.GE.AND P2, PT, R7, R243, PT ;  /* 0x000000f30700020c */ /* 0x000fe20003f46270 */
[----:B------:R-:W-:Y:S01]  /*3f30*/  FMUL.FTZ R152, R152, UR8 ;  /* 0x0000000898987c20 */ /* 0x000fe20008410000 */
[-C--:B---3--:R-:W-:Y:S01]  /*3f40*/  MOV R6, R154.reuse ;  /* 0x0000009a00067202 */ /* 0x088fe20000000f00 */
[----:B------:R-:W-:Y:S01]  /*3f50*/  FMUL.FTZ R150, R150, UR8 ;  /* 0x0000000896967c20 */ /* 0x000fe20008410000 */
[----:B------:R-:W-:Y:S01]  /*3f60*/  @P0 FSEL R6, R154, -INF , !P1 ;  /* 0xff8000009a060808 */ /* 0x000fe20004800000 */
[----:B------:R-:W-:Y:S01]  /*3f70*/  FMUL.FTZ R151, R151, UR8 ;  /* 0x0000000897977c20 */ /* 0x000fe20008410000 */
[-C--:B--2---:R-:W-:Y:S02]  /*3f80*/  MOV R7, R153.reuse ;  /* 0x0000009900077202 */ /* 0x084fe40000000f00 */
[----:B------:R-:W2:Y:S01]  /*3f90*/  MUFU.TANH R158, R14 ;  /* 0x0000000e009e7308 */ /* 0x000ea20000002400 */
[----:B------:R-:W-:Y:S01]  /*3fa0*/  @P0 FSEL R7, R153, -INF , !P2 ;  /* 0xff80000099070808 */ /* 0x000fe20005000000 */
[--C-:B------:R-:W-:Y:S01]  /*3fb0*/  FFMA.FTZ R170, R6, UR7, -R4.reuse ;  /* 0x0000000706aa7c23 */ /* 0x100fe20008010804 */
[----:B------:R-:W-:Y:S01]  /*3fc0*/  @P0 IADD3 R6, R5, 0x10, RZ ;  /* 0x0000001005060810 */ /* 0x000fe20007ffe0ff */
[----:B------:R-:W-:Y:S01]  /*3fd0*/  FFMA.FTZ R153, -R153, R153, 1 ;  /* 0x3f80000099997423 */ /* 0x000fe20000010199 */
[----:B------:R-:W-:Y:S01]  /*3fe0*/  FFMA.FTZ R154, -R154, R154, 1 ;  /* 0x3f8000009a9a7423 */ /* 0x000fe2000001019a */
[--C-:B------:R-:W-:Y:S01]  /*3ff0*/  FFMA.FTZ R177, R7, UR7, -R173.reuse ;  /* 0x0000000707b17c23 */ /* 0x100fe200080108ad */
[----:B----4-:R-:W-:Y:S03]  /*4000*/  MOV R7, R155 ;  /* 0x0000009b00077202 */ /* 0x010fe60000000f00 */
[----:B------:R-:W3:Y:S01]  /*4010*/  MUFU.TANH R157, R13 ;  /* 0x0000000d009d7308 */ /* 0x000ee20000002400 */
[----:B------:R-:W-:Y:S01]  /*4020*/  @P0 ISETP.GE.AND P1, PT, R6, R243, PT ;  /* 0x000000f30600020c */ /* 0x000fe20003f26270 */
[----:B------:R-:W-:Y:S01]  /*4030*/  FMUL.FTZ R153, R153, UR8 ;  /* 0x0000000899997c20 */ /* 0x000fe20008410000 */
[C---:B------:R-:W-:Y:S01]  /*4040*/  @P0 FSEL R7, R155.reuse, -INF , !P2 ;  /* 0xff8000009b070808 */ /* 0x040fe20005000000 */
[----:B------:R-:W-:Y:S01]  /*4050*/  FFMA.FTZ R155, -R155, R155, 1 ;  /* 0x3f8000009b9b7423 */ /* 0x000fe2000001019b */
[-C--:B-1----:R-:W-:Y:S01]  /*4060*/  MOV R6, R156.reuse ;  /* 0x0000009c00067202 */ /* 0x082fe20000000f00 */
[----:B------:R-:W-:Y:S01]  /*4070*/  FMUL.FTZ R154, R154, UR8 ;  /* 0x000000089a9a7c20 */ /* 0x000fe20008410000 */
[C---:B------:R-:W-:Y:S03]  /*4080*/  @P0 FSEL R6, R156.reuse, -INF , !P1 ;  /* 0xff8000009c060808 */ /* 0x040fe60004800000 */
[----:B------:R-:W1:Y:S01]  /*4090*/  MUFU.TANH R159, R15 ;  /* 0x0000000f009f7308 */ /* 0x000e620000002400 */
[--C-:B------:R-:W-:Y:S01]  /*40a0*/  FFMA.FTZ R169, R7, UR7, -R4.reuse ;  /* 0x0000000707a97c23 */ /* 0x100fe20008010804 */
[----:B------:R-:W-:Y:S01]  /*40b0*/  @P0 IADD3 R7, R5, 0x11, RZ ;  /* 0x0000001105070810 */ /* 0x000fe20007ffe0ff */
[----:B------:R-:W-:Y:S01]  /*40c0*/  FFMA.FTZ R156, -R156, R156, 1 ;  /* 0x3f8000009c9c7423 */ /* 0x000fe2000001019c */
[--C-:B------:R-:W-:Y:S01]  /*40d0*/  FFMA.FTZ R176, R6, UR7, -R173.reuse ;  /* 0x0000000706b07c23 */ /* 0x100fe200080108ad */
[-C--:B--2---:R-:W-:Y:S01]  /*40e0*/  MOV R6, R158.reuse ;  /* 0x0000009e00067202 */ /* 0x084fe20000000f00 */
[----:B------:R-:W-:Y:S01]  /*40f0*/  FMUL.FTZ R155, R155, UR8 ;  /* 0x000000089b9b7c20 */ /* 0x000fe20008410000 */
[----:B------:R-:W-:Y:S03]  /*4100*/  @P0 ISETP.GE.AND P2, PT, R7, R243, PT ;  /* 0x000000f30700020c */ /* 0x000fe60003f46270 */
[----:B------:R-:W2:Y:S01]  /*4110*/  MUFU.TANH R160, R16 ;  /* 0x0000001000a07308 */ /* 0x000ea20000002400 */
[----:B------:R-:W-:Y:S01]  /*4120*/  @P0 FSEL R6, R158, -INF , !P1 ;  /* 0xff8000009e060808 */ /* 0x000fe20004800000 */
[----:B------:R-:W-:Y:S01]  /*4130*/  FMUL.FTZ R156, R156, UR8 ;  /* 0x000000089c9c7c20 */ /* 0x000fe20008410000 */
[----:B---3--:R-:W-:Y:S01]  /*4140*/  MOV R7, R157 ;  /* 0x0000009d00077202 */ /* 0x008fe20000000f00 */
[----:B------:R-:W-:Y:S01]  /*4150*/  FFMA.FTZ R158, -R158, R158, 1 ;  /* 0x3f8000009e9e7423 */ /* 0x000fe2000001019e */
[----:B------:R-:W-:Y:S01]  /*4160*/  @P0 FSEL R7, R157, -INF , !P2 ;  /* 0xff8000009d070808 */ /* 0x000fe20005000000 */
[--C-:B------:R-:W-:Y:S01]  /*4170*/  FFMA.FTZ R168, R6, UR7, -R4.reuse ;  /* 0x0000000706a87c23 */ /* 0x100fe20008010804 */
[C---:B------:R-:W-:Y:S03]  /*4180*/  @P0 IADD3 R6, R5.reuse, 0x18, RZ ;  /* 0x0000001805060810 */ /* 0x040fe60007ffe0ff */
[----:B------:R-:W3:Y:S01]  /*4190*/  MUFU.TANH R161, R17 ;  /* 0x0000001100a17308 */ /* 0x000ee20000002400 */
[----:B------:R-:W-:Y:S01]  /*41a0*/  @P0 IADD3 R5, R5, 0x19, RZ ;  /* 0x0000001905050810 */ /* 0x000fe20007ffe0ff */
[--C-:B------:R-:W-:Y:S01]  /*41b0*/  FFMA.FTZ R175, R7, UR7, -R173.reuse ;  /* 0x0000000707af7c23 */ /* 0x100fe200080108ad */
[----:B-1----:R-:W-:Y:S01]  /*41c0*/  MOV R7, R159 ;  /* 0x0000009f00077202 */ /* 0x002fe20000000f00 */
[----:B------:R-:W-:Y:S01]  /*41d0*/  FFMA.FTZ R157, -R157, R157, 1 ;  /* 0x3f8000009d9d7423 */ /* 0x000fe2000001019d */
[-C--:B------:R-:W-:Y:S01]  /*41e0*/  @P0 ISETP.GE.AND P1, PT, R6, R243.reuse, PT ;  /* 0x000000f30600020c */ /* 0x080fe20003f26270 */
[----:B------:R-:W-:Y:S01]  /*41f0*/  FMUL.FTZ R158, R158, UR8 ;  /* 0x000000089e9e7c20 */ /* 0x000fe20008410000 */
[----:B------:R-:W-:Y:S03]  /*4200*/  @P0 FSEL R7, R159, -INF , !P2 ;  /* 0xff8000009f070808 */ /* 0x000fe60005000000 */
[----:B------:R-:W1:Y:S01]  /*4210*/  MUFU.TANH R162, R18 ;  /* 0x0000001200a27308 */ /* 0x000e620000002400 */
[----:B------:R-:W-:Y:S01]  /*4220*/  @P0 ISETP.GE.AND P2, PT, R5, R243, PT ;  /* 0x000000f30500020c */ /* 0x000fe20003f46270 */
[----:B------:R-:W-:Y:S01]  /*4230*/  FMUL.FTZ R157, R157, UR8 ;  /* 0x000000089d9d7c20 */ /* 0x000fe20008410000 */
[-C--:B--2---:R-:W-:Y:S01]  /*4240*/  MOV R6, R160.reuse ;  /* 0x000000a000067202 */ /* 0x084fe20000000f00 */
[--C-:B------:R-:W-:Y:S01]  /*4250*/  FFMA.FTZ R167, R7, UR7, -R4.reuse ;  /* 0x0000000707a77c23 */ /* 0x100fe20008010804 */
[C---:B------:R-:W-:Y:S01]  /*4260*/  @P0 FSEL R6, R160.reuse, -INF , !P1 ;  /* 0xff800000a0060808 */ /* 0x040fe20004800000 */
[----:B------:R-:W-:Y:S01]  /*4270*/  FFMA.FTZ R160, -R160, R160, 1 ;  /* 0x3f800000a0a07423 */ /* 0x000fe200000101a0 */
[----:B------:R-:W-:Y:S03]  /*4280*/  FFMA.FTZ R159, -R159, R159, 1 ;  /* 0x3f8000009f9f7423 */ /* 0x000fe6000001019f */
[----:B------:R-:W2:Y:S01]  /*4290*/  MUFU.TANH R163, R19 ;  /* 0x0000001300a37308 */ /* 0x000ea20000002400 */
[-C--:B---3--:R-:W-:Y:S01]  /*42a0*/  MOV R5, R161.reuse ;  /* 0x000000a100057202 */ /* 0x088fe20000000f00 */
[--C-:B------:R-:W-:Y:S01]  /*42b0*/  FFMA.FTZ R174, R6, UR7, -R173.reuse ;  /* 0x0000000706ae7c23 */ /* 0x100fe200080108ad */
[C---:B------:R-:W-:Y:S01]  /*42c0*/  @P0 FSEL R5, R161.reuse, -INF , !P2 ;  /* 0xff800000a1050808 */ /* 0x040fe20005000000 */
[----:B------:R-:W-:Y:S01]  /*42d0*/  FFMA.FTZ R161, -R161, R161, 1 ;  /* 0x3f800000a1a17423 */ /* 0x000fe200000101a1 */
[----:B------:R-:W-:Y:S01]  /*42e0*/  FMUL.FTZ R160, R160, UR8 ;  /* 0x00000008a0a07c20 */ /* 0x000fe20008410000 */
[----:B------:R-:W-:Y:S02]  /*42f0*/  FMUL.FTZ R159, R159, UR8 ;  /* 0x000000089f9f7c20 */ /* 0x000fe40008410000 */
[----:B------:R-:W-:Y:S01]  /*4300*/  FFMA.FTZ R173, R5, UR7, -R173 ;  /* 0x0000000705ad7c23 */ /* 0x000fe200080108ad */
[----:B-1----:R-:W-:Y:S01]  /*4310*/  MOV R6, R162 ;  /* 0x000000a200067202 */ /* 0x002fe20000000f00 */
[----:B------:R-:W-:Y:S01]  /*4320*/  MUFU.EX2 R180, R180 ;  /* 0x000000b400b47308 */ /* 0x000fe20000000800 */
[C---:B------:R-:W-:Y:S01]  /*4330*/  @P0 FSEL R6, R162.reuse, -INF , !P1 ;  /* 0xff800000a2060808 */ /* 0x040fe20004800000 */
[----:B------:R-:W-:Y:S01]  /*4340*/  FMUL.FTZ R161, R161, UR8 ;  /* 0x00000008a1a17c20 */ /* 0x000fe20008410000 */
[----:B------:R-:W-:Y:S01]  /*4350*/  IADD3 R92, P1, R235, R232, RZ ;  /* 0x000000e8eb5c7210 */ /* 0x000fe20007f3e0ff */
[----:B------:R-:W-:Y:S02]  /*4360*/  FFMA.FTZ R162, -R162, R162, 1 ;  /* 0x3f800000a2a27423 */ /* 0x000fe400000101a2 */
[--C-:B------:R-:W-:Y:S01]  /*4370*/  FFMA.FTZ R166, R6, UR7, -R4.reuse ;  /* 0x0000000706a67c23 */ /* 0x100fe20008010804 */
[-C--:B--2---:R-:W-:Y:S03]  /*4380*/  MOV R5, R163.reuse ;  /* 0x000000a300057202 */ /* 0x084fe60000000f00 */
[----:B------:R-:W1:Y:S01]  /*4390*/  MUFU.EX2 R179, R179 ;  /* 0x000000b300b37308 */ /* 0x000e620000000800 */
[C---:B------:R-:W-:Y:S01]  /*43a0*/  @P0 FSEL R5, R163.reuse, -INF , !P2 ;  /* 0xff800000a3050808 */ /* 0x040fe20005000000 */
[----:B------:R-:W-:Y:S01]  /*43b0*/  FFMA.FTZ R163, -R163, R163, 1 ;  /* 0x3f800000a3a37423 */ /* 0x000fe200000101a3 */
[----:B------:R-:W-:Y:S01]  /*43c0*/  IADD3.X R93, R222, R231, RZ, P1, !PT ;  /* 0x000000e7de5d7210 */ /* 0x000fe20000ffe4ff */
[----:B------:R-:W-:Y:S02]  /*43d0*/  FMUL.FTZ R162, R162, UR8 ;  /* 0x00000008a2a27c20 */ /* 0x000fe40008410000 */
[----:B------:R-:W-:Y:S01]  /*43e0*/  FFMA.FTZ R4, R5, UR7, -R4 ;  /* 0x0000000705047c23 */ /* 0x000fe20008010804 */
[----:B------:R-:W-:Y:S03]  /*43f0*/  FMUL.FTZ R163, R163, UR8 ;  /* 0x00000008a3a37c20 */ /* 0x000fe60008410000 */
[----:B------:R-:W-:Y:S01]  /*4400*/  MUFU.EX2 R172, R172 ;  /* 0x000000ac00ac7308 */ /* 0x000fe20000000800 */
[----:B------:R-:W2:Y:S05]  /*4410*/  LDG.E R164, desc[UR14][R92.64] ;  /* 0x0000000e5ca47981 */ /* 0x000eaa000c1e1900 */
[----:B------:R3:W4:Y:S04]  /*4420*/  LDG.E R181, desc[UR14][R92.64+0x20] ;  /* 0x0000200e5cb57981 */ /* 0x000728000c1e1900 */
[----:B------:R-:W3:Y:S01]  /*4430*/  MUFU.EX2 R171, R171 ;  /* 0x000000ab00ab7308 */ /* 0x000ee20000000800 */
[----:B-1----:R-:W-:Y:S05]  /*4440*/  F2FP.F16.F32.PACK_AB R7, R179, R180 ;  /* 0x000000b4b307723e */ /* 0x002fea00000000ff */
[----:B------:R1:W-:Y:S04]  /*4450*/  STS [R225+0x20000], R7 ;  /* 0x02000007e1007388 */ /* 0x0003e80000000800 */
[----:B------:R-:W-:Y:S10]  /*4460*/  MUFU.EX2 R178, R178 ;  /* 0x000000b200b27308 */ /* 0x000ff40000000800 */
[----:B------:R-:W1:Y:S01]  /*4470*/  MUFU.EX2 R177, R177 ;  /* 0x000000b100b17308 */ /* 0x000e620000000800 */
[----:B---3--:R-:W-:Y:S05]  /*4480*/  F2FP.F16.F32.PACK_AB R6, R171, R172 ;  /* 0x000000acab06723e */ /* 0x008fea00000000ff */
[----:B------:R3:W-:Y:S04]  /*4490*/  STS [R225+0x20400], R6 ;  /* 0x02040006e1007388 */ /* 0x0007e80000000800 */
[----:B------:R-:W-:Y:S10]  /*44a0*/  MUFU.EX2 R170, R170 ;  /* 0x000000aa00aa7308 */ /* 0x000ff40000000800 */
[----:B------:R-:W3:Y:S01]  /*44b0*/  MUFU.EX2 R169, R169 ;  /* 0x000000a900a97308 */ /* 0x000ee20000000800 */
[----:B-1----:R-:W-:Y:S05]  /*44c0*/  F2FP.F16.F32.PACK_AB R5, R177, R178 ;  /* 0x000000b2b105723e */ /* 0x002fea00000000ff */
[----:B------:R1:W-:Y:S04]  /*44d0*/  STS [R228+0x20000], R5 ;  /* 0x02000005e4007388 */ /* 0x0003e80000000800 */
[----:B------:R3:W-:Y:S10]  /*44e0*/  MUFU.EX2 R165, R4 ;  /* 0x0000000400a57308 */ /* 0x0007f40000000800 */
[----:B------:R-:W-:Y:S10]  /*44f0*/  MUFU.EX2 R176, R176 ;  /* 0x000000b000b07308 */ /* 0x000ff40000000800 */
[----:B------:R-:W1:Y:S01]  /*4500*/  MUFU.EX2 R175, R175 ;  /* 0x000000af00af7308 */ /* 0x000e620000000800 */
[----:B---3--:R-:W-:Y:S05]  /*4510*/  F2FP.F16.F32.PACK_AB R4, R169, R170 ;  /* 0x000000aaa904723e */ /* 0x008fea00000000ff */
[----:B------:R3:W-:Y:S04]  /*4520*/  STS [R228+0x20400], R4 ;  /* 0x02040004e4007388 */ /* 0x0007e80000000800 */
[----:B------:R-:W-:Y:S10]  /*4530*/  MUFU.EX2 R168, R168 ;  /* 0x000000a800a87308 */ /* 0x000ff40000000800 */
[----:B------:R-:W3:Y:S01]  /*4540*/  MUFU.EX2 R167, R167 ;  /* 0x000000a700a77308 */ /* 0x000ee20000000800 */
[----:B-1----:R-:W-:Y:S05]  /*4550*/  F2FP.F16.F32.PACK_AB R7, R175, R176 ;  /* 0x000000b0af07723e */ /* 0x002fea00000000ff */
[----:B------:R-:W-:Y:S04]  /*4560*/  STS [R227+0x20000], R7 ;  /* 0x02000007e3007388 */ /* 0x000fe80000000800 */
[----:B------:R-:W-:Y:S10]  /*4570*/  MUFU.EX2 R174, R174 ;  /* 0x000000ae00ae7308 */ /* 0x000ff40000000800 */
[----:B------:R-:W1:Y:S01]  /*4580*/  MUFU.EX2 R173, R173 ;  /* 0x000000ad00ad7308 */ /* 0x000e620000000800 */
[----:B---3--:R-:W-:Y:S05]  /*4590*/  F2FP.F16.F32.PACK_AB R6, R167, R168 ;  /* 0x000000a8a706723e */ /* 0x008fea00000000ff */
[----:B------:R-:W-:Y:S04]  /*45a0*/  STS [R227+0x20400], R6 ;  /* 0x02040006e3007388 */ /* 0x000fe80000000800 */
[----:B------:R-:W3:Y:S01]  /*45b0*/  MUFU.EX2 R166, R166 ;  /* 0x000000a600a67308 */ /* 0x000ee20000000800 */
[----:B-1----:R-:W-:Y:S05]  /*45c0*/  F2FP.F16.F32.PACK_AB R5, R173, R174 ;  /* 0x000000aead05723e */ /* 0x002fea00000000ff */
[----:B------:R-:W-:Y:S01]  /*45d0*/  STS [R230+0x20000], R5 ;  /* 0x02000005e6007388 */ /* 0x000fe20000000800 */
[----:B---3--:R-:W-:Y:S05]  /*45e0*/  F2FP.F16.F32.PACK_AB R4, R165, R166 ;  /* 0x000000a6a504723e */ /* 0x008fea00000000ff */
[----:B------:R-:W-:Y:S05]  /*45f0*/  STS [R230+0x20400], R4 ;  /* 0x02040004e6007388 */ /* 0x000fea0000000800 */
[----:B------:R-:W-:Y:S05]  /*4600*/  LDSM.16.M88.4 R16, [R99+0xc000] ;  /* 0x00c000006310783b */ /* 0x000fea0000000200 */
[----:B------:R-:W1:Y:S05]  /*4610*/  LDSM.16.M88.4 R8, [R202+UR5+0x18000] ;  /* 0x01800005ca08783b */ /* 0x000e6a0008000200 */
[----:B------:R-:W3:Y:S05]  /*4620*/  LDSM.16.M88.4 R68, [R202+UR5+0x18800] ;  /* 0x01880005ca44783b */ /* 0x000eea0008000200 */
[----:B------:R-:W-:Y:S05]  /*4630*/  LDSM.16.M88.4 R72, [R98+0xc000] ;  /* 0x00c000006248783b */ /* 0x000fea0000000200 */
[----:B------:R-:W3:Y:S05]  /*4640*/  LDSM.16.M88.4 R76, [R201+0x6000] ;  /* 0x00600000c94c783b */ /* 0x000eea0000000200 */
[----:B------:R-:W3:Y:S05]  /*4650*/  LDSM.16.M88.4 R80, [R201+0x6800] ;  /* 0x00680000c950783b */ /* 0x000eea0000000200 */
[----:B------:R-:W-:Y:S05]  /*4660*/  LDSM.16.M88.4 R84, [R97+0xc000] ;  /* 0x00c000006154783b */ /* 0x000fea0000000200 */
[----:B------:R-:W3:Y:S05]  /*4670*/  LDSM.16.M88.4 R88, [R200+0x6000] ;  /* 0x00600000c858783b */ /* 0x000eea0000000200 */
[----:B------:R-:W-:Y:S01]  /*4680*/  LDSM.16.M88.4 R92, [R199+0x6000] ;  /* 0x00600000c75c783b */ /* 0x000fe20000000200 */
[C---:B-1----:R-:W-:Y:S06]  /*4690*/  HMMA.16816.F32 R4, R16.reuse, R8, RZ ;  /* 0x000000081004723c */ /* 0x042fec00000018ff */
[C---:B------:R-:W-:Y:S06]  /*46a0*/  HMMA.16816.F32 R8, R16.reuse, R10, RZ ;  /* 0x0000000a1008723c */ /* 0x040fec00000018ff */
[C---:B---3--:R-:W-:Y:S06]  /*46b0*/  HMMA.16816.F32 R12, R16.reuse, R68, RZ ;  /* 0x00000044100c723c */ /* 0x048fec00000018ff */
[----:B------:R-:W-:Y:S01]  /*46c0*/  HMMA.16816.F32 R16, R16, R70, RZ ;  /* 0x000000461010723c */ /* 0x000fe200000018ff */
[----:B------:R-:W1:Y:S05]  /*46d0*/  LDSM.16.M88.4 R68, [R200+0x6800] ;  /* 0x00680000c844783b */ /* 0x000e6a0000000200 */
[C---:B------:R-:W-:Y:S06]  /*46e0*/  HMMA.16816.F32 R4, R72.reuse, R76, R4 ;  /* 0x0000004c4804723c */ /* 0x040fec0000001804 */
[C---:B------:R-:W-:Y:S01]  /*46f0*/  HMMA.16816.F32 R8, R72.reuse, R78, R8 ;  /* 0x0000004e4808723c */ /* 0x040fe20000001808 */
[----:B------:R-:W3:Y:S05]  /*4700*/  LDSM.16.M88.4 R76, [R96+0xc000] ;  /* 0x00c00000604c783b */ /* 0x000eea0000000200 */
[C---:B------:R-:W-:Y:S06]  /*4710*/  HMMA.16816.F32 R12, R72.reuse, R80, R12 ;  /* 0x00000050480c723c */ /* 0x040fec000000180c */
[----:B------:R-:W-:Y:S01]  /*4720*/  HMMA.16816.F32 R16, R72, R82, R16 ;  /* 0x000000524810723c */ /* 0x000fe20000001810 */
[----:B------:R-:W3:Y:S05]  /*4730*/  LDSM.16.M88.4 R72, [R199+0x6800] ;  /* 0x00680000c748783b */ /* 0x000eea0000000200 */
[C---:B------:R-:W-:Y:S01]  /*4740*/  HMMA.16816.F32 R4, R84.reuse, R88, R4 ;  /* 0x000000585404723c */ /* 0x040fe20000001804 */
[----:B------:R-:W-:Y:S05]  /*4750*/  LDSM.16.M88.4 R80, [R99+0xe000] ;  /* 0x00e000006350783b */ /* 0x000fea0000000200 */
[C---:B------:R-:W-:Y:S01]  /*4760*/  HMMA.16816.F32 R8, R84.reuse, R90, R8 ;  /* 0x0000005a5408723c */ /* 0x040fe20000001808 */
[----:B------:R-:W2:Y:S05]  /*4770*/  LDSM.16.M88.4 R88, [R202+UR5+0x1a000] ;  /* 0x01a00005ca58783b */ /* 0x000eaa0008000200 */
[C---:B-1----:R-:W-:Y:S06]  /*4780*/  HMMA.16816.F32 R12, R84.reuse, R68, R12 ;  /* 0x00000044540c723c */ /* 0x042fec000000180c */
[----:B------:R-:W-:Y:S01]  /*4790*/  HMMA.16816.F32 R16, R84, R70, R16 ;  /* 0x000000465410723c */ /* 0x000fe20000001810 */
[----:B------:R-:W1:Y:S05]  /*47a0*/  LDSM.16.M88.4 R68, [R202+UR5+0x1a800] ;  /* 0x01a80005ca44783b */ /* 0x000e6a0008000200 */
[C---:B---3--:R-:W-:Y:S01]  /*47b0*/  HMMA.16816.F32 R4, R76.reuse, R92, R4 ;  /* 0x0000005c4c04723c */ /* 0x048fe20000001804 */
[----:B------:R-:W-:Y:S05]  /*47c0*/  LDSM.16.M88.4 R84, [R98+0xe000] ;  /* 0x00e000006254783b */ /* 0x000fea0000000200 */
[C---:B------:R-:W-:Y:S01]  /*47d0*/  HMMA.16816.F32 R8, R76.reuse, R94, R8 ;  /* 0x0000005e4c08723c */ /* 0x040fe20000001808 */
[----:B------:R-:W3:Y:S05]  /*47e0*/  LDSM.16.M88.4 R92, [R201+0x8000] ;  /* 0x00800000c95c783b */ /* 0x000eea0000000200 */
[C---:B------:R-:W-:Y:S06]  /*47f0*/  HMMA.16816.F32 R12, R76.reuse, R72, R12 ;  /* 0x000000484c0c723c */ /* 0x040fec000000180c */
[----:B------:R-:W-:Y:S01]  /*4800*/  HMMA.16816.F32 R16, R76, R74, R16 ;  /* 0x0000004a4c10723c */ /* 0x000fe20000001810 */
[----:B------:R-:W4:Y:S05]  /*4810*/  LDSM.16.M88.4 R72, [R201+0x8800] ;  /* 0x00880000c948783b */ /* 0x000f2a0000000200 */
[C---:B--2---:R-:W-:Y:S01]  /*4820*/  HMMA.16816.F32 R4, R80.reuse, R88, R4 ;  /* 0x000000585004723c */ /* 0x044fe20000001804 */
[----:B------:R-:W-:Y:S05]  /*4830*/  LDSM.16.M88.4 R76, [R97+0xe000] ;  /* 0x00e00000614c783b */ /* 0x000fea0000000200 */
[C---:B------:R-:W-:Y:S01]  /*4840*/  HMMA.16816.F32 R8, R80.reuse, R90, R8 ;  /* 0x0000005a5008723c */ /* 0x040fe20000001808 */
[----:B------:R-:W2:Y:S05]  /*4850*/  LDSM.16.M88.4 R88, [R200+0x8000] ;  /* 0x00800000c858783b */ /* 0x000eaa0000000200 */
[C---:B-1----:R-:W-:Y:S06]  /*4860*/  HMMA.16816.F32 R12, R80.reuse, R68, R12 ;  /* 0x00000044500c723c */ /* 0x042fec000000180c */
[----:B------:R-:W-:Y:S01]  /*4870*/  HMMA.16816.F32 R16, R80, R70, R16 ;  /* 0x000000465010723c */ /* 0x000fe20000001810 */
[----:B------:R-:W1:Y:S05]  /*4880*/  LDSM.16.M88.4 R68, [R200+0x8800] ;  /* 0x00880000c844783b */ /* 0x000e6a0000000200 */
[C---:B---3--:R-:W-:Y:S01]  /*4890*/  HMMA.16816.F32 R4, R84.reuse, R92, R4 ;  /* 0x0000005c5404723c */ /* 0x048fe20000001804 */
[----:B------:R-:W-:Y:S05]  /*48a0*/  LDSM.16.M88.4 R80, [R96+0xe000] ;  /* 0x00e000006050783b */ /* 0x000fea0000000200 */
[C---:B------:R-:W-:Y:S01]  /*48b0*/  HMMA.16816.F32 R8, R84.reuse, R94, R8 ;  /* 0x0000005e5408723c */ /* 0x040fe20000001808 */
[----:B------:R-:W3:Y:S05]  /*48c0*/  LDSM.16.M88.4 R92, [R199+0x8000] ;  /* 0x00800000c75c783b */ /* 0x000eea0000000200 */
[C---:B----4-:R-:W-:Y:S06]  /*48d0*/  HMMA.16816.F32 R12, R84.reuse, R72, R12 ;  /* 0x00000048540c723c */ /* 0x050fec000000180c */
[----:B------:R-:W-:Y:S01]  /*48e0*/  HMMA.16816.F32 R16, R84, R74, R16 ;  /* 0x0000004a5410723c */ /* 0x000fe20000001810 */
[----:B------:R-:W4:Y:S05]  /*48f0*/  LDSM.16.M88.4 R72, [R199+0x8800] ;  /* 0x00880000c748783b */ /* 0x000f2a0000000200 */
[C---:B--2---:R-:W-:Y:S01]  /*4900*/  HMMA.16816.F32 R4, R76.reuse, R88, R4 ;  /* 0x000000584c04723c */ /* 0x044fe20000001804 */
        /* <DEDUP_REMOVED lines=27> */
[C---:B--2---:R-:W-:Y:S06]  /*4ac0*/  HMMA.16816.F32 R4, R80.reuse, R88, R4 ;  /* 0x000000585004723c */ /* 0x044fec0000001804 */
[C---:B------:R-:W-:Y:S06]  /*4ad0*/  HMMA.16816.F32 R8, R80.reuse, R90, R8 ;  /* 0x0000005a5008723c */ /* 0x040fec0000001808 */
[C---:B-1----:R-:W-:Y:S06]  /*4ae0*/  HMMA.16816.F32 R12, R80.reuse, R68, R12 ;  /* 0x00000044500c723c */ /* 0x042fec000000180c */
[----:B------:R-:W-:Y:S06]  /*4af0*/  HMMA.16816.F32 R16, R80, R70, R16 ;  /* 0x000000465010723c */ /* 0x000fec0000001810 */
[C---:B---3--:R-:W-:Y:S06]  /*4b00*/  HMMA.16816.F32 R4, R84.reuse, R92, R4 ;  /* 0x0000005c5404723c */ /* 0x048fec0000001804 */
[C---:B------:R-:W-:Y:S06]  /*4b10*/  HMMA.16816.F32 R8, R84.reuse, R94, R8 ;  /* 0x0000005e5408723c */ /* 0x040fec0000001808 */
[C---:B----4-:R-:W-:Y:S06]  /*4b20*/  HMMA.16816.F32 R12, R84.reuse, R72, R12 ;  /* 0x00000048540c723c */ /* 0x050fec000000180c */
[----:B------:R-:W-:Y:S06]  /*4b30*/  HMMA.16816.F32 R16, R84, R74, R16 ;  /* 0x0000004a5410723c */ /* 0x000fec0000001810 */
[C---:B------:R-:W-:Y:S01]  /*4b40*/  FADD.FTZ R4, -R164.reuse, R4 ;  /* 0x00000004a4047221 */ /* 0x040fe20000010100 */
[C---:B------:R-:W-:Y:S01]  /*4b50*/  FADD.FTZ R5, -R164.reuse, R5 ;  /* 0x00000005a4057221 */ /* 0x040fe20000010100 */
        /* <DEDUP_REMOVED lines=30> */
[----:B------:R-:W-:Y:S01]  /*4d40*/  F2FP.F16.F32.PACK_AB R4, R5, R4 ;  /* 0x000000040504723e */ /* 0x000fe200000000ff */
        /* <DEDUP_REMOVED lines=96> */
.L_x_1116:
        /* <DEDUP_REMOVED lines=139> */
.L_x_1117:
        /* <DEDUP_REMOVED lines=485> */
.L_x_1119:
        /* <DEDUP_REMOVED lines=13> */
.L_x_1120:
        /* <DEDUP_REMOVED lines=50> */
.L_x_1122:
[----:B------:R-:W-:Y:S05]  /*7e40*/  BSYNC B0 ;  /* 0x0000000000007941 */ /* 0x000fea0003800000 */
.L_x_1121:
        /* <DEDUP_REMOVED lines=20> */
.L_x_1124:
[----:B------:R-:W-:Y:S05]  /*7f90*/  BSYNC B0 ;  /* 0x0000000000007941 */ /* 0x000fea0003800000 */
.L_x_1123:
        /* <DEDUP_REMOVED lines=28> */
.L_x_1126:
[----:B------:R-:W-:Y:S05]  /*8160*/  BSYNC B0 ;  /* 0x0000000000007941 */ /* 0x000fea0003800000 */
.L_x_1125:
        /* <DEDUP_REMOVED lines=21> */
.L_x_1097:
        /* <DEDUP_REMOVED lines=26> */
.L_x_1128:
        /* <DEDUP_REMOVED lines=12> */
.L_x_1129:
        /* <DEDUP_REMOVED lines=32> */
.L_x_1131:
[----:B------:R-:W-:Y:S05]  /*8720*/  BSYNC B0 ;  /* 0x0000000000007941 */ /* 0x000fea0003800000 */
.L_x_1130:
        /* <DEDUP_REMOVED lines=19> */
.L_x_1133:
[----:B------:R-:W-:Y:S05]  /*8860*/  BSYNC B0 ;  /* 0x0000000000007941 */ /* 0x000fea0003800000 */
.L_x_1132:
        /* <DEDUP_REMOVED lines=28> */
.L_x_1135:
[----:B------:R-:W-:Y:S05]  /*8a30*/  BSYNC B0 ;  /* 0x0000000000007941 */ /* 0x000fea0003800000 */
.L_x_1134:
        /* <DEDUP_REMOVED lines=19> */
.L_x_1127:
[----:B------:R-:W-:Y:S05]  /*8b70*/  BSYNC B1 ;  /* 0x0000000000017941 */ /* 0x000fea0003800000 */
.L_x_1092:
[----:B-1-34-:R-:W1:Y:S02]  /*8b80*/  LDC R2, c[0x0][0xc] ;  /* 0x00000300ff027b82 */ /* 0x01ae640000000800 */
[----:B-1----:R-:W-:-:S04]  /*8b90*/  IADD3 R221, R2, R221, RZ ;  /* 0x000000dd02dd7210 */ /* 0x002fc80007ffe0ff */
[----:B------:R-:W-:-:S13]  /*8ba0*/  ISETP.GE.AND P0, PT, R221, UR12, PT ;  /* 0x0000000cdd007c0c */ /* 0x000fda000bf06270 */
[----:B------:R-:W-:Y:S05]  /*8bb0*/  @P0 BRA `(.L_x_1136) ;  /* 0x0000000000040947 */ /* 0x000fea0003800000 */
[----:B------:R-:W-:Y:S05]  /*8bc0*/  BRA `(.L_x_1137) ;  /* 0xffffff7c00587947 */ /* 0x000fea000383ffff */
.L_x_1136:
[----:B------:R-:W-:Y:S05]  /*8bd0*/  EXIT ;  /* 0x000000000000794d */ /* 0x000fea0003800000 */
.L_x_1138:
        /* <DEDUP_REMOVED lines=10> */
.L_x_1611:


//--------------------- .text._ZN5flash44flash_bwd_dq_dk_dv_loop_seqk_parallel_kernelI23Flash_bwd_kernel_traitsILi192ELi64ELi64ELi8ELi4ELi2ELi2ELb0ELb0EN7cutlass6half_tE19Flash_kernel_traitsILi192ELi64ELi64ELi8ES3_EELb1ELb0ELb1ELb0ELb0ELb0ELb0EEEvNS_16Flash_bwd_paramsE --------------------------
	.section	.text._ZN5flash44flash_bwd_dq_dk_dv_loop_seqk_parallel_kernelI23Flash_bwd_kernel_traitsILi192ELi64ELi64ELi8ELi4ELi2ELi2ELb0ELb0EN7cutlass6half_tE19Flash_kernel_traitsILi192ELi64ELi64ELi8ES3_EELb1ELb0ELb1ELb0ELb0ELb0ELb0EEEvNS_16Flash_bwd_paramsE,"ax",@progbits
	.align	128
        .global         _ZN5flash44flash_bwd_dq_dk_dv_loop_seqk_parallel_kernelI23Flash_bwd_kernel_traitsILi192ELi64ELi64ELi8ELi4ELi2ELi2ELb0ELb0EN7cutlass6half_tE19Flash_kernel_traitsILi192ELi64ELi64ELi8ES3_EELb1ELb0ELb1ELb0ELb0ELb0ELb0EEEvNS_16Flash_bwd_paramsE
        .type           _ZN5flash44flash_bwd_dq_dk_dv_loop_seqk_parallel_kernelI23Flash_bwd_kernel_traitsILi192ELi64ELi64ELi8ELi4ELi2ELi2ELb0ELb0EN7cutlass6half_tE19Flash_kernel_traitsILi192ELi64ELi64ELi8ES3_EELb1ELb0ELb1ELb0ELb0ELb0ELb0EEEvNS_16Flash_bwd_paramsE,@function
        .size           _ZN5flash44flash_bwd_dq_dk_dv_loop_seqk_parallel_kernelI23Flash_bwd_kernel_traitsILi192ELi64ELi64ELi8ELi4ELi2ELi2ELb0ELb0EN7cutlass6half_tE19Flash_kernel_traitsILi192ELi64ELi64ELi8ES3_EELb1ELb0ELb1ELb0ELb0ELb0ELb0EEEvNS_16Flash_bwd_paramsE,(.L_x_1612 - _ZN5flash44flash_bwd_dq_dk_dv_loop_seqk_parallel_kernelI23Flash_bwd_kernel_traitsILi192ELi64ELi64ELi8ELi4ELi2ELi2ELb0ELb0EN7cutlass6half_tE19Flash_kernel_traitsILi192ELi64ELi64ELi8ES3_EELb1ELb0ELb1ELb0ELb0ELb0ELb0EEEvNS_16Flash_bwd_paramsE)
        .other          _ZN5flash44flash_bwd_dq_dk_dv_loop_seqk_parallel_kernelI23Flash_bwd_kernel_traitsILi192ELi64ELi64ELi8ELi4ELi2ELi2ELb0ELb0EN7cutlass6half_tE19Flash_kernel_traitsILi192ELi64ELi64ELi8ES3_EELb1ELb0ELb1ELb0ELb0ELb0ELb0EEEvNS_16Flash_bwd_paramsE,@"STO_CUDA_ENTRY STV_DEFAULT"
_ZN5flash44flash_bwd_dq_dk_dv_loop_seqk_parallel_kernelI23Flash_bwd_kernel_traitsILi192ELi64ELi64ELi8ELi4ELi2ELi2ELb0ELb0EN7cutlass6half_tE19Flash_kernel_traitsILi192ELi64ELi64ELi8ES3_EELb1ELb0ELb1ELb0ELb0ELb0ELb0EEEvNS_16Flash_bwd_paramsE:
.text._ZN5flash44flash_bwd_dq_dk_dv_loop_seqk_parallel_kernelI23Flash_bwd_kernel_traitsILi192ELi64ELi64ELi8ELi4ELi2ELi2ELb0ELb0EN7cutlass6half_tE19Flash_kernel_traitsILi192ELi64ELi64ELi8ES3_EELb1ELb0ELb1ELb0ELb0ELb0ELb0EEEvNS_16Flash_bwd_paramsE:
        /* <DEDUP_REMOVED lines=40> */
[--C-:B------:R-:W-:Y:S01]  /*0280*/  SHF.R.S32.HI R2, RZ, 0x2, R7.reuse ;  /* 0x00000002ff027819 */ /* 0x100fe20000011407 */
[----:B------:R-:W-:Y:S01]  /*0290*/  IMAD.SHL.U32 R208, R10, 0x8, RZ ;  /* 0x000000080ad07824 */ /* 0x000fe200078e00ff */
[----:B------:R-:W-:-:S02]  /*02a0*/  SHF.R.S32.HI R7, RZ, 0x1f, R7 ;  /* 0x0000001fff077819 */ /* 0x000fc40000011407 */
[----:B------:R-:W-:Y:S01]  /*02b0*/  LEA.HI R4, R4, R5, RZ, 0x1 ;  /* 0x0000000504047211 */ /* 0x000fe200078f08ff */
[C---:B------:R-:W-:Y:S01]  /*02c0*/  VIADD R214, R208.reuse, 0x40 ;  /* 0x00000040d0d67836 */ /* 0x040fe20000000000 */
[----:B------:R-:W-:Y:S01]  /*02d0*/  SHF.R.S32.HI R205, RZ, 0x1f, R3 ;  /* 0x0000001fffcd7819 */ /* 0x000fe20000011403 */
[----:B------:R-:W-:Y:S01]  /*02e0*/  VIADD R213, R208, 0x80 ;  /* 0x00000080d0d57836 */ /* 0x000fe20000000000 */
[----:B------:R-:W-:Y:S02]  /*02f0*/  LEA.HI R3, R3, R6, RZ, 0x1 ;  /* 0x0000000603037211 */ /* 0x000fe400078f08ff */
[----:B------:R-:W-:Y:S02]  /*0300*/  LEA.HI R7, R7, R2, RZ, 0x3 ;  /* 0x0000000207077211 */ /* 0x000fe400078f18ff */
[----:B------:R-:W-:Y:S02]  /*0310*/  LOP3.LUT R4, R4, 0xfffffffe, RZ, 0xc0, !PT ;  /* 0xfffffffe04047812 */ /* 0x000fe400078ec0ff */
[----:B------:R-:W-:-:S02]  /*0320*/  LOP3.LUT R3, R3, 0xfffffffe, RZ, 0xc0, !PT ;  /* 0xfffffffe03037812 */ /* 0x000fc400078ec0ff */
[----:B------:R-:W-:Y:S01]  /*0330*/  LOP3.LUT R11, R11, 0x1c0, RZ, 0xc0, !PT ;  /* 0x000001c00b0b7812 */ /* 0x000fe200078ec0ff */
[----:B------:R-:W-:Y:S01]  /*0340*/  IMAD.IADD R4, R5, 0x1, -R4 ;  /* 0x0000000105047824 */ /* 0x000fe200078e0a04 */
[----:B------:R-:W-:Y:S01]  /*0350*/  LOP3.LUT R7, R7, 0xfffffff8, RZ, 0xc0, !PT ;  /* 0xfffffff807077812 */ /* 0x000fe200078ec0ff */
[----:B------:R-:W-:Y:S01]  /*0360*/  IMAD.IADD R3, R6, 0x1, -R3 ;  /* 0x0000000106037824 */ /* 0x000fe200078e0a03 */
[----:B------:R-:W-:Y:S01]  /*0370*/  LOP3.LUT P4, RZ, R10, 0x4, RZ, 0xc0, !PT ;  /* 0x000000040aff7812 */ /* 0x000fe2000788c0ff */
[----:B------:R-:W-:Y:S01]  /*0380*/  IMAD.SHL.U32 R199, R4, 0x20, RZ ;  /* 0x0000002004c77824 */ /* 0x000fe200078e00ff */
[----:B------:R-:W-:Y:S01]  /*0390*/  LOP3.LUT R5, R11, 0x38, R208, 0xf8, !PT ;  /* 0x000000380b057812 */ /* 0x000fe200078ef8d0 */
[----:B------:R-:W-:Y:S01]  /*03a0*/  IMAD.IADD R7, R2, 0x1, -R7 ;  /* 0x0000000102077824 */ /* 0x000fe200078e0a07 */
[----:B------:R-:W-:Y:S01]  /*03b0*/  SHF.R.U32.HI R206, RZ, 0x3, R11 ;  /* 0x00000003ffce7819 */ /* 0x000fe2000001160b */
[----:B------:R-:W-:Y:S01]  /*03c0*/  IMAD.SHL.U32 R11, R4, 0x200, RZ ;  /* 0x00000200040b7824 */ /* 0x000fe200078e00ff */
[C---:B------:R-:W-:Y:S01]  /*03d0*/  LOP3.LUT P3, RZ, R10.reuse, 0x2, RZ, 0xc0, !PT ;  /* 0x000000020aff7812 */ /* 0x040fe2000786c0ff */
[----:B------:R-:W-:Y:S01]  /*03e0*/  IMAD.SHL.U32 R10, R10, 0x40, RZ ;  /* 0x000000400a0a7824 */ /* 0x000fe200078e00ff */
[----:B------:R-:W-:-:S02]  /*03f0*/  LEA.HI R205, R205, R6, RZ, 0x2 ;  /* 0x00000006cdcd7211 */ /* 0x000fc400078f10ff */
[----:B------:R-:W-:Y:S02]  /*0400*/  SHF.R.S32.HI R2, RZ, 0x1f, R9 ;  /* 0x0000001fff027819 */ /* 0x000fe40000011409 */
[----:B------:R-:W-:Y:S01]  /*0410*/  LOP3.LUT R206, R5, R206, RZ, 0x3c, !PT ;  /* 0x000000ce05ce7212 */ /* 0x000fe200078e3cff */
[----:B------:R-:W-:Y:S01]  /*0420*/  IMAD.SHL.U32 R5, R3, 0x10, RZ ;  /* 0x0000001003057824 */ /* 0x000fe200078e00ff */
[----:B------:R-:W-:Y:S02]  /*0430*/  LOP3.LUT R205, R205, 0xfffffffc, RZ, 0xc0, !PT ;  /* 0xfffffffccdcd7812 */ /* 0x000fe400078ec0ff */
[----:B------:R-:W-:Y:S02]  /*0440*/  LOP3.LUT R10, R10, 0x1c0, RZ, 0xc0, !PT ;  /* 0x000001c00a0a7812 */ /* 0x000fe400078ec0ff */
[----:B------:R-:W-:Y:S01]  /*0450*/  LEA.HI R2, R2, R9, RZ, 0x2 ;  /* 0x0000000902027211 */ /* 0x000fe200078f10ff */
[----:B------:R-:W-:Y:S01]  /*0460*/  IMAD.IADD R205, R6, 0x1, -R205 ;  /* 0x0000000106cd7824 */ /* 0x000fe200078e0acd */
[----:B------:R-:W-:-:S02]  /*0470*/  SHF.R.S32.HI R9, RZ, 0x1f, R14 ;  /* 0x0000001fff097819 */ /* 0x000fc4000001140e */
[C---:B------:R-:W-:Y:S02]  /*0480*/  LOP3.LUT R198, R10.reuse, 0x10, R5, 0xf8, !PT ;  /* 0x000000100ac67812 */ /* 0x040fe400078ef805 */
[----:B------:R-:W-:Y:S02]  /*0490*/  LEA.HI R6, R9, R14, RZ, 0x3 ;  /* 0x0000000e09067211 */ /* 0x000fe400078f18ff */
[----:B------:R-:W-:Y:S02]  /*04a0*/  SHF.R.S32.HI R204, RZ, 0x7, R204 ;  /* 0x00000007ffcc7819 */ /* 0x000fe400000114cc */
[--C-:B------:R-:W-:Y:S02]  /*04b0*/  LOP3.LUT R12, R10, 0x8, R13.reuse, 0xf8, !PT ;  /* 0x000000080a0c7812 */ /* 0x100fe400078ef80d */
[----:B------:R-:W-:Y:S02]  /*04c0*/  SHF.R.U32.HI R9, RZ, 0x3, R10 ;  /* 0x00000003ff097819 */ /* 0x000fe4000001160a */
[----:B------:R-:W-:-:S02]  /*04d0*/  LOP3.LUT R198, R198, 0x8, R13, 0xf8, !PT ;  /* 0x00000008c6c67812 */ /* 0x000fc400078ef80d */
[----:B------:R-:W-:Y:S01]  /*04e0*/  LOP3.LUT R189, R12, R9, RZ, 0x3c, !PT ;  /* 0x000000090cbd7212 */ /* 0x000fe200078e3cff */
[----:B------:R-:W-:Y:S01]  /*04f0*/  IMAD R12, R204, 0x800, R11 ;  /* 0x00000800cc0c7824 */ /* 0x000fe200078e020b */
[----:B------:R-:W-:Y:S01]  /*0500*/  LOP3.LUT R198, R11, R198, R9, 0xf6, !PT ;  /* 0x000000c60bc67212 */ /* 0x000fe200078ef609 */
[C---:B------:R-:W-:Y:S01]  /*0510*/  IMAD.SHL.U32 R9, R7.reuse, 0x40, RZ ;  /* 0x0000004007097824 */ /* 0x040fe200078e00ff */
[----:B------:R-:W-:Y:S01]  /*0520*/  SHF.R.S32.HI R11, RZ, 0x6, R8 ;  /* 0x00000006ff0b7819 */ /* 0x000fe20000011408 */
[----:B------:R-:W-:Y:S01]  /*0530*/  IMAD.SHL.U32 R8, R0, 0x2, RZ ;  /* 0x0000000200087824 */ /* 0x000fe200078e00ff */
[C---:B------:R-:W-:Y:S01]  /*0540*/  LOP3.LUT R5, R6.reuse, 0xfffffff8, RZ, 0xc0, !PT ;  /* 0xfffffff806057812 */ /* 0x040fe200078ec0ff */
[----:B------:R-:W-:Y:S01]  /*0550*/  IMAD.SHL.U32 R0, R6, 0x40, RZ ;  /* 0x0000004006007824 */ /* 0x000fe200078e00ff */
[----:B------:R-:W-:Y:S01]  /*0560*/  LOP3.LUT R10, R7, 0x1, RZ, 0xc0, !PT ;  /* 0x00000001070a7812 */ /* 0x000fe200078ec0ff */
[----:B------:R-:W-:Y:S01]  /*0570*/  IMAD.SHL.U32 R218, R11, 0x8, RZ ;  /* 0x000000080bda7824 */ /* 0x000fe200078e00ff */
[----:B------:R-:W-:Y:S01]  /*0580*/  LOP3.LUT R9, R9, 0x1c0, RZ, 0xc0, !PT ;  /* 0x000001c009097812 */ /* 0x000fe200078ec0ff */
[----:B------:R-:W-:Y:S01]  /*0590*/  IMAD.IADD R5, R14, 0x1, -R5 ;  /* 0x000000010e057824 */ /* 0x000fe200078e0a05 */
[----:B------:R-:W-:Y:S01]  /*05a0*/  ISETP.NE.U32.AND P0, PT, R10, 0x1, PT ;  /* 0x000000010a00780c */ /* 0x000fe20003f05070 */
[----:B------:R-:W-:Y:S01]  /*05b0*/  IMAD.SHL.U32 R10, R204, 0x20, RZ ;  /* 0x00000020cc0a7824 */ /* 0x000fe200078e00ff */
[----:B------:R-:W-:Y:S01]  /*05c0*/  LOP3.LUT R218, R218, 0x18, RZ, 0xc0, !PT ;  /* 0x00000018dada7812 */ /* 0x000fe200078ec0ff */
[----:B------:R-:W-:Y:S01]  /*05d0*/  IMAD.SHL.U32 R5, R5, 0x40, RZ ;  /* 0x0000004005057824 */ /* 0x000fe200078e00ff */
[----:B------:R-:W-:Y:S01]  /*05e0*/  R2P PR, R7, 0x6 ;  /* 0x0000000607007804 */ /* 0x000fe20000000000 */
[----:B------:R-:W-:Y:S01]  /*05f0*/  IMAD.IADD R189, R12, 0x1, R189 ;  /* 0x000000010cbd7824 */ /* 0x000fe200078e02bd */
[----:B------:R-:W-:Y:S01]  /*0600*/  SHF.R.U32.HI R220, RZ, 0x3, R9 ;  /* 0x00000003ffdc7819 */ /* 0x000fe20000011609 */
[----:B------:R-:W-:Y:S01]  /*0610*/  IMAD R206, R11, 0x200, R206 ;  /* 0x000002000bce7824 */ /* 0x000fe200078e02ce */
[----:B------:R-:W-:-:S02]  /*0620*/  LOP3.LUT R7, R9, 0x20, R10, 0xf8, !PT ;  /* 0x0000002009077812 */ /* 0x000fc400078ef80a */
[----:B------:R-:W-:Y:S02]  /*0630*/  LOP3.LUT R199, R218, 0x20, R199, 0xf8, !PT ;  /* 0x00000020dac77812 */ /* 0x000fe400078ef8c7 */
[----:B------:R-:W-:Y:S02]  /*0640*/  LOP3.LUT R218, R220, R9, R218, 0x1e, !PT ;  /* 0x00000009dcda7212 */ /* 0x000fe400078e1eda */
[----:B------:R-:W-:Y:S01]  /*0650*/  LOP3.LUT R220, R7, R220, RZ, 0x3c, !PT ;  /* 0x000000dc07dc7212 */ /* 0x000fe200078e3cff */
[----:B------:R-:W-:Y:S01]  /*0660*/  IMAD.SHL.U32 R7, R4, 0x8, RZ ;  /* 0x0000000804077824 */ /* 0x000fe200078e00ff */
[----:B------:R-:W-:Y:S01]  /*0670*/  LOP3.LUT R10, R5, 0x1c0, RZ, 0xc0, !PT ;  /* 0x000001c0050a7812 */ /* 0x000fe200078ec0ff */
[----:B------:R-:W-:Y:S01]  /*0680*/  IMAD R5, R205, 0x400, R8 ;  /* 0x00000400cd057824 */ /* 0x000fe200078e0208 */
[----:B------:R-:W-:Y:S02]  /*0690*/  LOP3.LUT R0, R0, 0xfffffe00, RZ, 0xc0, !PT ;  /* 0xfffffe0000007812 */ /* 0x000fe400078ec0ff */
[----:B------:R-:W-:Y:S01]  /*06a0*/  SHF.R.U32.HI R197, RZ, 0x3, R10 ;  /* 0x00000003ffc57819 */ /* 0x000fe2000001160a */
[----:B------:R-:W-:Y:S01]  /*06b0*/  IMAD.IADD R220, R5, 0x1, R220 ;  /* 0x0000000105dc7824 */ /* 0x000fe200078e02dc */
[----:B------:R-:W-:Y:S01]  /*06c0*/  LOP3.LUT R4, R10, 0x8, R7, 0xf8, !PT ;  /* 0x000000080a047812 */ /* 0x000fe200078ef807 */
[----:B------:R-:W-:Y:S01]  /*06d0*/  IMAD R5, R3, 0x400, R8 ;  /* 0x0000040003057824 */ /* 0x000fe200078e0208 */
[----:B------:R-:W-:Y:S01]  /*06e0*/  LOP3.LUT R199, R197, R199, R10, 0x1e, !PT ;  /* 0x000000c7c5c77212 */ /* 0x000fe200078e1e0a */
[----:B------:R-:W-:Y:S01]  /*06f0*/  IMAD R200, R205, 0x400, R0 ;  /* 0x00000400cdc87824 */ /* 0x000fe200078e0200 */
[----:B------:R-:W-:Y:S01]  /*0700*/  LOP3.LUT R197, R4, R197, RZ, 0x3c, !PT ;  /* 0x000000c504c57212 */ /* 0x000fe200078e3cff */
[----:B------:R-:W-:Y:S01]  /*0710*/  IMAD.IADD R218, R5, 0x1, R218 ;  /* 0x0000000105da7824 */ /* 0x000fe200078e02da */
[----:B------:R-:W-:Y:S01]  /*0720*/  LEA R220, R220, UR5, 0x1 ;  /* 0x00000005dcdc7c11 */ /* 0x000fe2000f8e08ff */
[----:B------:R-:W-:Y:S01]  /*0730*/  IMAD.MOV.U32 R5, RZ, RZ, 0x40 ;  /* 0x00000040ff057424 */ /* 0x000fe200078e00ff */
[----:B------:R-:W-:Y:S01]  /*0740*/  SEL R188, R188, 0xffffffe0, !P3 ;  /* 0xffffffe0bcbc7807 */ /* 0x000fe20005800000 */
[----:B------:R-:W-:Y:S01]  /*0750*/  IMAD R4, R3, 0x400, R0 ;  /* 0x0000040003047824 */ /* 0x000fe200078e0200 */
[----:B------:R-:W-:Y:S01]  /*0760*/  LEA R189, R189, UR5, 0x1 ;  /* 0x00000005bdbd7c11 */ /* 0x000fe2000f8e08ff */
[----:B------:R-:W-:Y:S01]  /*0770*/  IMAD.IADD R200, R200, 0x1, R197 ;  /* 0x00000001c8c87824 */ /* 0x000fe200078e02c5 */
[----:B------:R-:W-:Y:S01]  /*0780*/  SHF.R.S32.HI R2, RZ, 0x2, R2 ;  /* 0x00000002ff027819 */ /* 0x000fe20000011402 */
[----:B------:R-:W-:Y:S01]  /*0790*/  IMAD.IADD R197, R197, 0x1, R4 ;  /* 0x00000001c5c57824 */ /* 0x000fe200078e0204 */
[----:B------:R-:W-:Y:S01]  /*07a0*/  SEL R226, R226, 0x10, !P0 ;  /* 0x00000010e2e27807 */ /* 0x000fe20004000000 */
[----:B------:R-:W-:Y:S01]  /*07b0*/  VIADD R219, R220, 0x20 ;  /* 0x00000020dcdb7836 */ /* 0x000fe20000000000 */
[----:B------:R-:W-:Y:S01]  /*07c0*/  LEA R218, R218, UR6, 0x1 ;  /* 0x00000006dada7c11 */ /* 0x000fe2000f8e08ff */
[--C-:B------:R-:W-:Y:S01]  /*07d0*/  IMAD.IADD R188, R188, 0x1, R189.reuse ;  /* 0x00000001bcbc7824 */ /* 0x100fe200078e02bd */
[----:B------:R-:W-:Y:S01]  /*07e0*/  SEL R5, R5, 0xffffffc0, !P4 ;  /* 0xffffffc005057807 */ /* 0x000fe20006000000 */
[----:B------:R-:W-:Y:S01]  /*07f0*/  @P1 VIADD R219, R220, 0xffffffe0 ;  /* 0xffffffe0dcdb1836 */ /* 0x000fe20000000000 */
[----:B------:R-:W-:Y:S01]  /*0800*/  LEA R198, R198, UR5, 0x1 ;  /* 0x00000005c6c67c11 */ /* 0x000fe2000f8e08ff */
[----:B------:R-:W-:Y:S01]  /*0810*/  IMAD R212, R205, 0x10, R2 ;  /* 0x00000010cdd47824 */ /* 0x000fe200078e0202 */
[----:B------:R-:W-:Y:S01]  /*0820*/  LOP3.LUT R199, R199, R0, RZ, 0xfc, !PT ;  /* 0x00000000c7c77212 */ /* 0x000fe200078efcff */
[----:B------:R-:W-:Y:S01]  /*0830*/  VIADD R217, R218, 0x40 ;  /* 0x00000040dad97836 */ /* 0x000fe20000000000 */
[----:B------:R-:W-:Y:S01]  /*0840*/  LEA R216, R206, UR5, 0x1 ;  /* 0x00000005ced87c11 */ /* 0x000fe2000f8e08ff */
[----:B------:R-:W-:Y:S01]  /*0850*/  IMAD.IADD R221, R220, 0x1, R226 ;  /* 0x00000001dcdd7824 */ /* 0x000fe200078e02e2 */
[----:B------:R-:W-:Y:S01]  /*0860*/  LEA R197, R197, UR4, 0x1 ;  /* 0x00000004c5c57c11 */ /* 0x000fe2000f8e08ff */
[----:B------:R-:W-:-:S02]  /*0870*/  IMAD.IADD R3, R5, 0x1, R189 ;  /* 0x0000000105037824 */ /* 0x000fc400078e02bd */
[C---:B------:R-:W-:Y:S02]  /*0880*/  IMAD.IADD R2, R5.reuse, 0x1, R188 ;  /* 0x0000000105027824 */ /* 0x040fe400078e02bc */
[----:B------:R-:W-:Y:S02]  /*0890*/  IMAD.IADD R0, R5, 0x1, R198 ;  /* 0x0000000105007824 */ /* 0x000fe400078e02c6 */
[----:B------:R-:W-:Y:S02]  /*08a0*/  @P2 VIADD R217, R218, 0xffffffc0 ;  /* 0xffffffc0dad92836 */ /* 0x000fe40000000000 */
[----:B---34-:R-:W-:-:S07]  /*08b0*/  IMAD.IADD R226, R226, 0x1, R219 ;  /* 0x00000001e2e27824 */ /* 0x018fce00078e02db */
.L_x_1187:
[----:B-1----:R-:W1:Y:S01]  /*08c0*/  LDC.64 R6, c[0x0][0x2f0] ;  /* 0x0000bc00ff067b82 */ /* 0x002e620000000a00 */
[C---:B------:R-:W-:Y:S01]  /*08d0*/  IMAD.SHL.U32 R11, R211.reuse, 0x4, RZ ;  /* 0x00000004d30b7824 */ /* 0x040fe200078e00ff */
        /* <DEDUP_REMOVED lines=45> */
.L_x_1139:
[----:B------:R-:W-:Y:S01]  /*0bb0*/  IMAD.SHL.U32 R227, R215, 0x40, RZ ;  /* 0x00000040d7e37824 */ /* 0x000fe200078e00ff */
[----:B-----5:R-:W-:-:S04]  /*0bc0*/  @!P2 IADD3 R238, R8, R4, -R239 ;  /* 0x0000000408eea210 */ /* 0x020fc80007ffe8ef */
[----:B------:R-:W-:-:S13]  /*0bd0*/  ISETP.GT.AND P0, PT, R238, R227, PT ;  /* 0x000000e3ee00720c */ /* 0x000fda0003f04270 */
[----:B------:R-:W-:Y:S05]  /*0be0*/  @!P0 BRA `(.L_x_1140) ;  /* 0x0000008800588947 */ /* 0x000fea0003800000 */
[----:B------:R-:W3:Y:S01]  /*0bf0*/  LDC R9, c[0x0][0x278] ;  /* 0x00009e00ff097b82 */ /* 0x000ee20000000800 */
[----:B--2---:R-:W-:Y:S02]  /*0c00*/  IABS R10, R210 ;  /* 0x000000d2000a7213 */ /* 0x004fe40000000000 */
        /* <DEDUP_REMOVED lines=8> */
[----:B------:R-:W2:Y:S01]  /*0c90*/  LDC R11, c[0x0][0x394] ;  /* 0x0000e500ff0b7b82 */ /* 0x000ea20000000800 */
[----:B------:R-:W-:Y:S02]  /*0ca0*/  SHF.R.S32.HI R14, RZ, 0x6, R14 ;  /* 0x00000006ff0e7819 */ /* 0x000fe4000001140e */
[----:B------:R-:W-:Y:S02]  /*0cb0*/  @P0 IADD3 R22, R239, R242, RZ ;  /* 0x000000f2ef160210 */ /* 0x000fe40007ffe0ff */
[----:B---3--:R-:W-:-:S03]  /*0cc0*/  IABS R8, R9 ;  /* 0x0000000900087213 */ /* 0x008fc60000000000 */
[----:B------:R-:W3:Y:S01]  /*0cd0*/  LDC R32, c[0x0][0x2d4] ;  /* 0x0000b500ff207b82 */ /* 0x000ee20000000800 */
[----:B------:R-:W4:Y:S01]  /*0ce0*/  I2F.RP R12, R8 ;  /* 0x00000008000c7306 */ /* 0x000f220000209400 */
[----:B-1----:R-:W-:-:S06]  /*0cf0*/  IMAD.WIDE.U32 R28, R211, R6, RZ ;  /* 0x00000006d31c7225 */ /* 0x002fcc00078e00ff */
[----:B------:R-:W1:Y:S08]  /*0d00*/  LDC R33, c[0x0][0x2dc] ;  /* 0x0000b700ff217b82 */ /* 0x000e700000000800 */
[----:B------:R-:W1:Y:S01]  /*0d10*/  LDC R16, c[0x0][0x270] ;  /* 0x00009c00ff107b82 */ /* 0x000e620000000800 */
[----:B----4-:R-:W4:Y:S01]  /*0d20*/  MUFU.RCP R4, R12 ;  /* 0x0000000c00047308 */ /* 0x010f220000001000 */
[----:B---3--:R-:W-:Y:S01]  /*0d30*/  SHF.R.S32.HI R18, RZ, 0x1f, R32 ;  /* 0x0000001fff127819 */ /* 0x008fe20000011420 */
[----:B------:R-:W-:-:S05]  /*0d40*/  IMAD.WIDE.U32 R36, R211, R32, RZ ;  /* 0x00000020d3247225 */ /* 0x000fca00078e00ff */
[----:B------:R-:W3:Y:S08]  /*0d50*/  LDC R26, c[0x0][0x2c4] ;  /* 0x0000b100ff1a7b82 */ /* 0x000ef00000000800 */
[----:B------:R-:W5:Y:S01]  /*0d60*/  LDC.U8 R21, c[0x0][0x480] ;  /* 0x00012000ff157b82 */ /* 0x000f620000000000 */
[----:B----4-:R-:W-:Y:S01]  /*0d70*/  IADD3 R4, R4, 0xffffffe, RZ ;  /* 0x0ffffffe04047810 */ /* 0x010fe20007ffe0ff */
[----:B------:R-:W-:-:S03]  /*0d80*/  IMAD R12, R19, R6, RZ ;  /* 0x00000006130c7224 */ /* 0x000fc600078e02ff */
[----:B------:R-:W4:Y:S01]  /*0d90*/  F2I.FTZ.U32.TRUNC.NTZ R5, R4 ;  /* 0x0000000400057305 */ /* 0x000f22000021f000 */
[----:B------:R-:W-:Y:S02]  /*0da0*/  IMAD R7, R211, R7, R12 ;  /* 0x00000007d3077224 */ /* 0x000fe400078e020c */
[----:B------:R-:W2:Y:S01]  /*0db0*/  LDC.U8 R6, c[0x0][0x3d8] ;  /* 0x0000f600ff067b82 */ /* 0x000ea20000000000 */
[----:B-1----:R-:W-:-:S04]  /*0dc0*/  IMAD.WIDE R38, R33, R16, RZ ;  /* 0x0000001021267225 */ /* 0x002fc800078e02ff */
[----:B------:R-:W-:Y:S02]  /*0dd0*/  IMAD.IADD R25, R29, 0x1, R7 ;  /* 0x000000011d197824 */ /* 0x000fe400078e0207 */
[----:B------:R-:W-:Y:S02]  /*0de0*/  IMAD R7, R18, R211, RZ ;  /* 0x000000d312077224 */ /* 0x000fe400078e02ff */
[----:B------:R-:W-:Y:S01]  /*0df0*/  IMAD R27, R39, R36, RZ ;  /* 0x00000024271b7224 */ /* 0x000fe200078e02ff */
[----:B------:R-:W1:Y:S01]  /*0e00*/  S2R R18, SR_CTAID.X ;  /* 0x0000000000127919 */ /* 0x000e620000002500 */
[----:B------:R-:W-:Y:S01]  /*0e10*/  IMAD R7, R19, R32, R7 ;  /* 0x0000002013077224 */ /* 0x000fe200078e0207 */
[----:B----4-:R-:W-:Y:S01]  /*0e20*/  IADD3 R17, RZ, -R5, RZ ;  /* 0x80000005ff117210 */ /* 0x010fe20007ffe0ff */
[----:B------:R-:W-:Y:S02]  /*0e30*/  IMAD.MOV.U32 R4, RZ, RZ, RZ ;  /* 0x000000ffff047224 */ /* 0x000fe400078e00ff */
[----:B------:R-:W-:-:S02]  /*0e40*/  IMAD.IADD R7, R37, 0x1, R7 ;  /* 0x0000000125077824 */ /* 0x000fc400078e0207 */
[----:B------:R-:W-:Y:S02]  /*0e50*/  IMAD R17, R17, R8, RZ ;  /* 0x0000000811117224 */ /* 0x000fe400078e02ff */
[----:B------:R-:W-:Y:S02]  /*0e60*/  IMAD R27, R38, R7, R27 ;  /* 0x00000007261b7224 */ /* 0x000fe400078e021b */
[----:B------:R-:W-:Y:S02]  /*0e70*/  IMAD.HI.U32 R17, R5, R17, R4 ;  /* 0x0000001105117227 */ /* 0x000fe400078e0004 */
[----:B------:R-:W4:Y:S01]  /*0e80*/  LDC.64 R4, c[0x0][0x240] ;  /* 0x00009000ff047b82 */ /* 0x000f220000000a00 */
[----:B--2---:R-:W-:Y:S01]  /*0e90*/  ISETP.NE.AND P2, PT, R6, RZ, PT ;  /* 0x000000ff0600720c */ /* 0x004fe20003f45270 */
[----:B------:R-:W-:-:S04]  /*0ea0*/  IMAD.WIDE.U32 R36, R38, R36, RZ ;  /* 0x0000002426247225 */ /* 0x000fc800078e00ff */
[----:B------:R-:W-:Y:S01]  /*0eb0*/  IMAD.HI.U32 R17, R17, R10, RZ ;  /* 0x0000000a11117227 */ /* 0x000fe200078e00ff */
[----:B------:R-:W-:-:S03]  /*0ec0*/  IADD3 R27, R37, R27, RZ ;  /* 0x0000001b251b7210 */ /* 0x000fc60007ffe0ff */
[----:B------:R-:W-:Y:S02]  /*0ed0*/  IMAD.MOV R15, RZ, RZ, -R17 ;  /* 0x000000ffff0f7224 */ /* 0x000fe400078e0a11 */
[-C--:B------:R-:W-:Y:S02]  /*0ee0*/  IMAD R6, R39, R34.reuse, RZ ;  /* 0x0000002227067224 */ /* 0x080fe400078e02ff */
[----:B------:R-:W-:Y:S01]  /*0ef0*/  IMAD R15, R8, R15, R10 ;  /* 0x0000000f080f7224 */ /* 0x000fe200078e020a */
[----:B------:R-:W-:Y:S01]  /*0f00*/  IADD3 R10, R240, 0x40, R227 ;  /* 0x00000040f00a7810 */ /* 0x000fe20007ffe0e3 */
[----:B------:R-:W-:-:S03]  /*0f10*/  IMAD.WIDE.U32 R30, R38, R34, RZ ;  /* 0x00000022261e7225 */ /* 0x000fc600078e00ff */
[----:B------:R-:W-:Y:S01]  /*0f20*/  IADD3 R10, R10, R11, -R238 ;  /* 0x0000000b0a0a7210 */ /* 0x000fe20007ffe8ee */
[----:B------:R-:W-:Y:S01]  /*0f30*/  @P1 IMAD.IADD R27, R31, 0x1, R6 ;  /* 0x000000011f1b1824 */ /* 0x000fe200078e0206 */
[----:B------:R-:W-:Y:S01]  /*0f40*/  ISETP.GT.U32.AND P4, PT, R8, R15, PT ;  /* 0x0000000f0800720c */ /* 0x000fe20003f84070 */
[----:B------:R-:W1:Y:S01]  /*0f50*/  LDC.64 R6, c[0x0][0x488] ;  /* 0x00012200ff067b82 */ /* 0x000e620000000a00 */
[----:B------:R-:W-:Y:S01]  /*0f60*/  IADD3 R10, R10, 0x3f, RZ ;  /* 0x0000003f0a0a7810 */ /* 0x000fe20007ffe0ff */
[----:B----4-:R-:W-:Y:S01]  /*0f70*/  IMAD.WIDE.U32 R12, R34, R4, RZ ;  /* 0x00000004220c7225 */ /* 0x010fe200078e00ff */
[----:B------:R-:W-:Y:S02]  /*0f80*/  SEL R30, R36, R30, !P1 ;  /* 0x0000001e241e7207 */ /* 0x000fe40004800000 */
[----:B------:R-:W-:Y:S02]  /*0f90*/  SHF.R.S32.HI R237, RZ, 0x1f, R10 ;  /* 0x0000001fffed7819 */ /* 0x000fe4000001140a */
[----:B------:R-:W-:Y:S01]  /*0fa0*/  SEL R28, R28, R12, !P1 ;  /* 0x0000000c1c1c7207 */ /* 0x000fe20004800000 */
[----:B------:R-:W-:Y:S01]  /*0fb0*/  IMAD R12, R34, R5, RZ ;  /* 0x00000005220c7224 */ /* 0x000fe200078e02ff */
[----:B------:R-:W-:Y:S01]  /*0fc0*/  LEA.HI R237, R237, R10, RZ, 0x6 ;  /* 0x0000000aeded7211 */ /* 0x000fe200078f30ff */
[----:B------:R-:W2:Y:S02]  /*0fd0*/  @P2 LDC R31, c[0x0][0x2e4] ;  /* 0x0000b900ff1f2b82 */ /* 0x000ea40000000800 */
[----:B------:R-:W-:Y:S01]  /*0fe0*/  @!P4 IADD3 R15, R15, -R8, RZ ;  /* 0x800000080f0fc210 */ /* 0x000fe20007ffe0ff */
[----:B------:R-:W-:Y:S01]  /*0ff0*/  @!P4 VIADD R17, R17, 0x1 ;  /* 0x000000011111c836 */ /* 0x000fe20000000000 */
[----:B------:R-:W-:-:S02]  /*1000*/  SHF.R.S32.HI R237, RZ, 0x6, R237 ;  /* 0x00000006ffed7819 */ /* 0x000fc400000114ed */
[----:B------:R-:W-:Y:S02]  /*1010*/  ISETP.GE.U32.AND P6, PT, R15, R8, PT ;  /* 0x000000080f00720c */ /* 0x000fe40003fc6070 */
[----:B------:R-:W4:Y:S01]  /*1020*/  @P0 LDC.64 R10, c[0x0][0x250] ;  /* 0x00009400ff0a0b82 */ /* 0x000f220000000a00 */
[----:B------:R-:W-:Y:S02]  /*1030*/  LOP3.LUT R8, R210, R9, RZ, 0x3c, !PT ;  /* 0x00000009d2087212 */ /* 0x000fe400078e3cff */
[----:B------:R-:W-:Y:S02]  /*1040*/  @P1 IADD3 R25, R13, R12, RZ ;  /* 0x0000000c0d191210 */ /* 0x000fe40007ffe0ff */
[----:B------:R-:W-:Y:S02]  /*1050*/  ISETP.GE.AND P3, PT, R8, RZ, PT ;  /* 0x000000ff0800720c */ /* 0x000fe40003f66270 */
[----:B------:R-:W-:Y:S01]  /*1060*/  ISETP.NE.AND P4, PT, R9, RZ, PT ;  /* 0x000000ff0900720c */ /* 0x000fe20003f85270 */
[----:B------:R-:W3:Y:S01]  /*1070*/  @!P1 LDC.64 R12, c[0x0][0x418] ;  /* 0x00010600ff0c9b82 */ /* 0x000ee20000000a00 */
[----:B------:R-:W-:-:S02]  /*1080*/  VIMNMX R237, R14, R237, PT ;  /* 0x000000ed0eed7248 */ /* 0x000fc40003fe0100 */
[----:B------:R-:W-:Y:S02]  /*1090*/  @P6 VIADD R17, R17, 0x1 ;  /* 0x0000000111116836 */ /* 0x000fe40000000000 */
[----:B------:R-:W-:-:S03]  /*10a0*/  LEA R24, R237, 0xffffffc0, 0x6 ;  /* 0xffffffc0ed187811 */ /* 0x000fc600078e30ff */
[----:B------:R-:W5:Y:S01]  /*10b0*/  @P1 LDC.64 R14, c[0x0][0x420] ;  /* 0x00010800ff0e1b82 */ /* 0x000f620000000a00 */
[----:B------:R-:W-:Y:S02]  /*10c0*/  SHF.R.S32.HI R29, RZ, 0x1f, R24 ;  /* 0x0000001fff1d7819 */ /* 0x000fe40000011418 */
[----:B------:R-:W-:Y:S02]  /*10d0*/  @!P3 IADD3 R17, -R17, RZ, RZ ;  /* 0x000000ff1111b210 */ /* 0x000fe40007ffe1ff */
[----:B------:R-:W-:Y:S01]  /*10e0*/  @!P4 LOP3.LUT R17, RZ, R9, RZ, 0x33, !PT ;  /* 0x00000009ff11c212 */ /* 0x000fe200078e33ff */
[C---:B----4-:R-:W-:Y:S02]  /*10f0*/  @P0 IMAD R20, R22.reuse, R11, RZ ;  /* 0x0000000b16140224 */ /* 0x050fe400078e02ff */
[----:B------:R-:W4:Y:S01]  /*1100*/  @P0 LDC.64 R8, c[0x0][0x248] ;  /* 0x00009200ff080b82 */ /* 0x000f220000000a00 */
[----:B------:R-:W-:-:S04]  /*1110*/  @P0 IMAD.WIDE.U32 R22, R22, R10, RZ ;  /* 0x0000000a16160225 */ /* 0x000fc800078e00ff */
[----:B------:R-:W-:Y:S01]  /*1120*/  @P0 IMAD.IADD R20, R23, 0x1, R20 ;  /* 0x0000000117140824 */ /* 0x000fe200078e0214 */
[----:B------:R-:W-:Y:S01]  /*1130*/  SHF.L.U32 R23, R211, 0x7, RZ ;  /* 0x00000007d3177819 */ /* 0x000fe200000006ff */
[----:B---3--:R-:W-:-:S03]  /*1140*/  @!P1 IMAD R44, R19, R12, RZ ;  /* 0x0000000c132c9224 */ /* 0x008fc600078e02ff */
[----:B------:R-:W-:Y:S01]  /*1150*/  SEL R23, R23, RZ, P5 ;  /* 0x000000ff17177207 */ /* 0x000fe20002800000 */
[C---:B------:R-:W-:Y:S02]  /*1160*/  @!P1 IMAD R13, R211.reuse, R13, R44 ;  /* 0x0000000dd30d9224 */ /* 0x040fe400078e022c */
[----:B------:R-:W-:Y:S01]  /*1170*/  @!P1 IMAD.WIDE.U32 R44, R211, R12, RZ ;  /* 0x0000000cd32c9225 */ /* 0x000fe200078e00ff */
[----:B------:R-:W-:-:S03]  /*1180*/  IADD3 R40, P3, R24, R23, RZ ;  /* 0x0000001718287210 */ /* 0x000fc60007f7e0ff */
[----:B------:R-:W-:Y:S02]  /*1190*/  @P2 IMAD R23, R211, R26, RZ ;  /* 0x0000001ad3172224 */ /* 0x000fe400078e02ff */
[----:B-----5:R-:W-:-:S03]  /*11a0*/  @P1 IMAD.WIDE.U32 R36, R34, R14, RZ ;  /* 0x0000000e22241225 */ /* 0x020fc600078e00ff */
[----:B------:R-:W-:Y:S01]  /*11b0*/  @P2 SEL R12, R23, R34, !P1 ;  /* 0x00000022170c2207 */ /* 0x000fe20004800000 */
[----:B------:R-:W-:Y:S01]  /*11c0*/  @P1 IMAD R15, R34, R15, R37 ;  /* 0x0000000f220f1224 */ /* 0x000fe200078e0225 */
[----:B------:R-:W-:Y:S01]  /*11d0*/  @P1 MOV R35, R36 ;  /* 0x0000002400231202 */ /* 0x000fe20000000f00 */
[----:B------:R-:W-:Y:S01]  /*11e0*/  @!P1 IMAD.IADD R15, R45, 0x1, R13 ;  /* 0x000000012d0f9824 */ /* 0x000fe200078e020d */
[----:B------:R-:W-:Y:S01]  /*11f0*/  @!P1 MOV R35, R44 ;  /* 0x0000002c00239202 */ /* 0x000fe20000000f00 */
[----:B------:R-:W-:Y:S02]  /*1200*/  @!P2 IMAD R13, R211, R16, R210 ;  /* 0x00000010d30da224 */ /* 0x000fe400078e02d2 */
[----:B-1----:R-:W-:-:S04]  /*1210*/  IMAD.WIDE.U32 R36, R18, R6, RZ ;  /* 0x0000000612247225 */ /* 0x002fc800078e00ff */
[----:B------:R-:W-:Y:S02]  /*1220*/  @P0 IMAD.IADD R6, R239, 0x1, R242 ;  /* 0x00000001ef060824 */ /* 0x000fe400078e02f2 */
[----:B--2---:R-:W-:Y:S02]  /*1230*/  @P2 IMAD R31, R210, R31, R12 ;  /* 0x0000001fd21f2224 */ /* 0x004fe400078e020c */
[----:B------:R-:W-:Y:S01]  /*1240*/  IMAD.X R14, R29, 0x1, R42, P3 ;  /* 0x000000011d0e7824 */ /* 0x000fe200018e062a */
[----:B------:R-:W-:Y:S01]  /*1250*/  ISETP.NE.AND P3, PT, R21, RZ, PT ;  /* 0x000000ff1500720c */ /* 0x000fe20003f65270 */
[----:B------:R-:W-:Y:S01]  /*1260*/  IMAD R43, R39, R40, RZ ;  /* 0x00000028272b7224 */ /* 0x000fe200078e02ff */
[----:B------:R-:W-:Y:S01]  /*1270*/  SHF.R.S32.HI R21, RZ, 0x1f, R227 ;  /* 0x0000001fff157819 */ /* 0x000fe200000114e3 */
[----:B------:R-:W-:Y:S02]  /*1280*/  @!P2 IMAD R31, R13, R26, RZ ;  /* 0x0000001a0d1fa224 */ /* 0x000fe400078e02ff */
[----:B------:R-:W-:Y:S01]  /*1290*/  IMAD R7, R18, R7, R37 ;  /* 0x0000000712077224 */ /* 0x000fe200078e0225 */
[----:B------:R-:W-:Y:S01]  /*12a0*/  SEL R37, R36, RZ, P3 ;  /* 0x000000ff24257207 */ /* 0x000fe20001800000 */
[----:B------:R-:W-:-:S02]  /*12b0*/  IMAD R39, R210, R33, RZ ;  /* 0x00000021d2277224 */ /* 0x000fc400078e02ff */
[C---:B----4-:R-:W-:Y:S01]  /*12c0*/  @P0 IMAD R23, R6.reuse, R9, RZ ;  /* 0x0000000906170224 */ /* 0x050fe200078e02ff */
[----:B------:R-:W-:Y:S01]  /*12d0*/  SEL R36, R7, RZ, P3 ;  /* 0x000000ff07247207 */ /* 0x000fe20001800000 */
[----:B------:R-:W-:-:S04]  /*12e0*/  @P0 IMAD.WIDE.U32 R12, R6, R8, RZ ;  /* 0x00000008060c0225 */ /* 0x000fc800078e00ff */
[----:B------:R-:W-:Y:S01]  /*12f0*/  IMAD.WIDE.U32 R40, R38, R40, RZ ;  /* 0x0000002826287225 */ /* 0x000fe200078e00ff */
[----:B------:R-:W-:-:S03]  /*1300*/  @P0 IADD3 R23, R13, R23, RZ ;  /* 0x000000170d170210 */ /* 0x000fc60007ffe0ff */
[----:B------:R-:W-:Y:S01]  /*1310*/  IMAD R43, R38, R14, R43 ;  /* 0x0000000e262b7224 */ /* 0x000fe200078e022b */
[----:B------:R-:W-:Y:S01]  /*1320*/  SHF.R.S32.HI R14, RZ, 0x1f, R210 ;  /* 0x0000001fff0e7819 */ /* 0x000fe200000114d2 */
[----:B------:R-:W-:Y:S01]  /*1330*/  @P0 IMAD.MOV.U32 R26, RZ, RZ, R12 ;  /* 0x000000ffff1a0224 */ /* 0x000fe200078e000c */
[----:B------:R-:W-:Y:S01]  /*1340*/  SHF.R.S32.HI R38, RZ, 0x1f, R39 ;  /* 0x0000001fff267819 */ /* 0x000fe20000011427 */
        /* <DEDUP_REMOVED lines=13> */
.L_x_1141:
        /* <DEDUP_REMOVED lines=13> */
.L_x_1142:
        /* <DEDUP_REMOVED lines=10> */
.L_x_1143:
[----:B------:R-:W-:-:S04]  /*1590*/  IMAD R45, R211, R16, R210 ;  /* 0x00000010d32d7224 */ /* 0x000fc800078e02d2 */
[----:B------:R-:W-:-:S07]  /*15a0*/  IMAD R45, R45, R32, RZ ;  /* 0x000000202d2d7224 */ /* 0x000fce00078e02ff */
.L_x_1144:
[----:B------:R-:W1:Y:S01]  /*15b0*/  S2R R13, SR_TID.X ;  /* 0x00000000000d7919 */ /* 0x000e620000002100 */
[----:B------:R-:W2:Y:S01]  /*15c0*/  LDC.64 R6, c[0x0][0x420] ;  /* 0x00010800ff067b82 */ /* 0x000ea20000000a00 */
[----:B------:R-:W-:Y:S01]  /*15d0*/  IMAD R33, R33, R16, RZ ;  /* 0x0000001021217224 */ /* 0x000fe200078e02ff */
[----:B------:R-:W-:Y:S01]  /*15e0*/  SHF.R.S32.HI R209, RZ, 0x1f, R208 ;  /* 0x0000001fffd17819 */ /* 0x000fe200000114d0 */
[----:B------:R-:W-:Y:S01]  /*15f0*/  ULDC.64 UR6, c[0x0][0x428] ;  /* 0x00010a0000067ab9 */ /* 0x000fe20000000a00 */
[----:B------:R-:W-:Y:S01]  /*1600*/  IADD3 R225, R227, R240, RZ ;  /* 0x000000f0e3e17210 */ /* 0x000fe20007ffe0ff */
[----:B------:R-:W-:Y:S01]  /*1610*/  IMAD.SHL.U32 R34, R33, 0x40, RZ ;  /* 0x0000004021227824 */ /* 0x000fe200078e00ff */
[----:B------:R-:W-:Y:S01]  /*1620*/  ULDC.64 UR8, c[0x0][0x210] ;  /* 0x0000840000087ab9 */ /* 0x000fe20000000a00 */
[C---:B------:R-:W-:Y:S01]  /*1630*/  IMAD.IADD R45, R24.reuse, 0x1, R45 ;  /* 0x00000001182d7824 */ /* 0x040fe200078e022d */
[----:B------:R-:W3:Y:S01]  /*1640*/  LDC R223, c[0x0][0x398] ;  /* 0x0000e600ffdf7b82 */ /* 0x000ee20000000800 */
[----:B------:R-:W-:Y:S01]  /*1650*/  IMAD.IADD R250, R24, 0x1, R31 ;  /* 0x0000000118fa7824 */ /* 0x000fe200078e021f */
[----:B------:R-:W-:Y:S01]  /*1660*/  IADD3 R39, P2, P1, R40, R34, R39 ;  /* 0x0000002228277210 */ /* 0x000fe2000795e027 */
[----:B------:R-:W-:Y:S01]  /*1670*/  BSSY B1, `(.L_x_1140) ;  /* 0x00007ed000017945 */ /* 0x000fe20003800000 */
[----:B------:R-:W-:-:S02]  /*1680*/  IADD3 R40, P4, R208, R35, RZ ;  /* 0x00000023d0287210 */ /* 0x000fc40007f9e0ff */
[----:B------:R-:W-:-:S03]  /*1690*/  SHF.R.S32.HI R34, RZ, 0x1f, R34 ;  /* 0x0000001fff227819 */ /* 0x000fc60000011422 */
[----:B------:R-:W-:Y:S01]  /*16a0*/  IMAD.X R41, R209, 0x1, R15, P4 ;  /* 0x00000001d1297824 */ /* 0x000fe200020e060f */
[----:B------:R-:W-:Y:S02]  /*16b0*/  SHF.R.S32.HI R15, RZ, 0x1f, R207 ;  /* 0x0000001fff0f7819 */ /* 0x000fe400000114cf */
[----:B------:R-:W-:Y:S02]  /*16c0*/  IADD3.X R34, R43, R34, R38, P2, P1 ;  /* 0x000000222b227210 */ /* 0x000fe400017e2426 */
[----:B------:R-:W-:Y:S01]  /*16d0*/  IADD3 R30, P2, P1, R37, R39, R30 ;  /* 0x00000027251e7210 */ /* 0x000fe2000795e01e */
[----:B--2---:R-:W-:-:S03]  /*16e0*/  IMAD.WIDE.U32 R40, R24, R6, R40 ;  /* 0x0000000618287225 */ /* 0x004fc600078e0028 */
[----:B------:R-:W-:Y:S02]  /*16f0*/  IADD3.X R34, R36, R34, R27, P2, P1 ;  /* 0x0000002224227210 */ /* 0x000fe400017e241b */
[----:B-1----:R-:W-:-:S04]  /*1700*/  SHF.R.S32.HI R12, RZ, 0x1f, R13 ;  /* 0x0000001fff0c7819 */ /* 0x002fc8000001140d */
[----:B------:R-:W-:-:S04]  /*1710*/  LEA.HI R32, R12, R13, RZ, 0x5 ;  /* 0x0000000d0c207211 */ /* 0x000fc800078f28ff */
[----:B------:R-:W-:Y:S02]  /*1720*/  LOP3.LUT R230, R32, 0xffffffe0, RZ, 0xc0, !PT ;  /* 0xffffffe020e67812 */ /* 0x000fe400078ec0ff */
[----:B------:R-:W-:-:S03]  /*1730*/  SHF.R.S32.HI R32, RZ, 0x5, R32 ;  /* 0x00000005ff207819 */ /* 0x000fc60000011420 */
[----:B------:R-:W-:-:S04]  /*1740*/  IMAD.IADD R230, R13, 0x1, -R230 ;  /* 0x000000010de67824 */ /* 0x000fc800078e0ae6 */
[----:B------:R-:W-:Y:S01]  /*1750*/  IMAD R35, R32, R33, R230 ;  /* 0x0000002120237224 */ /* 0x000fe200078e02e6 */
[----:B------:R-:W-:Y:S01]  /*1760*/  IADD3 R33, P4, R207, R24, RZ ;  /* 0x00000018cf217210 */ /* 0x000fe20007f9e0ff */
[----:B------:R-:W-:-:S03]  /*1770*/  IMAD R32, R29, R6, RZ ;  /* 0x000000061d207224 */ /* 0x000fc600078e02ff */
[----:B------:R-:W-:Y:S01]  /*1780*/  IADD3 R27, P1, R35, R30, RZ ;  /* 0x0000001e231b7210 */ /* 0x000fe20007f3e0ff */
[----:B------:R-:W-:Y:S02]  /*1790*/  IMAD.X R29, R15, 0x1, R29, P4 ;  /* 0x000000010f1d7824 */ /* 0x000fe400020e061d */
[----:B------:R-:W-:-:S04]  /*17a0*/  IMAD.WIDE.U32 R38, R33, R4, R208 ;  /* 0x0000000421267225 */ /* 0x000fc800078e00d0 */
[----:B------:R-:W-:Y:S01]  /*17b0*/  IMAD R30, R29, R4, RZ ;  /* 0x000000041d1e7224 */ /* 0x000fe200078e02ff */
[----:B------:R-:W-:Y:S01]  /*17c0*/  IADD3 R38, P2, R28, R38, RZ ;  /* 0x000000261c267210 */ /* 0x000fe20007f5e0ff */
[----:B------:R-:W-:Y:S01]  /*17d0*/  IMAD R32, R24, R7, R32 ;  /* 0x0000000718207224 */ /* 0x000fe200078e0220 */
[----:B---3--:R-:W-:Y:S01]  /*17e0*/  IADD3 R24, R225, -R223, -R238 ;  /* 0x800000dfe1187210 */ /* 0x008fe20007ffe8ee */
[----:B------:R-:W-:Y:S02]  /*17f0*/  IMAD R30, R33, R5, R30 ;  /* 0x00000005211e7224 */ /* 0x000fe400078e021e */
[----:B------:R-:W-:Y:S02]  /*1800*/  IMAD R29, R14, UR6, RZ ;  /* 0x000000060e1d7c24 */ /* 0x000fe4000f8e02ff */
[----:B------:R-:W-:Y:S01]  /*1810*/  IMAD.IADD R41, R41, 0x1, R32 ;  /* 0x0000000129297824 */ /* 0x000fe200078e0220 */
[----:B------:R-:W-:Y:S01]  /*1820*/  IADD3.X R39, R25, R39, R30, P2, !PT ;  /* 0x0000002719277210 */ /* 0x000fe200017fe41e */
[C---:B------:R-:W-:Y:S01]  /*1830*/  IMAD R29, R210.reuse, UR7, R29 ;  /* 0x00000007d21d7c24 */ /* 0x040fe2000f8e021d */
[----:B------:R-:W-:Y:S01]  /*1840*/  SHF.R.S32.HI R25, RZ, 0x1f, R24 ;  /* 0x0000001fff197819 */ /* 0x000fe20000011418 */
[----:B------:R-:W-:Y:S01]  /*1850*/  IMAD.WIDE.U32 R36, R210, UR6, R40 ;  /* 0x00000006d2247c25 */ /* 0x000fe2000f8e0028 */
[----:B------:R-:W-:Y:S01]  /*1860*/  LEA.HI.X.SX32 R32, R35, R34, 0x1, P1 ;  /* 0x0000002223207211 */ /* 0x000fe200008f0eff */
[----:B------:R-:W-:Y:S01]  /*1870*/  ULDC.64 UR6, c[0x0][0x400] ;  /* 0x0001000000067ab9 */ /* 0x000fe20000000a00 */
[----:B------:R-:W-:Y:S01]  /*1880*/  LEA.HI R24, R25, R24, RZ, 0x6 ;  /* 0x0000001819187211 */ /* 0x000fe200078f30ff */
[----:B------:R-:W-:Y:S01]  /*1890*/  IMAD.IADD R37, R37, 0x1, R29 ;  /* 0x0000000125257824 */ /* 0x000fe200078e021d */
[----:B------:R-:W1:Y:S01]  /*18a0*/  LDC.64 R34, c[0x0][0x478] ;  /* 0x00011e00ff227b82 */ /* 0x000e620000000a00 */
[----:B------:R-:W-:-:S02]  /*18b0*/  LEA R244, P1, R27, UR6, 0x2 ;  /* 0x000000061bf47c11 */ /* 0x000fc4000f8210ff */
[----:B------:R-:W-:Y:S02]  /*18c0*/  SHF.R.S32.HI R24, RZ, 0x6, R24 ;  /* 0x00000006ff187819 */ /* 0x000fe40000011418 */
[----:B------:R-:W-:Y:S01]  /*18d0*/  LEA.HI.X R245, R27, UR7, R32, 0x2, P1 ;  /* 0x000000071bf57c11 */ /* 0x000fe200088f1420 */
[----:B------:R-:W-:Y:S01]  /*18e0*/  ULDC.64 UR6, c[0x0][0x258] ;  /* 0x0000960000067ab9 */ /* 0x000fe20000000a00 */
[----:B------:R-:W-:Y:S01]  /*18f0*/  VIMNMX R224, RZ, R24, !PT ;  /* 0x00000018ffe07248 */ /* 0x000fe20007fe0100 */
[----:B------:R-:W2:Y:S01]  /*1900*/  LDC.64 R28, c[0x0][0x2b0] ;  /* 0x0000ac00ff1c7b82 */ /* 0x000ea20000000a00 */
[----:B------:R-:W-:Y:S02]  /*1910*/  IMAD R32, R15, R6, RZ ;  /* 0x000000060f207224 */ /* 0x000fe400078e02ff */
[----:B------:R-:W-:Y:S01]  /*1920*/  ISETP.GT.AND P4, PT, R237, R224, PT ;  /* 0x000000e0ed00720c */ /* 0x000fe20003f84270 */
[----:B------:R-:W-:Y:S02]  /*1930*/  IMAD R27, R14, UR6, RZ ;  /* 0x000000060e1b7c24 */ /* 0x000fe4000f8e02ff */
[----:B------:R-:W-:-:S02]  /*1940*/  IMAD R25, R207, R7, R32 ;  /* 0x00000007cf197224 */ /* 0x000fc400078e0220 */
[C---:B------:R-:W-:Y:S02]  /*1950*/  IMAD R27, R210.reuse, UR7, R27 ;  /* 0x00000007d21b7c24 */ /* 0x040fe4000f8e021b */
[----:B------:R-:W-:Y:S01]  /*1960*/  IMAD.WIDE.U32 R30, R210, UR6, R38 ;  /* 0x00000006d21e7c25 */ /* 0x000fe2000f8e0026 */
[----:B------:R-:W-:-:S03]  /*1970*/  ULDC.64 UR6, c[0x0][0x3e0] ;  /* 0x0000f80000067ab9 */ /* 0x000fc60000000a00 */
[----:B------:R-:W-:Y:S01]  /*1980*/  IMAD.WIDE.U32 R32, R207, R6, R36 ;  /* 0x00000006cf207225 */ /* 0x000fe200078e0024 */
[----:B------:R-:W-:-:S03]  /*1990*/  LEA R248, P2, R30, UR8, 0x1 ;  /* 0x000000081ef87c11 */ /* 0x000fc6000f8408ff */
[----:B------:R-:W-:Y:S01]  /*19a0*/  IMAD.IADD R24, R31, 0x1, R27 ;  /* 0x000000011f187824 */ /* 0x000fe200078e021b */
[----:B------:R-:W-:Y:S01]  /*19b0*/  IADD3 R25, R33, R25, RZ ;  /* 0x0000001921197210 */ /* 0x000fe20007ffe0ff */
[----:B-1----:R-:W-:Y:S01]  /*19c0*/  IMAD.WIDE R228, R45, 0x4, R34 ;  /* 0x000000042de47825 */ /* 0x002fe200078e0222 */
[----:B------:R-:W-:Y:S02]  /*19d0*/  LEA R246, P1, R32, UR6, 0x1 ;  /* 0x0000000620f67c11 */ /* 0x000fe4000f8208ff */
[----:B------:R-:W-:Y:S01]  /*19e0*/  LEA.HI.X R249, R30, UR9, R24, 0x1, P2 ;  /* 0x000000091ef97c11 */ /* 0x000fe200090f0c18 */
[----:B--2---:R-:W-:Y:S01]  /*19f0*/  IMAD.WIDE R250, R250, 0x4, R28 ;  /* 0x00000004fafa7825 */ /* 0x004fe200078e021c */
[----:B------:R-:W-:-:S03]  /*1a00*/  LEA.HI.X R247, R32, UR7, R25, 0x1, P1 ;  /* 0x0000000720f77c11 */ /* 0x000fc600088f0c19 */
[----:B------:R-:W-:Y:S01]  /*1a10*/  VIADD R237, R237, 0xffffffff ;  /* 0xffffffffeded7836 */ /* 0x000fe20000000000 */
[----:B------:R-:W-:Y:S06]  /*1a20*/  @P4 BRA `(.L_x_1145) ;  /* 0x00000008002c4947 */ /* 0x000fec0003800000 */
        /* <DEDUP_REMOVED lines=24> */
.L_x_1146:
        /* <DEDUP_REMOVED lines=12> */
.L_x_1147:
        /* <DEDUP_REMOVED lines=32> */
.L_x_1149:
[----:B------:R-:W-:Y:S05]  /*1e70*/  BSYNC B0 ;  /* 0x0000000000007941 */ /* 0x000fea0003800000 */
.L_x_1148:
        /* <DEDUP_REMOVED lines=20> */
.L_x_1151:
[----:B------:R-:W-:Y:S05]  /*1fc0*/  BSYNC B0 ;  /* 0x0000000000007941 */ /* 0x000fea0003800000 */
.L_x_1150:
        /* <DEDUP_REMOVED lines=28> */
.L_x_1153:
[----:B------:R-:W-:Y:S05]  /*2190*/  BSYNC B0 ;  /* 0x0000000000007941 */ /* 0x000fea0003800000 */
.L_x_1152:
        /* <DEDUP_REMOVED lines=20> */
.L_x_1145:
        /* <DEDUP_REMOVED lines=33> */
.L_x_1156:
[----:B------:R-:W-:Y:S05]  /*24f0*/  BSYNC B0 ;  /* 0x0000000000007941 */ /* 0x000fea0003800000 */
.L_x_1155:
        /* <DEDUP_REMOVED lines=38> */
.L_x_1158:
[----:B------:R-:W-:Y:S05]  /*2760*/  BSYNC B0 ;  /* 0x0000000000007941 */ /* 0x000fea0003800000 */
.L_x_1157:
        /* <DEDUP_REMOVED lines=16> */
.L_x_1160:
        /* <DEDUP_REMOVED lines=29> */
.L_x_1161:
[----:B------:R-:W-:Y:S05]  /*2a40*/  BSYNC B0 ;  /* 0x0000000000007941 */ /* 0x000fea0003800000 */
.L_x_1159:
        /* <DEDUP_REMOVED lines=17> */
.L_x_1163:
        /* <DEDUP_REMOVED lines=37> */
.L_x_1164:
[----:B------:R-:W-:Y:S05]  /*2db0*/  BSYNC B0 ;  /* 0x0000000000007941 */ /* 0x000fea0003800000 */
.L_x_1162:
        /* <DEDUP_REMOVED lines=14> */
[----:B------:R-:W-:Y:S02]  /*2ea0*/  IMAD R6, R18, UR6, RZ ;  /* 0x0000000612067c24 */ /* 0x000fe4000f8e02ff */
[----:B------:R-:W-:Y:S01]  /*2eb0*/  IMAD R5, R227, R11, R26 ;  /* 0x0000000be3057224 */ /* 0x000fe200078e021a */
[----:B------:R1:W-:Y:S01]  /*2ec0*/  @P6 STS.128 [R216+0x14000], RZ ;  /* 0x014000ffd8006388 */ /* 0x0003e20000000c00 */
[----:B------:R-:W-:Y:S01]  /*2ed0*/  IADD3 R26, P1, R22, R30, RZ ;  /* 0x0000001e161a7210 */ /* 0x000fe20007f3e0ff */
[C---:B------:R-:W-:Y:S02]  /*2ee0*/  IMAD R19, R17.reuse, UR7, R6 ;  /* 0x0000000711137c24 */ /* 0x040fe4000f8e0206 */
[----:B------:R1:W-:Y:S01]  /*2ef0*/  @P6 STS.128 [R216+0x16000], RZ ;  /* 0x016000ffd8006388 */ /* 0x0003e20000000c00 */
[----:B------:R-:W-:Y:S01]  /*2f00*/  IMAD.WIDE.U32 R22, R17, UR6, R28 ;  /* 0x0000000611167c25 */ /* 0x000fe2000f8e001c */
[----:B------:R-:W-:-:S04]  /*2f10*/  IADD3.X R27, R20, R31, R5, P1, !PT ;  /* 0x0000001f141b7210 */ /* 0x000fc80000ffe405 */
        /* <DEDUP_REMOVED lines=37> */
.L_x_1166:
[----:B------:R-:W-:Y:S05]  /*3170*/  BSYNC B0 ;  /* 0x0000000000007941 */ /* 0x000fea0003800000 */
.L_x_1165:
        /* <DEDUP_REMOVED lines=16> */
[----:B------:R2:W-:Y:S06]  /*3280*/  @P4 STS.128 [R216+0x13000], RZ ;  /* 0x013000ffd8004388 */ /* 0x0005ec0000000c00 */
[----:B-1----:R-:W1:Y:S01]  /*3290*/  @!P3 LDC.64 R4, c[0x0][0x218] ;  /* 0x00008600ff04bb82 */ /* 0x002e620000000a00 */
[----:B--2---:R-:W-:Y:S01]  /*32a0*/  @!P4 LEA R8, P2, R22, R6, 0x1 ;  /* 0x000000061608c211 */ /* 0x004fe200078408ff */
[----:B------:R-:W-:-:S05]  /*32b0*/  IMAD.IADD R6, R23, 0x1, R21 ;  /* 0x0000000117067824 */ /* 0x000fca00078e0215 */
        /* <DEDUP_REMOVED lines=21> */
.L_x_1168:
[----:B------:R-:W-:Y:S05]  /*3410*/  BSYNC B0 ;  /* 0x0000000000007941 */ /* 0x000fea0003800000 */
.L_x_1167:
        /* <DEDUP_REMOVED lines=11> */
[-C--:B-1----:R-:W-:Y:S01]  /*34d0*/  IMAD R8, R15, R10.reuse, RZ ;  /* 0x0000000a0f087224 */ /* 0x082fe200078e02ff */
        /* <DEDUP_REMOVED lines=8> */
[----:B--2---:R-:W1:Y:S01]  /*3560*/  @!P4 LDC.64 R6, c[0x0][0x220] ;  /* 0x00008800ff06cb82 */ /* 0x004e620000000a00 */
        /* <DEDUP_REMOVED lines=24> */
.L_x_1170:
[----:B------:R-:W-:Y:S05]  /*36f0*/  BSYNC B0 ;  /* 0x0000000000007941 */ /* 0x000fea0003800000 */
.L_x_1169:
        /* <DEDUP_REMOVED lines=18> */
[----:B--2---:R-:W2:Y:S08]  /*3820*/  @!P4 LDC.64 R6, c[0x0][0x220] ;  /* 0x00008800ff06cb82 */ /* 0x004eb00000000a00 */
[----:B------:R-:W5:Y:S01]  /*3830*/  @!P2 LDC.64 R4, c[0x0][0x220] ;  /* 0x00008800ff04ab82 */ /* 0x000f620000000a00 */
[----:B-1----:R-:W-:Y:S01]  /*3840*/  @!P5 LEA R10, P6, R20, R8, 0x1 ;  /* 0x00000008140ad211 */ /* 0x002fe200078c08ff */
[----:B------:R-:W-:-:S05]  /*3850*/  IMAD.IADD R8, R21, 0x1, R15 ;  /* 0x0000000115087824 */ /* 0x000fca00078e020f */
[C---:B------:R-:W-:Y:S02]  /*3860*/  @!P5 LEA.HI.X R11, R20.reuse, R9, R8, 0x1, P6 ;  /* 0x00000009140bd211 */ /* 0x040fe400030f0c08 */
[----:B--2---:R-:W-:-:S03]  /*3870*/  @!P4 LEA R6, P3, R20, R6, 0x1 ;  /* 0x000000061406c211 */ /* 0x004fc600078608ff */
[----:B------:R-:W-:Y:S01]  /*3880*/  @!PT LDS RZ, [RZ] ;  /* 0x00000000fffff984 */ /* 0x000fe20000000800 */
[----:B------:R-:W-:Y:S01]  /*3890*/  @!PT LDS RZ, [RZ] ;  /* 0x00000000fffff984 */ /* 0x000fe20000000800 */
[----:B------:R-:W-:Y:S01]  /*38a0*/  @!PT LDS RZ, [RZ] ;  /* 0x00000000fffff984 */ /* 0x000fe20000000800 */
[----:B------:R1:W-:Y:S01]  /*38b0*/  @!P5 LDGSTS.E.BYPASS.LTC128B.128 [R216+0x19000], desc[UR14][R10.64] ;  /* 0x190000000ad8dfae */ /* 0x0003e2000b901d4e */
[----:B------:R-:W-:-:S03]  /*38c0*/  @!P4 LEA.HI.X R7, R20, R7, R8, 0x1, P3 ;  /* 0x000000071407c211 */ /* 0x000fc600018f0c08 */
[----:B------:R1:W-:Y:S01]  /*38d0*/  @P4 STS.128 [R216+0x1b000], RZ ;  /* 0x01b000ffd8004388 */ /* 0x0003e20000000c00 */
        /* <DEDUP_REMOVED lines=11> */
.L_x_1172:
[----:B------:R-:W-:Y:S05]  /*3990*/  BSYNC B0 ;  /* 0x0000000000007941 */ /* 0x000fea0003800000 */
.L_x_1171:
[----:B-12---:R-:W-:Y:S01]  /*39a0*/  LEA.HI R4, R12, R13, RZ, 0x4 ;  /* 0x0000000d0c047211 */ /* 0x006fe200078f20ff */
[----:B------:R-:W1:Y:S01]  /*39b0*/  LDC R234, c[0x0][0x394] ;  /* 0x0000e500ffea7b82 */ /* 0x000e620000000800 */
[----:B------:R-:W-:Y:S01]  /*39c0*/  SHF.R.S32.HI R231, RZ, 0x1f, R230 ;  /* 0x0000001fffe77819 */ /* 0x000fe200000114e6 */
[----:B------:R-:W-:Y:S01]  /*39d0*/  IMAD.MOV.U32 R194, RZ, RZ, 0x20 ;  /* 0x00000020ffc27424 */ /* 0x000fe200078e00ff */
[----:B------:R-:W-:Y:S01]  /*39e0*/  LOP3.LUT R4, R4, 0xfffffff0, RZ, 0xc0, !PT ;  /* 0xfffffff004047812 */ /* 0x000fe200078ec0ff */
[----:B------:R-:W-:Y:S01]  /*39f0*/  ULDC UR4, c[0x0][0x2d0] ;  /* 0x0000b40000047ab9 */ /* 0x000fe20000000800 */
[----:B------:R-:W-:Y:S01]  /*3a00*/  IADD3 R8, -R238, 0x40, R225 ;  /* 0x00000040ee087810 */ /* 0x000fe20007ffe1e1 */
[----:B------:R-:W-:Y:S01]  /*3a10*/  ULDC UR7, c[0x0][0x398] ;  /* 0x0000e60000077ab9 */ /* 0x000fe20000000800 */
[----:B------:R-:W-:Y:S01]  /*3a20*/  ULDC UR6, c[0x0][0x2dc] ;  /* 0x0000b70000067ab9 */ /* 0x000fe20000000800 */
[----:B------:R-:W-:Y:S01]  /*3a30*/  IMAD.IADD R4, R13, 0x1, -R4 ;  /* 0x000000010d047824 */ /* 0x000fe200078e0a04 */
[----:B------:R-:W2:Y:S01]  /*3a40*/  LDC R222, c[0x0][0x394] ;  /* 0x0000e500ffde7b82 */ /* 0x000ea20000000800 */
[----:B------:R-:W-:Y:S01]  /*3a50*/  IMAD.MOV.U32 R193, RZ, RZ, 0x40 ;  /* 0x00000040ffc17424 */ /* 0x000fe200078e00ff */
[----:B------:R-:W-:Y:S01]  /*3a60*/  CS2R R142, SRZ ;  /* 0x00000000008e7805 */ /* 0x000fe2000001ff00 */
[----:B------:R-:W-:Y:S01]  /*3a70*/  IMAD.MOV.U32 R232, RZ, RZ, R236 ;  /* 0x000000ffffe87224 */ /* 0x000fe200078e00ec */
[----:B------:R-:W-:-:S02]  /*3a80*/  SHF.R.S32.HI R9, RZ, 0x1f, R4 ;  /* 0x0000001fff097819 */ /* 0x000fc40000011404 */
[----:B------:R-:W-:Y:S02]  /*3a90*/  CS2R R140, SRZ ;  /* 0x00000000008c7805 */ /* 0x000fe4000001ff00 */
[----:B------:R-:W-:Y:S02]  /*3aa0*/  CS2R R146, SRZ ;  /* 0x0000000000927805 */ /* 0x000fe4000001ff00 */
[----:B------:R-:W-:Y:S02]  /*3ab0*/  CS2R R144, SRZ ;  /* 0x0000000000907805 */ /* 0x000fe4000001ff00 */
[----:B------:R-:W-:Y:S02]  /*3ac0*/  LEA.HI R9, R9, R4, RZ, 0x3 ;  /* 0x0000000409097211 */ /* 0x000fe400078f18ff */
[----:B------:R-:W-:Y:S02]  /*3ad0*/  CS2R R138, SRZ ;  /* 0x00000000008a7805 */ /* 0x000fe4000001ff00 */
        /* <DEDUP_REMOVED lines=8> */
[----:B------:R-:W-:Y:S01]  /*3b60*/  CS2R R128, SRZ ;  /* 0x0000000000807805 */ /* 0x000fe2000001ff00 */
[----:B------:R-:W-:Y:S01]  /*3b70*/  IMAD.IADD R223, R8, 0x1, -R223 ;  /* 0x0000000108df7824 */ /* 0x000fe200078e0adf */
        /* <DEDUP_REMOVED lines=36> */
[----:B------:R-:W-:Y:S01]  /*3dc0*/  ULDC.U8 UR9, c[0x0][0x388] ;  /* 0x0000e20000097ab9 */ /* 0x000fe20000000000 */
[----:B------:R-:W-:Y:S01]  /*3dd0*/  ULDC UR8, c[0x0][0x2ec] ;  /* 0x0000bb0000087ab9 */ /* 0x000fe20000000800 */
[----:B------:R-:W3:Y:S04]  /*3de0*/  LDG.E.64 R6, desc[UR14][R24.64+0x8] ;  /* 0x0000080e18067981 */ /* 0x000ee8000c1e1b00 */
[----:B------:R1:W5:Y:S01]  /*3df0*/  LDG.E.64 R202, desc[UR14][R24.64] ;  /* 0x0000000e18ca7981 */ /* 0x000362000c1e1b00 */
[C---:B------:R-:W-:Y:S01]  /*3e00*/  VIADD R5, R212.reuse, 0x8 ;  /* 0x00000008d4057836 */ /* 0x040fe20000000000 */
[----:B------:R-:W-:-:S02]  /*3e10*/  ISETP.GE.AND P2, PT, R212, R14, PT ;  /* 0x0000000ed400720c */ /* 0x000fc40003f46270 */
[----:B------:R-:W0:Y:S02]  /*3e20*/  LDGDEPBAR ;  /* 0x00000000000079af */ /* 0x000e240000000000 */
[----:B------:R-:W-:Y:S01]  /*3e30*/  ISETP.GE.AND P1, PT, R5, R14, PT ;  /* 0x0000000e0500720c */ /* 0x000fe20003f26270 */
[----:B------:R-:W-:Y:S02]  /*3e40*/  IMAD R5, R211, R16, R210 ;  /* 0x00000010d3057224 */ /* 0x000fe400078e02d2 */
[----:B------:R-:W-:Y:S02]  /*3e50*/  IMAD.MOV.U32 R233, RZ, RZ, 0x7f800000 ;  /* 0x7f800000ffe97424 */ /* 0x000fe400078e00ff */
[----:B------:R-:W-:Y:S02]  /*3e60*/  IMAD.SHL.U32 R5, R5, 0x20, RZ ;  /* 0x0000002005057824 */ /* 0x000fe400078e00ff */
[----:B------:R-:W-:Y:S02]  /*3e70*/  IMAD.MOV.U32 R235, RZ, RZ, 0x7f800000 ;  /* 0x7f800000ffeb7424 */ /* 0x000fe400078e00ff */
[----:B------:R-:W-:-:S05]  /*3e80*/  IMAD.WIDE R10, R212, 0x4, R250 ;  /* 0x00000004d40a7825 */ /* 0x000fca00078e02fa */
[----:B------:R1:W5:Y:S04]  /*3e90*/  @!P2 LDG.E R233, desc[UR14][R10.64] ;  /* 0x0000000e0ae9a981 */ /* 0x000368000c1e1900 */
[----:B------:R1:W5:Y:S01]  /*3ea0*/  @!P1 LDG.E R235, desc[UR14][R10.64+0x20] ;  /* 0x0000200e0aeb9981 */ /* 0x000362000c1e1900 */
[----:B---3--:R-:W-:-:S04]  /*3eb0*/  IADD3 R230, P4, P3, R5, R6, R230 ;  /* 0x0000000605e67210 */ /* 0x008fc80007b9e0e6 */
[----:B------:R-:W-:Y:S01]  /*3ec0*/  R2P PR, R4, 0x6 ;  /* 0x0000000604007804 */ /* 0x000fe20000000000 */
[----:B------:R-:W-:Y:S01]  /*3ed0*/  VIADD R4, R199, 0x3000 ;  /* 0x00003000c7047836 */ /* 0x000fe20000000000 */
[----:B------:R-:W-:Y:S01]  /*3ee0*/  SHF.R.S32.HI R6, RZ, 0x1f, R5 ;  /* 0x0000001fff067819 */ /* 0x000fe20000011405 */
[----:B------:R-:W-:Y:S02]  /*3ef0*/  VIADD R5, R200, 0x3000 ;  /* 0x00003000c8057836 */ /* 0x000fe40000000000 */
[----:B------:R-:W-:Y:S02]  /*3f00*/  SEL R194, R194, 0xffffffe0, !P1 ;  /* 0xffffffe0c2c27807 */ /* 0x000fe40004800000 */
[----:B------:R-:W-:Y:S02]  /*3f10*/  SEL R193, R193, 0xffffffc0, !P2 ;  /* 0xffffffc0c1c17807 */ /* 0x000fe40005000000 */
[----:B------:R-:W-:Y:S01]  /*3f20*/  SEL R196, R5, R200, !P0 ;  /* 0x000000c805c47207 */ /* 0x000fe20004000000 */
[C---:B------:R-:W-:Y:S01]  /*3f30*/  IMAD.IADD R192, R197.reuse, 0x1, R194 ;  /* 0x00000001c5c07824 */ /* 0x040fe200078e02c2 */
[----:B------:R-:W-:Y:S01]  /*3f40*/  SEL R195, R4, R199, !P0 ;  /* 0x000000c704c37207 */ /* 0x000fe20004000000 */
[----:B------:R-:W-:Y:S01]  /*3f50*/  IMAD.IADD R190, R197, 0x1, R193 ;  /* 0x00000001c5be7824 */ /* 0x000fe200078e02c1 */
[----:B------:R-:W-:Y:S01]  /*3f60*/  IADD3.X R231, R6, R7, R231, P4, P3 ;  /* 0x0000000706e77210 */ /* 0x000fe200027e64e7 */
[----:B------:R-:W-:Y:S01]  /*3f70*/  IMAD.IADD R191, R193, 0x1, R192 ;  /* 0x00000001c1bf7824 */ /* 0x000fe200078e02c0 */
[----:B------:R-:W-:-:S02]  /*3f80*/  LEA R196, R196, UR5, 0x1 ;  /* 0x00000005c4c47c11 */ /* 0x000fc4000f8e08ff */
[----:B-12---:R-:W-:-:S07]  /*3f90*/  LEA R195, R195, UR5, 0x1 ;  /* 0x00000005c3c37c11 */ /* 0x006fce000f8e08ff */
.L_x_1177:
[----:B------:R-:W0:Y:S01]  /*3fa0*/  LDGDEPBAR ;  /* 0x00000000000079af */ /* 0x000e220000000000 */
[----:B------:R-:W-:Y:S01]  /*3fb0*/  IMAD.IADD R94, R196, 0x1, R194 ;  /* 0x00000001c45e7824 */ /* 0x000fe200078e02c2 */
[----:B------:R-:W-:Y:S01]  /*3fc0*/  LEA R96, P0, R212, R228, 0x2 ;  /* 0x000000e4d4607211 */ /* 0x000fe200078010ff */
[----:B------:R-:W-:Y:S01]  /*3fd0*/  IMAD.IADD R93, R196, 0x1, R193 ;  /* 0x00000001c45d7824 */ /* 0x000fe200078e02c1 */
[----:B------:R-:W-:Y:S02]  /*3fe0*/  MOV R95, R222 ;  /* 0x000000de005f7202 */ /* 0x000fe40000000f00 */
[----:B------:R-:W-:Y:S02]  /*3ff0*/  IADD3 R92, R94, R193, RZ ;  /* 0x000000c15e5c7210 */ /* 0x000fe40007ffe0ff */
[----:B------:R-:W-:Y:S01]  /*4000*/  LEA.HI.X.SX32 R97, R212, R229, 0x2, P0 ;  /* 0x000000e5d4617211 */ /* 0x000fe200000f16ff */
[----:B------:R-:W-:Y:S04]  /*4010*/  DEPBAR.LE SB0, 0x0 ;  /* 0x000080000000791a */ /* 0x000fe80000000000 */
[----:B------:R-:W-:Y:S06]  /*4020*/  BAR.SYNC.DEFER_BLOCKING 0x0 ;  /* 0x0000000000007b1d */ /* 0x000fec0000010000 */
[----:B------:R-:W-:Y:S04]  /*4030*/  LDSM.16.M88.4 R20, [R196] ;  /* 0x00000000c414783b */ /* 0x000fe80000000200 */
[----:B------:R-:W1:Y:S04]  /*4040*/  LDSM.16.M88.4 R24, [R189+0x12000] ;  /* 0x01200000bd18783b */ /* 0x000e680000000200 */
[----:B------:R-:W2:Y:S04]  /*4050*/  LDSM.16.M88.4 R28, [R189+0x12800] ;  /* 0x01280000bd1c783b */ /* 0x000ea80000000200 */
[----:B------:R-:W-:Y:S04]  /*4060*/  LDSM.16.M88.4 R32, [R94] ;  /* 0x000000005e20783b */ /* 0x000fe80000000200 */
[----:B------:R-:W3:Y:S04]  /*4070*/  LDSM.16.M88.4 R84, [R188+0x12000] ;  /* 0x01200000bc54783b */ /* 0x000ee80000000200 */
[----:B------:R-:W4:Y:S04]  /*4080*/  LDSM.16.M88.4 R88, [R188+0x12800] ;  /* 0x01280000bc58783b */ /* 0x000f280000000200 */
[----:B-----5:R-:W5:Y:S04]  /*4090*/  LDG.E R165, desc[UR14][R96.64] ;  /* 0x0000000e60a57981 */ /* 0x020f68000c1e1900 */
[----:B------:R2:W5:Y:S01]  /*40a0*/  LDG.E R164, desc[UR14][R96.64+0x20] ;  /* 0x0000200e60a47981 */ /* 0x000562000c1e1900 */
[C---:B-1----:R-:W-:Y:S06]  /*40b0*/  HMMA.16816.F32 R4, R20.reuse, R24, RZ ;  /* 0x000000181404723c */ /* 0x042fec00000018ff */
[C---:B------:R-:W-:Y:S01]  /*40c0*/  HMMA.16816.F32 R8, R20.reuse, R26, RZ ;  /* 0x0000001a1408723c */ /* 0x040fe200000018ff */
[----:B------:R-:W-:Y:S01]  /*40d0*/  LDSM.16.M88.4 R24, [R3+0x12000] ;  /* 0x012000000318783b */ /* 0x000fe20000000200 */
[----:B--2---:R-:W-:Y:S04]  /*40e0*/  IMAD.SHL.U32 R96, R237, 0x40, RZ ;  /* 0x00000040ed607824 */ /* 0x004fe800078e00ff */
[C---:B------:R-:W-:Y:S01]  /*40f0*/  HMMA.16816.F32 R12, R20.reuse, R28, RZ ;  /* 0x0000001c140c723c */ /* 0x040fe200000018ff */
[----:B------:R-:W-:Y:S05]  /*4100*/  ISETP.GE.AND P0, PT, R96, R223, PT ;  /* 0x000000df6000720c */ /* 0x000fea0003f06270 */
[----:B------:R-:W-:Y:S01]  /*4110*/  HMMA.16816.F32 R16, R20, R30, RZ ;  /* 0x0000001e1410723c */ /* 0x000fe200000018ff */
[----:B------:R-:W1:Y:S04]  /*4120*/  LDSM.16.M88.4 R20, [R93] ;  /* 0x000000005d14783b */ /* 0x000e680000000200 */
[----:B------:R-:W2:Y:S01]  /*4130*/  LDSM.16.M88.4 R28, [R3+0x12800] ;  /* 0x01280000031c783b */ /* 0x000ea20000000200 */
[C---:B---3--:R-:W-:Y:S06]  /*4140*/  HMMA.16816.F32 R4, R32.reuse, R84, R4 ;  /* 0x000000542004723c */ /* 0x048fec0000001804 */
[C---:B------:R-:W-:Y:S01]  /*4150*/  HMMA.16816.F32 R8, R32.reuse, R86, R8 ;  /* 0x000000562008723c */ /* 0x040fe20000001808 */
[----:B------:R-:W-:Y:S05]  /*4160*/  LDSM.16.M88.4 R84, [R2+0x12000] ;  /* 0x012000000254783b */ /* 0x000fea0000000200 */
[C---:B----4-:R-:W-:Y:S06]  /*4170*/  HMMA.16816.F32 R12, R32.reuse, R88, R12 ;  /* 0x00000058200c723c */ /* 0x050fec000000180c */
[----:B------:R-:W-:Y:S01]  /*4180*/  HMMA.16816.F32 R16, R32, R90, R16 ;  /* 0x0000005a2010723c */ /* 0x000fe20000001810 */
[----:B------:R-:W3:Y:S04]  /*4190*/  LDSM.16.M88.4 R32, [R92] ;  /* 0x000000005c20783b */ /* 0x000ee80000000200 */
        /* <DEDUP_REMOVED lines=76> */
.L_x_1173:
[--C-:B------:R-:W-:Y:S01]  /*4660*/  IADD3 R26, R238, 0x1, -R240.reuse ;  /* 0x00000001ee1a7810 */ /* 0x100fe20007ffe8f0 */
[----:B------:R-:W1:Y:S01]  /*4670*/  S2R R23, SR_TID.X ;  /* 0x0000000000177919 */ /* 0x000e620000002100 */
[----:B------:R-:W-:Y:S01]  /*4680*/  IADD3 R24, -R95, R238, -R240 ;  /* 0x000000ee5f187210 */ /* 0x000fe20007ffe9f0 */
[----:B------:R-:W-:Y:S02]  /*4690*/  IMAD.SHL.U32 R22, R204, 0x20, RZ ;  /* 0x00000020cc167824 */ /* 0x000fe400078e00ff */
[----:B------:R-:W-:Y:S02]  /*46a0*/  IMAD.IADD R20, R212, 0x1, R96 ;  /* 0x00000001d4147824 */ /* 0x000fe400078e0260 */
[----:B------:R-:W-:Y:S02]  /*46b0*/  VIADD R29, R26, UR7 ;  /* 0x000000071a1d7c36 */ /* 0x000fe40008000000 */
[----:B------:R-:W-:Y:S01]  /*46c0*/  VIADD R21, R20, 0x8 ;  /* 0x0000000814157836 */ /* 0x000fe20000000000 */
[-C--:B------:R-:W-:Y:S01]  /*46d0*/  VIADDMNMX R31, R24, R20.reuse, RZ, !PT ;  /* 0x00000014181f7246 */ /* 0x080fe200078001ff */
[----:B------:R-:W-:Y:S01]  /*46e0*/  IMAD.MOV.U32 R234, RZ, RZ, R95 ;  /* 0x000000ffffea7224 */ /* 0x000fe200078e005f */
[----:B------:R-:W-:Y:S01]  /*46f0*/  VIADDMNMX R29, R29, R20, R238, PT ;  /* 0x000000141d1d7246 */ /* 0x000fe200038001ee */
[----:B-1----:R-:W-:Y:S05]  /*4700*/  IMAD.SHL.U32 R23, R23, 0x2, RZ ;  /* 0x0000000217177824 */ /* 0x002fea00078e00ff */
[----:B------:R-:W-:Y:S02]  /*4710*/  LOP3.LUT R22, R22, 0x6, R23, 0xf8, !PT ;  /* 0x0000000616167812 */ /* 0x000fe400078ef817 */
[----:B------:R-:W-:Y:S02]  /*4720*/  IADD3 R23, R21, UR7, R26 ;  /* 0x0000000715177c10 */ /* 0x000fe4000fffe01a */
[----:B------:R-:W-:Y:S01]  /*4730*/  VIADDMNMX R21, R24, R21, RZ, !PT ;  /* 0x0000001518157246 */ /* 0x000fe200078001ff */
[----:B------:R-:W-:Y:S01]  /*4740*/  IMAD R22, R215, 0x40, R22 ;  /* 0x00000040d7167824 */ /* 0x000fe200078e0216 */
[----:B------:R-:W-:Y:S03]  /*4750*/  VIMNMX R20, R23, R238, PT ;  /* 0x000000ee17147248 */ /* 0x000fe60003fe0100 */
[C---:B------:R-:W-:Y:S01]  /*4760*/  VIADD R28, R22.reuse, 0x1 ;  /* 0x00000001161c7836 */ /* 0x040fe20000000000 */
[C---:B------:R-:W-:Y:S01]  /*4770*/  ISETP.GE.AND P1, PT, R22.reuse, R31, PT ;  /* 0x0000001f1600720c */ /* 0x040fe20003f26270 */
[C---:B------:R-:W-:Y:S01]  /*4780*/  VIADD R27, R22.reuse, 0x8 ;  /* 0x00000008161b7836 */ /* 0x040fe20000000000 */
[C---:B------:R-:W-:Y:S01]  /*4790*/  ISETP.GE.AND P0, PT, R22.reuse, R21, PT ;  /* 0x000000151600720c */ /* 0x040fe20003f06270 */
[C---:B------:R-:W-:Y:S01]  /*47a0*/  VIADD R26, R22.reuse, 0x9 ;  /* 0x00000009161a7836 */ /* 0x040fe20000000000 */
[C---:B------:R-:W-:Y:S01]  /*47b0*/  ISETP.GE.OR P1, PT, R22.reuse, R29, !P1 ;  /* 0x0000001d1600720c */ /* 0x040fe20004f26670 */
[C---:B------:R-:W-:Y:S01]  /*47c0*/  VIADD R25, R22.reuse, 0x10 ;  /* 0x0000001016197836 */ /* 0x040fe20000000000 */
[CC--:B------:R-:W-:Y:S01]  /*47d0*/  ISETP.GE.OR P0, PT, R22.reuse, R20.reuse, !P0 ;  /* 0x000000141600720c */ /* 0x0c0fe20004706670 */
[----:B------:R-:W-:Y:S01]  /*47e0*/  VIADD R24, R22, 0x11 ;  /* 0x0000001116187836 */ /* 0x000fe20000000000 */
[----:B------:R-:W-:Y:S01]  /*47f0*/  FSEL R4, R4, -INF , !P1 ;  /* 0xff80000004047808 */ /* 0x000fe20004800000 */
[----:B------:R-:W-:Y:S01]  /*4800*/  VIADD R23, R22, 0x18 ;  /* 0x0000001816177836 */ /* 0x000fe20000000000 */
[----:B------:R-:W-:Y:S01]  /*4810*/  FSEL R6, R6, -INF , !P0 ;  /* 0xff80000006067808 */ /* 0x000fe20004000000 */
[----:B------:R-:W-:Y:S01]  /*4820*/  VIADD R22, R22, 0x19 ;  /* 0x0000001916167836 */ /* 0x000fe20000000000 */
        /* <DEDUP_REMOVED lines=42> */
.L_x_1174:
[----:B------:R-:W-:Y:S04]  /*4ad0*/  IMAD.WIDE.U32 R28, R230, -0x2daee0ad, RZ ;  /* 0xd2511f53e61c7825 */ /* 0x000fe800078e00ff */
[C---:B------:R-:W-:Y:S01]  /*4ae0*/  FMUL.FTZ R20, R233.reuse, 1.4426950216293334961 ;  /* 0x3fb8aa3be9147820 */ /* 0x040fe20000410000 */
[----:B------:R-:W-:Y:S01]  /*4af0*/  FSETP.NEU.FTZ.AND P0, PT, R233, -INF , PT ;  /* 0xff800000e900780b */ /* 0x000fe20003f1d000 */
[----:B------:R-:W-:Y:S01]  /*4b00*/  FMUL.FTZ R21, R235, 1.4426950216293334961 ;  /* 0x3fb8aa3beb157820 */ /* 0x000fe20000410000 */
[----:B------:R-:W-:Y:S01]  /*4b10*/  IMAD R26, R215, 0x2, R204 ;  /* 0x00000002d71a7824 */ /* 0x000fe200078e02cc */
[----:B------:R-:W-:Y:S01]  /*4b20*/  LEA R163, R200, UR5, 0x1 ;  /* 0x00000005c8a37c11 */ /* 0x000fe2000f8e08ff */
[----:B------:R-:W-:Y:S01]  /*4b30*/  IMAD R22, R237, 0x4, R205 ;  /* 0x00000004ed167824 */ /* 0x000fe200078e02cd */
[----:B------:R-:W-:Y:S01]  /*4b40*/  FSEL R20, R20, RZ, P0 ;  /* 0x000000ff14147208 */ /* 0x000fe20000000000 */
[----:B------:R-:W-:Y:S01]  /*4b50*/  VIADD R23, R202, 0x9e3779b9 ;  /* 0x9e3779b9ca177836 */ /* 0x000fe20000000000 */
[----:B------:R-:W-:Y:S01]  /*4b60*/  LOP3.LUT R26, R29, R203, R26, 0x96, !PT ;  /* 0x000000cb1d1a7212 */ /* 0x000fe200078e961a */
[----:B------:R-:W-:Y:S01]  /*4b70*/  IMAD.WIDE.U32 R24, R22, -0x326172a9, RZ ;  /* 0xcd9e8d5716187825 */ /* 0x000fe200078e00ff */
[----:B------:R-:W-:Y:S03]  /*4b80*/  FSETP.NEU.FTZ.AND P0, PT, R235, -INF , PT ;  /* 0xff800000eb00780b */ /* 0x000fe60003f1d000 */
[----:B------:R-:W-:Y:S01]  /*4b90*/  FFMA.FTZ R167, R8, UR8, -R20 ;  /* 0x0000000808a77c23 */ /* 0x000fe20008010814 */
[----:B------:R-:W-:Y:S01]  /*4ba0*/  IMAD.WIDE.U32 R26, R26, -0x326172a9, RZ ;  /* 0xcd9e8d571a1a7825 */ /* 0x000fe200078e00ff */
[----:B------:R-:W-:Y:S03]  /*4bb0*/  LOP3.LUT R22, R25, R231, R202, 0x96, !PT ;  /* 0x000000e719167212 */ /* 0x000fe600078e96ca */
[--C-:B------:R-:W-:Y:S01]  /*4bc0*/  FFMA.FTZ R166, R16, UR8, -R20.reuse ;  /* 0x0000000810a67c23 */ /* 0x100fe20008010814 */
[----:B------:R-:W-:Y:S01]  /*4bd0*/  FSEL R21, R21, RZ, P0 ;  /* 0x000000ff15157208 */ /* 0x000fe20000000000 */
[----:B------:R-:W-:Y:S01]  /*4be0*/  MUFU.EX2 R167, R167 ;  /* 0x000000a700a77308 */ /* 0x000fe20000000800 */
[----:B------:R-:W-:Y:S01]  /*4bf0*/  LOP3.LUT R24, R27, R24, R23, 0x96, !PT ;  /* 0x000000181b187212 */ /* 0x000fe200078e9617 */
[----:B------:R-:W-:Y:S04]  /*4c00*/  IMAD.WIDE.U32 R30, R22, -0x2daee0ad, RZ ;  /* 0xd2511f53161e7825 */ /* 0x000fe800078e00ff */
[--C-:B------:R-:W-:Y:S01]  /*4c10*/  FFMA.FTZ R170, R4, UR8, -R20.reuse ;  /* 0x0000000804aa7c23 */ /* 0x100fe20008010814 */
[--C-:B------:R-:W-:Y:S01]  /*4c20*/  FFMA.FTZ R169, R7, UR8, -R21.reuse ;  /* 0x0000000807a97c23 */ /* 0x100fe20008010815 */
[----:B------:R-:W-:Y:S02]  /*4c30*/  VIADD R23, R203, 0xbb67ae85 ;  /* 0xbb67ae85cb177836 */ /* 0x000fe40000000000 */
[----:B------:R-:W-:Y:S01]  /*4c40*/  FFMA.FTZ R172, R6, UR8, -R21 ;  /* 0x0000000806ac7c23 */ /* 0x000fe20008010815 */
[----:B------:R-:W-:Y:S01]  /*4c50*/  IMAD.WIDE.U32 R24, R24, -0x2daee0ad, RZ ;  /* 0xd2511f5318187825 */ /* 0x000fe200078e00ff */
[----:B------:R-:W-:Y:S02]  /*4c60*/  MUFU.EX2 R166, R166 ;  /* 0x000000a600a67308 */ /* 0x000fe40000000800 */
[----:B------:R-:W-:Y:S01]  /*4c70*/  LOP3.LUT R23, R31, R28, R23, 0x96, !PT ;  /* 0x0000001c1f177212 */ /* 0x000fe200078e9617 */
[----:B------:R-:W-:Y:S02]  /*4c80*/  VIADD R27, R203, 0x76cf5d0a ;  /* 0x76cf5d0acb1b7836 */ /* 0x000fe40000000000 */
[--C-:B------:R-:W-:Y:S01]  /*4c90*/  FFMA.FTZ R174, R9, UR8, -R20.reuse ;  /* 0x0000000809ae7c23 */ /* 0x100fe20008010814 */
[----:B------:R-:W-:Y:S02]  /*4ca0*/  VIADD R22, R202, 0x3c6ef372 ;  /* 0x3c6ef372ca167836 */ /* 0x000fe40000000000 */
[--C-:B------:R-:W-:Y:S01]  /*4cb0*/  FFMA.FTZ R177, R10, UR8, -R21.reuse ;  /* 0x000000080ab17c23 */ /* 0x100fe20008010815 */
[----:B------:R-:W-:Y:S01]  /*4cc0*/  FFMA.FTZ R168, R11, UR8, -R21 ;  /* 0x000000080ba87c23 */ /* 0x000fe20008010815 */
[----:B------:R-:W-:Y:S01]  /*4cd0*/  LOP3.LUT R28, R25, R30, R27, 0x96, !PT ;  /* 0x0000001e191c7212 */ /* 0x000fe200078e961b */
[----:B------:R-:W-:Y:S01]  /*4ce0*/  IMAD.WIDE.U32 R30, R23, -0x326172a9, RZ ;  /* 0xcd9e8d57171e7825 */ /* 0x000fe200078e00ff */
[----:B------:R-:W-:Y:S03]  /*4cf0*/  MUFU.EX2 R169, R169 ;  /* 0x000000a900a97308 */ /* 0x000fe60000000800 */
[----:B------:R-:W-:Y:S01]  /*4d00*/  FFMA.FTZ R171, R5, UR8, -R20 ;  /* 0x0000000805ab7c23 */ /* 0x000fe20008010814 */
[----:B------:R-:W-:Y:S01]  /*4d10*/  IMAD.WIDE.U32 R28, R28, -0x326172a9, RZ ;  /* 0xcd9e8d571c1c7825 */ /* 0x000fe200078e00ff */
[----:B------:R-:W-:Y:S03]  /*4d20*/  LOP3.LUT R22, R31, R26, R22, 0x96, !PT ;  /* 0x0000001a1f167212 */ /* 0x000fe600078e9616 */
[--C-:B------:R-:W-:Y:S01]  /*4d30*/  FFMA.FTZ R181, R12, UR8, -R20.reuse ;  /* 0x000000080cb57c23 */ /* 0x100fe20008010814 */
[----:B------:R-:W-:Y:S01]  /*4d40*/  VIADD R23, R202, 0xdaa66d2b ;  /* 0xdaa66d2bca177836 */ /* 0x000fe20000000000 */
[----:B------:R-:W-:Y:S01]  /*4d50*/  MUFU.EX2 R172, R172 ;  /* 0x000000ac00ac7308 */ /* 0x000fe20000000800 */
[----:B------:R-:W-:Y:S02]  /*4d60*/  VIADD R25, R203, 0x32370b8f ;  /* 0x32370b8fcb197836 */ /* 0x000fe40000000000 */
[--C-:B------:R-:W-:Y:S01]  /*4d70*/  FFMA.FTZ R180, R13, UR8, -R20.reuse ;  /* 0x000000080db47c23 */ /* 0x100fe20008010814 */
[----:B------:R-:W-:Y:S01]  /*4d80*/  FFMA.FTZ R175, R15, UR8, -R21 ;  /* 0x000000080faf7c23 */ /* 0x000fe20008010815 */
[----:B------:R-:W-:Y:S01]  /*4d90*/  LOP3.LUT R26, R29, R30, R23, 0x96, !PT ;  /* 0x0000001e1d1a7212 */ /* 0x000fe200078e9617 */
[----:B------:R-:W-:Y:S04]  /*4da0*/  IMAD.WIDE.U32 R30, R22, -0x2daee0ad, RZ ;  /* 0xd2511f53161e7825 */ /* 0x000fe800078e00ff */
[----:B------:R-:W-:Y:S01]  /*4db0*/  FFMA.FTZ R178, R14, UR8, -R21 ;  /* 0x000000080eb27c23 */ /* 0x000fe20008010815 */
[----:B------:R-:W-:Y:S01]  /*4dc0*/  MUFU.EX2 R170, R170 ;  /* 0x000000aa00aa7308 */ /* 0x000fe20000000800 */
[----:B------:R-:W-:Y:S01]  /*4dd0*/  IMAD.WIDE.U32 R26, R26, -0x2daee0ad, RZ ;  /* 0xd2511f531a1a7825 */ /* 0x000fe200078e00ff */
[----:B------:R-:W-:Y:S03]  /*4de0*/  LOP3.LUT R25, R31, R24, R25, 0x96, !PT ;  /* 0x000000181f197212 */ /* 0x000fe600078e9619 */
[----:B------:R-:W-:Y:S01]  /*4df0*/  FFMA.FTZ R20, R17, UR8, -R20 ;  /* 0x0000000811147c23 */ /* 0x000fe20008010814 */
[----:B------:R-:W-:Y:S02]  /*4e00*/  VIADD R23, R203, 0xed9eba14 ;  /* 0xed9eba14cb177836 */ /* 0x000fe40000000000 */
[--C-:B------:R-:W-:Y:S01]  /*4e10*/  FFMA.FTZ R173, R19, UR8, -R21.reuse ;  /* 0x0000000813ad7c23 */ /* 0x100fe20008010815 */
[----:B------:R-:W-:Y:S01]  /*4e20*/  VIADD R22, R202, 0x1715609d ;  /* 0x1715609dca167836 */ /* 0x000fe20000000000 */
[----:B------:R-:W-:Y:S01]  /*4e30*/  MUFU.EX2 R174, R174 ;  /* 0x000000ae00ae7308 */ /* 0x000fe20000000800 */
[----:B------:R-:W-:Y:S01]  /*4e40*/  FFMA.FTZ R21, R18, UR8, -R21 ;  /* 0x0000000812157c23 */ /* 0x000fe20008010815 */
[----:B------:R-:W-:Y:S01]  /*4e50*/  LOP3.LUT R24, R27, R30, R23, 0x96, !PT ;  /* 0x0000001e1b187212 */ /* 0x000fe200078e9617 */
[----:B------:R-:W-:Y:S04]  /*4e60*/  IMAD.WIDE.U32 R30, R25, -0x326172a9, RZ ;  /* 0xcd9e8d57191e7825 */ /* 0x000fe800078e00ff */
[----:B------:R-:W-:Y:S03]  /*4e70*/  VIADD R23, R202, 0x78dde6e4 ;  /* 0x78dde6e4ca177836 */ /* 0x000fe60000000000 */
[----:B------:R-:W-:Y:S01]  /*4e80*/  MUFU.EX2 R177, R177 ;  /* 0x000000b100b17308 */ /* 0x000fe20000000800 */
[----:B------:R-:W-:Y:S01]  /*4e90*/  IMAD.WIDE.U32 R24, R24, -0x326172a9, RZ ;  /* 0xcd9e8d5718187825 */ /* 0x000fe200078e00ff */
[----:B------:R-:W-:Y:S03]  /*4ea0*/  LOP3.LUT R28, R31, R28, R23, 0x96, !PT ;  /* 0x0000001c1f1c7212 */ /* 0x000fe600078e9617 */
[----:B------:R-:W-:Y:S01]  /*4eb0*/  VIADD R23, R203, 0xa9066899 ;  /* 0xa9066899cb177836 */ /* 0x000fe20000000000 */
[----:B------:R-:W-:Y:S01]  /*4ec0*/  LOP3.LUT R22, R25, R30, R22, 0x96, !PT ;  /* 0x0000001e19167212 */ /* 0x000fe200078e9616 */
[----:B------:R-:W-:Y:S03]  /*4ed0*/  VIADD R27, R202, 0xb54cda56 ;  /* 0xb54cda56ca1b7836 */ /* 0x000fe60000000000 */
[----:B------:R-:W-:Y:S01]  /*4ee0*/  MUFU.EX2 R168, R168 ;  /* 0x000000a800a87308 */ /* 0x000fe20000000800 */
[----:B------:R-:W-:Y:S04]  /*4ef0*/  IMAD.WIDE.U32 R28, R28, -0x2daee0ad, RZ ;  /* 0xd2511f531c1c7825 */ /* 0x000fe800078e00ff */
[----:B------:R-:W-:Y:S01]  /*4f00*/  IMAD.WIDE.U32 R30, R22, -0x2daee0ad, RZ ;  /* 0xd2511f53161e7825 */ /* 0x000fe200078e00ff */
[----:B------:R-:W-:Y:S04]  /*4f10*/  LOP3.LUT R23, R29, R26, R23, 0x96, !PT ;  /* 0x0000001a1d177212 */ /* 0x000fe800078e9617 */
[----:B------:R-:W-:Y:S01]  /*4f20*/  MUFU.EX2 R171, R171 ;  /* 0x000000ab00ab7308 */ /* 0x000fe20000000800 */
[----:B------:R-:W-:Y:S01]  /*4f30*/  VIADD R22, R203, 0x646e171e ;  /* 0x646e171ecb167836 */ /* 0x000fe20000000000 */
[----:B------:R-:W-:Y:S01]  /*4f40*/  SHF.R.U32.HI R26, RZ, 0x18, R30 ;  /* 0x00000018ff1a7819 */ /* 0x000fe2000001161e */
[----:B------:R-:W-:Y:S01]  /*4f50*/  IMAD.WIDE.U32 R32, R23, -0x326172a9, RZ ;  /* 0xcd9e8d5717207825 */ /* 0x000fe200078e00ff */
[----:B------:R-:W-:Y:S02]  /*4f60*/  LOP3.LUT R23, R30, 0xffff, RZ, 0xc0, !PT ;  /* 0x0000ffff1e177812 */ /* 0x000fe400078ec0ff */
[----:B------:R-:W-:Y:S01]  /*4f70*/  LOP3.LUT R22, R31, R28, R22, 0x96, !PT ;  /* 0x0000001c1f167212 */ /* 0x000fe200078e9616 */
[--C-:B------:R-:W-:Y:S01]  /*4f80*/  IMAD.IADD R162, R194, 0x1, R163.reuse ;  /* 0x00000001c2a27824 */ /* 0x100fe200078e02a3 */
[----:B------:R-:W-:Y:S02]  /*4f90*/  LOP3.LUT R28, R30, 0xff, RZ, 0xc0, !PT ;  /* 0x000000ff1e1c7812 */ /* 0x000fe400078ec0ff */
[----:B------:R-:W-:Y:S01]  /*4fa0*/  MUFU.EX2 R181, R181 ;  /* 0x000000b500b57308 */ /* 0x000fe20000000800 */
[----:B------:R-:W-:Y:S01]  /*4fb0*/  SHF.R.U32.HI R25, RZ, 0x10, R30 ;  /* 0x00000010ff197819 */ /* 0x000fe2000001161e */
[C---:B------:R-:W-:Y:S01]  /*4fc0*/  IMAD.IADD R161, R193.reuse, 0x1, R163 ;  /* 0x00000001c1a17824 */ /* 0x040fe200078e02a3 */
[----:B------:R-:W-:Y:S01]  /*4fd0*/  LOP3.LUT R30, R32, 0xff, RZ, 0xc0, !PT ;  /* 0x000000ff201e7812 */ /* 0x000fe200078ec0ff */
[----:B------:R-:W-:Y:S01]  /*4fe0*/  IMAD.IADD R160, R193, 0x1, R162 ;  /* 0x00000001c1a07824 */ /* 0x000fe200078e02a2 */
[----:B------:R-:W-:Y:S02]  /*4ff0*/  ISETP.LE.U32.AND P0, PT, R26, UR9, PT ;  /* 0x000000091a007c0c */ /* 0x000fe4000bf03070 */
[----:B------:R-:W-:Y:S03]  /*5000*/  ISETP.LE.U32.AND P6, PT, R30, UR9, PT ;  /* 0x000000091e007c0c */ /* 0x000fe6000bfc3070 */
[----:B------:R-:W-:Y:S01]  /*5010*/  MUFU.EX2 R175, R175 ;  /* 0x000000af00af7308 */ /* 0x000fe20000000800 */
[----:B------:R-:W-:Y:S02]  /*5020*/  SHF.R.U32.HI R26, RZ, 0x18, R22 ;  /* 0x00000018ff1a7819 */ /* 0x000fe40000011616 */
[----:B------:R-:W-:Y:S02]  /*5030*/  LOP3.LUT R27, R33, R24, R27, 0x96, !PT ;  /* 0x00000018211b7212 */ /* 0x000fe400078e961b */
[--C-:B------:R-:W-:Y:S02]  /*5040*/  SHF.R.U32.HI R29, RZ, 0x18, R32.reuse ;  /* 0x00000018ff1d7819 */ /* 0x100fe40000011620 */
[----:B------:R-:W-:Y:S03]  /*5050*/  ISETP.LE.U32.AND P2, PT, R28, UR9, PT ;  /* 0x000000091c007c0c */ /* 0x000fe6000bf43070 */
[----:B------:R-:W-:Y:S01]  /*5060*/  MUFU.EX2 R180, R180 ;  /* 0x000000b400b47308 */ /* 0x000fe20000000800 */
[----:B------:R-:W-:Y:S02]  /*5070*/  ISETP.LE.U32.AND P3, PT, R26, UR9, PT ;  /* 0x000000091a007c0c */ /* 0x000fe4000bf63070 */
[--C-:B------:R-:W-:Y:S02]  /*5080*/  SHF.R.U32.HI R26, RZ, 0x10, R27.reuse ;  /* 0x00000010ff1a7819 */ /* 0x100fe4000001161b */
[----:B------:R-:W-:Y:S02]  /*5090*/  ISETP.LE.U32.AND P1, PT, R29, UR9, PT ;  /* 0x000000091d007c0c */ /* 0x000fe4000bf23070 */
[----:B------:R-:W-:Y:S03]  /*50a0*/  SHF.R.U32.HI R29, RZ, 0x18, R27 ;  /* 0x00000018ff1d7819 */ /* 0x000fe6000001161b */
[----:B------:R-:W-:Y:S01]  /*50b0*/  MUFU.EX2 R178, R178 ;  /* 0x000000b200b27308 */ /* 0x000fe20000000800 */
[----:B------:R-:W-:Y:S02]  /*50c0*/  LOP3.LUT R26, R26, 0xff, RZ, 0xc0, !PT ;  /* 0x000000ff1a1a7812 */ /* 0x000fe400078ec0ff */
[----:B------:R-:W-:Y:S02]  /*50d0*/  ISETP.LE.U32.AND P4, PT, R29, UR9, PT ;  /* 0x000000091d007c0c */ /* 0x000fe4000bf83070 */
[C---:B------:R-:W-:Y:S02]  /*50e0*/  LOP3.LUT R29, R27.reuse, 0xff, RZ, 0xc0, !PT ;  /* 0x000000ff1b1d7812 */ /* 0x040fe400078ec0ff */
[----:B------:R-:W-:Y:S03]  /*50f0*/  LOP3.LUT R28, R32, 0xffff, RZ, 0xc0, !PT ;  /* 0x0000ffff201c7812 */ /* 0x000fe600078ec0ff */
[----:B------:R-:W-:Y:S01]  /*5100*/  MUFU.EX2 R179, R20 ;  /* 0x0000001400b37308 */ /* 0x000fe20000000800 */
[----:B------:R-:W-:Y:S02]  /*5110*/  SHF.R.U32.HI R24, RZ, 0x10, R32 ;  /* 0x00000010ff187819 */ /* 0x000fe40000011620 */
[----:B------:R-:W-:Y:S02]  /*5120*/  SHF.R.U32.HI R28, RZ, 0x8, R28 ;  /* 0x00000008ff1c7819 */ /* 0x000fe4000001161c */
[----:B------:R-:W-:Y:S02]  /*5130*/  LOP3.LUT R27, R27, 0xffff, RZ, 0xc0, !PT ;  /* 0x0000ffff1b1b7812 */ /* 0x000fe400078ec0ff */
[----:B------:R-:W-:Y:S03]  /*5140*/  LOP3.LUT R28, R28, 0xffff, RZ, 0xc0, !PT ;  /* 0x0000ffff1c1c7812 */ /* 0x000fe600078ec0ff */
[----:B------:R-:W-:Y:S01]  /*5150*/  MUFU.EX2 R176, R21 ;  /* 0x0000001500b07308 */ /* 0x000fe20000000800 */
[----:B------:R-:W-:Y:S02]  /*5160*/  SHF.R.U32.HI R27, RZ, 0x8, R27 ;  /* 0x00000008ff1b7819 */ /* 0x000fe4000001161b */
[----:B------:R-:W-:Y:S02]  /*5170*/  LOP3.LUT R24, R24, 0xff, RZ, 0xc0, !PT ;  /* 0x000000ff18187812 */ /* 0x000fe400078ec0ff */
[----:B------:R-:W-:Y:S02]  /*5180*/  LOP3.LUT R27, R27, 0xffff, RZ, 0xc0, !PT ;  /* 0x0000ffff1b1b7812 */ /* 0x000fe400078ec0ff */
[----:B------:R-:W-:Y:S03]  /*5190*/  LOP3.LUT R30, R22, 0xff, RZ, 0xc0, !PT ;  /* 0x000000ff161e7812 */ /* 0x000fe600078ec0ff */
[----:B------:R-:W1:Y:S01]  /*51a0*/  MUFU.EX2 R173, R173 ;  /* 0x000000ad00ad7308 */ /* 0x000e620000000800 */
[----:B------:R-:W-:Y:S02]  /*51b0*/  SHF.R.U32.HI R23, RZ, 0x8, R23 ;  /* 0x00000008ff177819 */ /* 0x000fe40000011617 */
[----:B------:R-:W-:Y:S02]  /*51c0*/  ISETP.LE.U32.AND P5, PT, R30, UR9, PT ;  /* 0x000000091e007c0c */ /* 0x000fe4000bfa3070 */
[----:B------:R-:W-:Y:S02]  /*51d0*/  LOP3.LUT R25, R25, 0xff, RZ, 0xc0, !PT ;  /* 0x000000ff19197812 */ /* 0x000fe400078ec0ff */
[----:B------:R-:W-:Y:S01]  /*51e0*/  LOP3.LUT R23, R23, 0xffff, RZ, 0xc0, !PT ;  /* 0x0000ffff17177812 */ /* 0x000fe200078ec0ff */
[----:B-1----:R-:W-:Y:S01]  /*51f0*/  @!P0 FADD.FTZ R173, -R173, -RZ ;  /* 0x800000ffadad8221 */ /* 0x002fe20000010100 */
[----:B------:R-:W-:Y:S01]  /*5200*/  @!P6 FADD.FTZ R167, -R167, -RZ ;  /* 0x800000ffa7a7e221 */ /* 0x000fe20000010100 */
[----:B------:R-:W-:Y:S01]  /*5210*/  ISETP.LE.U32.AND P6, PT, R26, UR9, PT ;  /* 0x000000091a007c0c */ /* 0x000fe2000bfc3070 */
[----:B------:R-:W-:Y:S01]  /*5220*/  @!P2 FADD.FTZ R166, -R166, -RZ ;  /* 0x800000ffa6a6a221 */ /* 0x000fe20000010100 */
[----:B------:R-:W-:Y:S01]  /*5230*/  ISETP.LE.U32.AND P2, PT, R29, UR9, PT ;  /* 0x000000091d007c0c */ /* 0x000fe2000bf43070 */
[----:B------:R-:W-:Y:S01]  /*5240*/  @!P4 FADD.FTZ R169, -R169, -RZ ;  /* 0x800000ffa9a9c221 */ /* 0x000fe20000010100 */
[----:B------:R-:W-:Y:S01]  /*5250*/  ISETP.LE.U32.AND P4, PT, R28, UR9, PT ;  /* 0x000000091c007c0c */ /* 0x000fe2000bf83070 */
[----:B------:R-:W-:Y:S01]  /*5260*/  @!P1 FADD.FTZ R168, -R168, -RZ ;  /* 0x800000ffa8a89221 */ /* 0x000fe20000010100 */
[----:B------:R-:W-:Y:S01]  /*5270*/  ISETP.LE.U32.AND P1, PT, R25, UR9, PT ;  /* 0x0000000919007c0c */ /* 0x000fe2000bf23070 */
[----:B------:R-:W-:Y:S01]  /*5280*/  @!P5 FADD.FTZ R181, -R181, -RZ ;  /* 0x800000ffb5b5d221 */ /* 0x000fe20000010100 */
[----:B------:R-:W-:Y:S01]  /*5290*/  @!P3 FADD.FTZ R175, -R175, -RZ ;  /* 0x800000ffafafb221 */ /* 0x000fe20000010100 */
[----:B------:R-:W-:Y:S04]  /*52a0*/  FSETP.GE.FTZ.AND P0, PT, R169, RZ, PT ;  /* 0x000000ffa900720b */ /* 0x000fe80003f16000 */
[----:B------:R-:W-:Y:S01]  /*52b0*/  @!P6 FADD.FTZ R172, -R172, -RZ ;  /* 0x800000ffacace221 */ /* 0x000fe20000010100 */
[----:B------:R-:W-:Y:S01]  /*52c0*/  ISETP.LE.U32.AND P6, PT, R24, UR9, PT ;  /* 0x0000000918007c0c */ /* 0x000fe2000bfc3070 */
[----:B------:R-:W-:Y:S01]  /*52d0*/  @!P2 FADD.FTZ R170, -R170, -RZ ;  /* 0x800000ffaaaaa221 */ /* 0x000fe20000010100 */
[----:B------:R-:W-:Y:S01]  /*52e0*/  SHF.R.U32.HI R24, RZ, 0x10, R22 ;  /* 0x00000010ff187819 */ /* 0x000fe20000011616 */
[----:B------:R-:W-:Y:S01]  /*52f0*/  @!P4 FADD.FTZ R174, -R174, -RZ ;  /* 0x800000ffaeaec221 */ /* 0x000fe20000010100 */
[----:B------:R-:W-:Y:S01]  /*5300*/  LOP3.LUT R22, R22, 0xffff, RZ, 0xc0, !PT ;  /* 0x0000ffff16167812 */ /* 0x000fe200078ec0ff */
[----:B------:R-:W-:Y:S01]  /*5310*/  @!P1 FADD.FTZ R176, -R176, -RZ ;  /* 0x800000ffb0b09221 */ /* 0x000fe20000010100 */
[----:B------:R-:W-:Y:S02]  /*5320*/  ISETP.LE.U32.AND P2, PT, R27, UR9, PT ;  /* 0x000000091b007c0c */ /* 0x000fe4000bf43070 */
[----:B------:R-:W-:Y:S02]  /*5330*/  SHF.R.U32.HI R22, RZ, 0x8, R22 ;  /* 0x00000008ff167819 */ /* 0x000fe40000011616 */
[----:B------:R-:W-:Y:S02]  /*5340*/  LOP3.LUT R24, R24, 0xff, RZ, 0xc0, !PT ;  /* 0x000000ff18187812 */ /* 0x000fe400078ec0ff */
[----:B------:R-:W-:Y:S01]  /*5350*/  LOP3.LUT R22, R22, 0xffff, RZ, 0xc0, !PT ;  /* 0x0000ffff16167812 */ /* 0x000fe200078ec0ff */
[----:B------:R-:W-:Y:S01]  /*5360*/  @!P6 FADD.FTZ R177, -R177, -RZ ;  /* 0x800000ffb1b1e221 */ /* 0x000fe20000010100 */
[----:B------:R-:W-:Y:S02]  /*5370*/  ISETP.LE.U32.AND P4, PT, R24, UR9, PT ;  /* 0x0000000918007c0c */ /* 0x000fe4000bf83070 */
[----:B------:R-:W-:Y:S02]  /*5380*/  ISETP.LE.U32.AND P6, PT, R22, UR9, PT ;  /* 0x0000000916007c0c */ /* 0x000fe4000bfc3070 */
[----:B------:R-:W-:Y:S01]  /*5390*/  F2FP.RELU.F16.F32.PACK_AB R20, R174, R167 ;  /* 0x000000a7ae14723e */ /* 0x000fe200000008ff */
[----:B------:R-:W-:Y:S01]  /*53a0*/  @!P2 FADD.FTZ R171, -R171, -RZ ;  /* 0x800000ffababa221 */ /* 0x000fe20000010100 */
[----:B------:R-:W-:Y:S02]  /*53b0*/  ISETP.LE.U32.AND P2, PT, R23, UR9, PT ;  /* 0x0000000917007c0c */ /* 0x000fe4000bf43070 */
[----:B------:R-:W-:Y:S02]  /*53c0*/  F2FP.RELU.F16.F32.PACK_AB R23, R169, R172 ;  /* 0x000000aca917723e */ /* 0x000fe400000008ff */
[----:B------:R-:W-:Y:S02]  /*53d0*/  F2FP.RELU.F16.F32.PACK_AB R25, R171, R170 ;  /* 0x000000aaab19723e */ /* 0x000fe400000008ff */
[----:B------:R-:W-:Y:S01]  /*53e0*/  F2FP.RELU.F16.F32.PACK_AB R22, R168, R177 ;  /* 0x000000b1a816723e */ /* 0x000fe200000008ff */
[----:B------:R-:W-:Y:S01]  /*53f0*/  STS [R220+0x20400], R23 ;  /* 0x02040017dc007388 */ /* 0x000fe20000000800 */
[----:B------:R-:W-:Y:S01]  /*5400*/  @!P4 FADD.FTZ R178, -R178, -RZ ;  /* 0x800000ffb2b2c221 */ /* 0x000fe20000010100 */
[----:B------:R-:W-:Y:S01]  /*5410*/  @!P6 FADD.FTZ R180, -R180, -RZ ;  /* 0x800000ffb4b4e221 */ /* 0x000fe20000010100 */
[----:B------:R-:W-:Y:S01]  /*5420*/  F2FP.RELU.F16.F32.PACK_AB R29, R173, R176 ;  /* 0x000000b0ad1d723e */ /* 0x000fe200000008ff */
[----:B------:R-:W-:Y:S01]  /*5430*/  STS [R220+0x20000], R25 ;  /* 0x02000019dc007388 */ /* 0x000fe20000000800 */
[----:B------:R-:W-:Y:S01]  /*5440*/  FSETP.GE.FTZ.AND P3, PT, R170, RZ, PT ;  /* 0x000000ffaa00720b */ /* 0x000fe20003f76000 */
[----:B------:R-:W-:Y:S01]  /*5450*/  @!P2 FADD.FTZ R179, -R179, -RZ ;  /* 0x800000ffb3b3a221 */ /* 0x000fe20000010100 */
[----:B------:R-:W-:Y:S01]  /*5460*/  F2FP.RELU.F16.F32.PACK_AB R26, R180, R181 ;  /* 0x000000b5b41a723e */ /* 0x000fe200000008ff */
[----:B------:R-:W-:Y:S01]  /*5470*/  STS [R221+0x20000], R20 ;  /* 0x02000014dd007388 */ /* 0x000fe20000000800 */
[----:B------:R-:W-:Y:S02]  /*5480*/  F2FP.RELU.F16.F32.PACK_AB R24, R175, R178 ;  /* 0x000000b2af18723e */ /* 0x000fe400000008ff */
[----:B------:R-:W-:Y:S01]  /*5490*/  F2FP.RELU.F16.F32.PACK_AB R31, R179, R166 ;  /* 0x000000a6b31f723e */ /* 0x000fe200000008ff */
[----:B------:R-:W-:Y:S01]  /*54a0*/  STS [R221+0x20400], R22 ;  /* 0x02040016dd007388 */ /* 0x000fe20000000800 */
[----:B------:R-:W-:Y:S02]  /*54b0*/  FSETP.GE.FTZ.AND P1, PT, R172, RZ, PT ;  /* 0x000000ffac00720b */ /* 0x000fe40003f36000 */
[----:B------:R-:W-:Y:S01]  /*54c0*/  FSETP.GE.FTZ.AND P2, PT, R171, RZ, PT ;  /* 0x000000ffab00720b */ /* 0x000fe20003f56000 */
[----:B------:R-:W-:Y:S01]  /*54d0*/  STS [R219+0x20000], R26 ;  /* 0x0200001adb007388 */ /* 0x000fe20000000800 */
[----:B------:R-:W-:Y:S03]  /*54e0*/  ISETP.GT.AND P6, PT, R237, R224, PT ;  /* 0x000000e0ed00720c */ /* 0x000fe60003fc4270 */
[----:B------:R-:W-:Y:S04]  /*54f0*/  STS [R219+0x20400], R24 ;  /* 0x02040018db007388 */ /* 0x000fe80000000800 */
[----:B------:R-:W-:Y:S04]  /*5500*/  STS [R226+0x20000], R31 ;  /* 0x0200001fe2007388 */ /* 0x000fe80000000800 */
[----:B------:R-:W-:Y:S04]  /*5510*/  STS [R226+0x20400], R29 ;  /* 0x0204001de2007388 */ /* 0x000fe80000000800 */
[----:B------:R-:W-:Y:S08]  /*5520*/  LDSM.16.M88.4 R84, [R163+0xc000] ;  /* 0x00c00000a354783b */ /* 0x000ff00000000200 */
[----:B------:R-:W1:Y:S08]  /*5530*/  LDSM.16.M88.4 R88, [R189+0x18000] ;  /* 0x01800000bd58783b */ /* 0x000e700000000200 */
[----:B------:R-:W2:Y:S08]  /*5540*/  LDSM.16.M88.4 R92, [R189+0x18800] ;  /* 0x01880000bd5c783b */ /* 0x000eb00000000200 */
[----:B------:R-:W-:Y:S08]  /*5550*/  LDSM.16.M88.4 R96, [R162+0xc000] ;  /* 0x00c00000a260783b */ /* 0x000ff00000000200 */
[----:B------:R-:W3:Y:S08]  /*5560*/  LDSM.16.M88.4 R148, [R188+0x18000] ;  /* 0x01800000bc94783b */ /* 0x000ef00000000200 */
[----:B------:R-:W-:Y:S01]  /*5570*/  LDSM.16.M88.4 R152, [R161+0xc000] ;  /* 0x00c00000a198783b */ /* 0x000fe20000000200 */
[C---:B-1----:R-:W-:Y:S07]  /*5580*/  HMMA.16816.F32 R20, R84.reuse, R88, RZ ;  /* 0x000000585414723c */ /* 0x042fee00000018ff */
[----:B------:R-:W-:Y:S01]  /*5590*/  LDSM.16.M88.4 R156, [R3+0x18000] ;  /* 0x01800000039c783b */ /* 0x000fe20000000200 */
[C---:B------:R-:W-:Y:S07]  /*55a0*/  HMMA.16816.F32 R24, R84.reuse, R90, RZ ;  /* 0x0000005a5418723c */ /* 0x040fee00000018ff */
[----:B------:R-:W1:Y:S01]  /*55b0*/  LDSM.16.M88.4 R88, [R188+0x18800] ;  /* 0x01880000bc58783b */ /* 0x000e620000000200 */
[C---:B--2---:R-:W-:Y:S06]  /*55c0*/  HMMA.16816.F32 R28, R84.reuse, R92, RZ ;  /* 0x0000005c541c723c */ /* 0x044fec00000018ff */
[----:B------:R-:W-:Y:S01]  /*55d0*/  HMMA.16816.F32 R32, R84, R94, RZ ;  /* 0x0000005e5420723c */ /* 0x000fe200000018ff */
[----:B------:R-:W2:Y:S05]  /*55e0*/  LDSM.16.M88.4 R84, [R3+0x18800] ;  /* 0x018800000354783b */ /* 0x000eaa0000000200 */
[C---:B---3--:R-:W-:Y:S03]  /*55f0*/  HMMA.16816.F32 R20, R96.reuse, R148, R20 ;  /* 0x000000946014723c */ /* 0x048fe60000001814 */
[----:B------:R-:W-:Y:S03]  /*5600*/  LDSM.16.M88.4 R92, [R160+0xc000] ;  /* 0x00c00000a05c783b */ /* 0x000fe60000000200 */
[C---:B------:R-:W-:Y:S05]  /*5610*/  HMMA.16816.F32 R24, R96.reuse, R150, R24 ;  /* 0x000000966018723c */ /* 0x040fea0000001818 */
[----:B------:R-:W3:Y:S01]  /*5620*/  LDSM.16.M88.4 R148, [R2+0x18000] ;  /* 0x018000000294783b */ /* 0x000ee20000000200 */
[C---:B-1----:R-:W-:Y:S06]  /*5630*/  HMMA.16816.F32 R28, R96.reuse, R88, R28 ;  /* 0x00000058601c723c */ /* 0x042fec000000181c */
[----:B------:R-:W-:Y:S01]  /*5640*/  HMMA.16816.F32 R32, R96, R90, R32 ;  /* 0x0000005a6020723c */ /* 0x000fe20000001820 */
[----:B------:R-:W1:Y:S05]  /*5650*/  LDSM.16.M88.4 R88, [R2+0x18800] ;  /* 0x018800000258783b */ /* 0x000e6a0000000200 */
[C---:B------:R-:W-:Y:S03]  /*5660*/  HMMA.16816.F32 R20, R152.reuse, R156, R20 ;  /* 0x0000009c9814723c */ /* 0x040fe60000001814 */
[----:B------:R-:W-:Y:S03]  /*5670*/  LDSM.16.M88.4 R96, [R163+0xe000] ;  /* 0x00e00000a360783b */ /* 0x000fe60000000200 */
[C---:B------:R-:W-:Y:S05]  /*5680*/  HMMA.16816.F32 R24, R152.reuse, R158, R24 ;  /* 0x0000009e9818723c */ /* 0x040fea0000001818 */
[----:B------:R-:W4:Y:S01]  /*5690*/  LDSM.16.M88.4 R156, [R189+0x1a000] ;  /* 0x01a00000bd9c783b */ /* 0x000f220000000200 */
[C---:B--2---:R-:W-:Y:S06]  /*56a0*/  HMMA.16816.F32 R28, R152.reuse, R84, R28 ;  /* 0x00000054981c723c */ /* 0x044fec000000181c */
[----:B------:R-:W-:Y:S01]  /*56b0*/  HMMA.16816.F32 R32, R152, R86, R32 ;  /* 0x000000569820723c */ /* 0x000fe20000001820 */
        /* <DEDUP_REMOVED lines=8> */
[C---:B----4-:R-:W-:Y:S03]  /*5740*/  HMMA.16816.F32 R20, R96.reuse, R156, R20 ;  /* 0x0000009c6014723c */ /* 0x050fe60000001814 */
        /* <DEDUP_REMOVED lines=41> */
[C---:B----4-:R-:W-:Y:S06]  /*59e0*/  HMMA.16816.F32 R20, R96.reuse, R156, R20 ;  /* 0x0000009c6014723c */ /* 0x050fec0000001814 */
[C---:B------:R-:W-:Y:S06]  /*59f0*/  HMMA.16816.F32 R24, R96.reuse, R158, R24 ;  /* 0x0000009e6018723c */ /* 0x040fec0000001818 */
[C---:B--2---:R-:W-:Y:S06]  /*5a00*/  HMMA.16816.F32 R28, R96.reuse, R84, R28 ;  /* 0x00000054601c723c */ /* 0x044fec000000181c */
[----:B------:R-:W-:Y:S06]  /*5a10*/  HMMA.16816.F32 R32, R96, R86, R32 ;  /* 0x000000566020723c */ /* 0x000fec0000001820 */
[C---:B---3--:R-:W-:Y:S06]  /*5a20*/  HMMA.16816.F32 R20, R148.reuse, R152, R20 ;  /* 0x000000989414723c */ /* 0x048fec0000001814 */
[C---:B------:R-:W-:Y:S06]  /*5a30*/  HMMA.16816.F32 R24, R148.reuse, R154, R24 ;  /* 0x0000009a9418723c */ /* 0x040fec0000001818 */
[C---:B-1----:R-:W-:Y:S06]  /*5a40*/  HMMA.16816.F32 R28, R148.reuse, R88, R28 ;  /* 0x00000058941c723c */ /* 0x042fec000000181c */
[----:B------:R-:W-:Y:S06]  /*5a50*/  HMMA.16816.F32 R32, R148, R90, R32 ;  /* 0x0000005a9420723c */ /* 0x000fec0000001820 */
[C---:B-----5:R-:W-:Y:S01]  /*5a60*/  FADD.FTZ R20, -R165.reuse, R20 ;  /* 0x00000014a5147221 */ /* 0x060fe20000010100 */
[----:B------:R-:W-:Y:S01]  /*5a70*/  FADD.FTZ R23, -R164, R23 ;  /* 0x00000017a4177221 */ /* 0x000fe20000010100 */
[----:B------:R-:W-:Y:S03]  /*5a80*/  FADD.FTZ R96, -R165, R21 ;  /* 0x00000015a5607221 */ /* 0x000fe60000010100 */
[-C--:B------:R-:W-:Y:S01]  /*5a90*/  FSEL R97, R20, R165.reuse, P3 ;  /* 0x000000a514617208 */ /* 0x080fe20001800000 */
[C---:B------:R-:W-:Y:S01]  /*5aa0*/  FADD.FTZ R21, -R164.reuse, R22 ;  /* 0x00000016a4157221 */ /* 0x040fe20000010100 */
[-C--:B------:R-:W-:Y:S01]  /*5ab0*/  FSEL R20, R23, R164.reuse, P0 ;  /* 0x000000a417147208 */ /* 0x080fe20000000000 */
[----:B------:R-:W-:Y:S01]  /*5ac0*/  FADD.FTZ R27, -R164, R27 ;  /* 0x0000001ba41b7221 */ /* 0x000fe20000010100 */
[----:B------:R-:W-:Y:S01]  /*5ad0*/  FSETP.GE.FTZ.AND P0, PT, R168, RZ, PT ;  /* 0x000000ffa800720b */ /* 0x000fe20003f16000 */
[----:B------:R-:W-:Y:S01]  /*5ae0*/  FADD.FTZ R22, -R165, R25 ;  /* 0x00000019a5167221 */ /* 0x000fe20000010100 */
[-C--:B------:R-:W-:Y:S01]  /*5af0*/  FSEL R21, R21, R164.reuse, P1 ;  /* 0x000000a415157208 */ /* 0x080fe20000800000 */
[----:B------:R-:W-:Y:S01]  /*5b00*/  FADD.FTZ R28, -R165, R28 ;  /* 0x0000001ca51c7221 */ /* 0x000fe20000010100 */
[----:B------:R-:W-:Y:S01]  /*5b10*/  FSEL R96, R96, R165, P2 ;  /* 0x000000a560607208 */ /* 0x000fe20001000000 */
[----:B------:R-:W-:Y:S01]  /*5b20*/  FADD.FTZ R25, -R164, R26 ;  /* 0x0000001aa4197221 */ /* 0x000fe20000010100 */
[----:B------:R-:W-:Y:S01]  /*5b30*/  FSEL R27, R27, R164, P0 ;  /* 0x000000a41b1b7208 */ /* 0x000fe20000000000 */
[----:B------:R-:W-:Y:S01]  /*5b40*/  FMUL.FTZ R21, R172, R21 ;  /* 0x00000015ac157220 */ /* 0x000fe20000410000 */
[----:B------:R-:W-:Y:S01]  /*5b50*/  FSETP.GE.FTZ.AND P2, PT, R174, RZ, PT ;  /* 0x000000ffae00720b */ /* 0x000fe20003f56000 */
[----:B------:R-:W-:Y:S01]  /*5b60*/  FMUL.FTZ R20, R169, R20 ;  /* 0x00000014a9147220 */ /* 0x000fe20000410000 */
[----:B------:R-:W-:Y:S01]  /*5b70*/  FSETP.GE.FTZ.AND P0, PT, R181, RZ, PT ;  /* 0x000000ffb500720b */ /* 0x000fe20003f16000 */
[C---:B------:R-:W-:Y:S01]  /*5b80*/  FADD.FTZ R26, -R165.reuse, R29 ;  /* 0x0000001da51a7221 */ /* 0x040fe20000010100 */
[-C--:B------:R-:W-:Y:S01]  /*5b90*/  FSEL R23, R22, R165.reuse, P2 ;  /* 0x000000a516177208 */ /* 0x080fe20001000000 */
[----:B------:R-:W-:Y:S01]  /*5ba0*/  FADD.FTZ R31, -R164, R31 ;  /* 0x0000001fa41f7221 */ /* 0x000fe20000010100 */
[----:B------:R-:W-:Y:S01]  /*5bb0*/  FSEL R28, R28, R165, P0 ;  /* 0x000000a51c1c7208 */ /* 0x000fe20000000000 */
[----:B------:R-:W-:Y:S01]  /*5bc0*/  FADD.FTZ R24, -R165, R24 ;  /* 0x00000018a5187221 */ /* 0x000fe20000010100 */
[----:B------:R-:W-:Y:S01]  /*5bd0*/  FSETP.GE.FTZ.AND P2, PT, R180, RZ, PT ;  /* 0x000000ffb400720b */ /* 0x000fe20003f56000 */
[----:B------:R-:W-:Y:S01]  /*5be0*/  FMUL.FTZ R23, R174, R23 ;  /* 0x00000017ae177220 */ /* 0x000fe20000410000 */
[----:B------:R-:W-:Y:S01]  /*5bf0*/  FSETP.GE.FTZ.AND P0, PT, R175, RZ, PT ;  /* 0x000000ffaf00720b */ /* 0x000fe20003f16000 */
[----:B------:R-:W-:Y:S01]  /*5c00*/  FADD.FTZ R32, -R165, R32 ;  /* 0x00000020a5207221 */ /* 0x000fe20000010100 */
[----:B------:R-:W-:Y:S01]  /*5c10*/  FSETP.GE.FTZ.AND P1, PT, R177, RZ, PT ;  /* 0x000000ffb100720b */ /* 0x000fe20003f36000 */
[----:B------:R-:W-:Y:S01]  /*5c20*/  FMUL.FTZ R97, R170, R97 ;  /* 0x00000061aa617220 */ /* 0x000fe20000410000 */
[----:B------:R-:W-:Y:S01]  /*5c30*/  FSETP.GE.FTZ.AND P3, PT, R167, RZ, PT ;  /* 0x000000ffa700720b */ /* 0x000fe20003f76000 */
[----:B------:R-:W-:Y:S01]  /*5c40*/  FMUL.FTZ R96, R171, R96 ;  /* 0x00000060ab607220 */ /* 0x000fe20000410000 */
[----:B------:R-:W-:Y:S01]  /*5c50*/  F2FP.F16.F32.PACK_AB R21, R20, R21 ;  /* 0x000000151415723e */ /* 0x000fe200000000ff */
[----:B------:R-:W-:Y:S01]  /*5c60*/  FMUL.FTZ R27, R168, R27 ;  /* 0x0000001ba81b7220 */ /* 0x000fe20000410000 */
[-C--:B------:R-:W-:Y:S01]  /*5c70*/  FSEL R29, R26, R165.reuse, P2 ;  /* 0x000000a51a1d7208 */ /* 0x080fe20001000000 */
[----:B------:R-:W-:Y:S01]  /*5c80*/  FMUL.FTZ R28, R181, R28 ;  /* 0x0000001cb51c7220 */ /* 0x000fe20000410000 */
[-C--:B------:R-:W-:Y:S01]  /*5c90*/  FSEL R20, R31, R164.reuse, P0 ;  /* 0x000000a41f147208 */ /* 0x080fe20000000000 */
[C---:B------:R-:W-:Y:S01]  /*5ca0*/  FADD.FTZ R31, -R164.reuse, R34 ;  /* 0x00000022a41f7221 */ /* 0x040fe20000010100 */
[----:B------:R-:W-:Y:S01]  /*5cb0*/  FSEL R22, R25, R164, P1 ;  /* 0x000000a419167208 */ /* 0x000fe20000800000 */
[----:B------:R-:W-:Y:S01]  /*5cc0*/  FADD.FTZ R25, -R164, R30 ;  /* 0x0000001ea4197221 */ /* 0x000fe20000010100 */
        /* <DEDUP_REMOVED lines=9> */
[----:B------:R-:W-:Y:S02]  /*5d60*/  FSEL R25, R25, R164, P1 ;  /* 0x000000a419197208 */ /* 0x000fe40000800000 */
[----:B------:R-:W-:Y:S02]  /*5d70*/  FSETP.GE.FTZ.AND P1, PT, R176, RZ, PT ;  /* 0x000000ffb000720b */ /* 0x000fe40003f36000 */
[----:B------:R-:W-:Y:S01]  /*5d80*/  F2FP.F16.F32.PACK_AB R24, R23, R24 ;  /* 0x000000181718723e */ /* 0x000fe200000000ff */
[----:B------:R-:W-:Y:S01]  /*5d90*/  FMUL.FTZ R25, R178, R25 ;  /* 0x00000019b2197220 */ /* 0x000fe20000410000 */
[----:B------:R-:W-:Y:S01]  /*5da0*/  FSEL R23, R32, R165, P3 ;  /* 0x000000a520177208 */ /* 0x000fe20001800000 */
[----:B------:R-:W-:Y:S01]  /*5db0*/  @P2 FADD.FTZ R165, -R165, R33 ;  /* 0x00000021a5a52221 */ /* 0x000fe20000010100 */
[----:B------:R-:W-:Y:S01]  /*5dc0*/  FSEL R31, R31, R164, P1 ;  /* 0x000000a41f1f7208 */ /* 0x000fe20000800000 */
[----:B------:R-:W-:Y:S01]  /*5dd0*/  @P0 FADD.FTZ R164, -R164, R35 ;  /* 0x00000023a4a40221 */ /* 0x000fe20000010100 */
        /* <DEDUP_REMOVED lines=84> */
.L_x_1175:
[----:B------:R-:W-:Y:S01]  /*6320*/  STS [R220+0x1e000], R97 ;  /* 0x01e00061dc007388 */ /* 0x000fe20000000800 */
[----:B------:R-:W-:Y:S01]  /*6330*/  F2FP.F16.F32.PACK_AB R85, R20, R23 ;  /* 0x000000171455723e */ /* 0x000fe200000000ff */
[----:B------:R-:W2:Y:S01]  /*6340*/  LDC R241, c[0x0][0x270] ;  /* 0x00009c00fff17b82 */ /* 0x000ea20000000800 */
[----:B------:R-:W-:Y:S01]  /*6350*/  F2FP.F16.F32.PACK_AB R89, R164, R31 ;  /* 0x0000001fa459723e */ /* 0x000fe200000000ff */
[----:B------:R-:W-:Y:S01]  /*6360*/  STS [R220+0x1e400], R21 ;  /* 0x01e40015dc007388 */ /* 0x000fe20000000800 */
[----:B------:R-:W-:Y:S03]  /*6370*/  LEA R201, R199, UR5, 0x1 ;  /* 0x00000005c7c97c11 */ /* 0x000fe6000f8e08ff */
        /* <DEDUP_REMOVED lines=133> */
.L_x_1176:
        /* <DEDUP_REMOVED lines=15> */
[----:B------:R-:W-:Y:S03]  /*6cc0*/  LDSM.16.M88.4 R184, [R191+0x1000] ;  /* 0x00100000bfb8783b */ /* 0x000fe60000000200 */
        /* <DEDUP_REMOVED lines=24> */
[----:B------:R-:W3:Y:S05]  /*6e50*/  LDSM.16.M88.4 R160, [R191] ;  /* 0x00000000bfa0783b */ /* 0x000eea0000000200 */
[----:B------:R-:W-:Y:S01]  /*6e60*/  HMMA.16816.F32 R96, R152, R170, R96 ;  /* 0x000000aa9860723c */ /* 0x000fe20000001860 */
[----:B------:R-:W4:Y:S04]  /*6e70*/  LDSM.16.MT88.4 R152, [R201+0x15800] ;  /* 0x01580000c998783b */ /* 0x000f280000004200 */
        /* <DEDUP_REMOVED lines=13> */
[-C--:B---3--:R-:W-:Y:S06]  /*6f50*/  HMMA.16816.F32 R4, R160, R164.reuse, R4 ;  /* 0x000000a4a004723c */ /* 0x088fec0000001804 */
[C---:B------:R-:W-:Y:S06]  /*6f60*/  HMMA.16816.F32 R8, R184.reuse, R164, R8 ;  /* 0x000000a4b808723c */ /* 0x040fec0000001808 */
[-C--:B------:R-:W-:Y:S06]  /*6f70*/  HMMA.16816.F32 R12, R184, R166.reuse, R12 ;  /* 0x000000a6b80c723c */ /* 0x080fec000000180c */
[C---:B------:R-:W-:Y:S06]  /*6f80*/  HMMA.16816.F32 R16, R160.reuse, R166, R16 ;  /* 0x000000a6a010723c */ /* 0x040fec0000001810 */
[-C--:B----4-:R-:W-:Y:S06]  /*6f90*/  HMMA.16816.F32 R20, R160, R152.reuse, R20 ;  /* 0x00000098a014723c */ /* 0x090fec0000001814 */
[C---:B------:R-:W-:Y:S06]  /*6fa0*/  HMMA.16816.F32 R24, R184.reuse, R152, R24 ;  /* 0x00000098b818723c */ /* 0x040fec0000001818 */
[-C--:B------:R-:W-:Y:S05]  /*6fb0*/  HMMA.16816.F32 R28, R184, R154.reuse, R28 ;  /* 0x0000009ab81c723c */ /* 0x080fea000000181c */
[----:B------:R-:W-:Y:S01]  /*6fc0*/  @P6 IADD3 R152, P0, R250, -0x100, RZ ;  /* 0xffffff00fa986810 */ /* 0x000fe20007f1e0ff */
[C---:B------:R-:W-:Y:S05]  /*6fd0*/  HMMA.16816.F32 R32, R160.reuse, R154, R32 ;  /* 0x0000009aa020723c */ /* 0x040fea0000001820 */
[----:B------:R-:W-:Y:S01]  /*6fe0*/  @P6 IADD3.X R153, R251, -0x1, RZ, P0, !PT ;  /* 0xfffffffffb996810 */ /* 0x000fe200007fe4ff */
[-C--:B------:R-:W-:Y:S05]  /*6ff0*/  HMMA.16816.F32 R84, R160, R168.reuse, R84 ;  /* 0x000000a8a054723c */ /* 0x080fea0000001854 */
[----:B------:R-:W-:Y:S01]  /*7000*/  @P6 IMAD.MOV.U32 R250, RZ, RZ, R152 ;  /* 0x000000fffffa6224 */ /* 0x000fe200078e0098 */
[C---:B------:R-:W-:Y:S05]  /*7010*/  HMMA.16816.F32 R88, R184.reuse, R168, R88 ;  /* 0x000000a8b858723c */ /* 0x040fea0000001858 */
[----:B------:R-:W-:Y:S01]  /*7020*/  @P6 IMAD.MOV.U32 R251, RZ, RZ, R153 ;  /* 0x000000fffffb6224 */ /* 0x000fe200078e0099 */
[-C--:B------:R-:W-:Y:S05]  /*7030*/  HMMA.16816.F32 R92, R184, R170.reuse, R92 ;  /* 0x000000aab85c723c */ /* 0x080fea000000185c */
[----:B------:R-:W-:Y:S01]  /*7040*/  @P6 IMAD.WIDE R156, R212, 0x4, R250 ;  /* 0x00000004d49c6825 */ /* 0x000fe200078e02fa */
[----:B------:R-:W-:Y:S04]  /*7050*/  HMMA.16816.F32 R96, R160, R170, R96 ;  /* 0x000000aaa060723c */ /* 0x000fe80000001860 */
[----:B------:R-:W5:Y:S01]  /*7060*/  @P6 LDG.E R233, desc[UR14][R156.64] ;  /* 0x0000000e9ce96981 */ /* 0x000f62000c1e1900 */
[C---:B------:R-:W-:Y:S02]  /*7070*/  IMAD.SHL.U32 R155, R241.reuse, 0x8, RZ ;  /* 0x00000008f19b7824 */ /* 0x040fe400078e00ff */
[----:B------:R-:W-:Y:S01]  /*7080*/  IMAD.SHL.U32 R153, R241, 0x10, RZ ;  /* 0x00000010f1997824 */ /* 0x000fe200078e00ff */
[----:B------:R1:W5:Y:S03]  /*7090*/  @P6 LDG.E R235, desc[UR14][R156.64+0x20] ;  /* 0x0000200e9ceb6981 */ /* 0x000366000c1e1900 */
[-C--:B------:R-:W-:Y:S01]  /*70a0*/  LEA R158, P0, R155, R244.reuse, 0x2 ;  /* 0x000000f49b9e7211 */ /* 0x080fe200078010ff */
[----:B------:R-:W-:Y:S01]  /*70b0*/  IMAD R161, R241, 0x18, RZ ;  /* 0x00000018f1a17824 */ /* 0x000fe200078e02ff */
[-C--:B------:R-:W-:Y:S01]  /*70c0*/  LEA R166, P1, R153, R244.reuse, 0x2 ;  /* 0x000000f499a67211 */ /* 0x080fe200078210ff */
[----:B------:R-:W-:Y:S01]  /*70d0*/  REDG.E.ADD.F32.FTZ.RN.STRONG.GPU desc[UR14][R244.64], R4 ;  /* 0x00000004f40079a6 */ /* 0x000fe2000c10f38e */
[-C--:B------:R-:W-:Y:S01]  /*70e0*/  LEA.HI.X.SX32 R159, R155, R245.reuse, 0x2, P0 ;  /* 0x000000f59b9f7211 */ /* 0x080fe200000f16ff */
[----:B------:R-:W-:Y:S01]  /*70f0*/  IMAD.SHL.U32 R163, R241, 0x20, RZ ;  /* 0x00000020f1a37824 */ /* 0x000fe200078e00ff */
[-C--:B------:R-:W-:Y:S02]  /*7100*/  LEA R164, P0, R161, R244.reuse, 0x2 ;  /* 0x000000f4a1a47211 */ /* 0x080fe400078010ff */
[-C--:B------:R-:W-:Y:S01]  /*7110*/  LEA.HI.X.SX32 R167, R153, R245.reuse, 0x2, P1 ;  /* 0x000000f599a77211 */ /* 0x080fe200008f16ff */
[----:B------:R2:W-:Y:S01]  /*7120*/  REDG.E.ADD.F32.FTZ.RN.STRONG.GPU desc[UR14][R158.64], R5 ;  /* 0x000000059e0079a6 */ /* 0x0005e2000c10f38e */
[-C--:B------:R-:W-:Y:S01]  /*7130*/  LEA.HI.X.SX32 R165, R161, R245.reuse, 0x2, P0 ;  /* 0x000000f5a1a57211 */ /* 0x080fe200000f16ff */
[----:B------:R-:W-:Y:S01]  /*7140*/  IMAD R161, R241, 0x30, RZ ;  /* 0x00000030f1a17824 */ /* 0x000fe200078e02ff */
[CC--:B------:R-:W-:Y:S01]  /*7150*/  LEA R162, P1, R163.reuse, R244.reuse, 0x2 ;  /* 0x000000f4a3a27211 */ /* 0x0c0fe200078210ff */
[----:B------:R-:W-:Y:S03]  /*7160*/  REDG.E.ADD.F32.FTZ.RN.STRONG.GPU desc[UR14][R166.64], R6 ;  /* 0x00000006a60079a6 */ /* 0x000fe6000c10f38e */
[-C--:B------:R-:W-:Y:S01]  /*7170*/  LEA.HI.X.SX32 R163, R163, R245.reuse, 0x2, P1 ;  /* 0x000000f5a3a37211 */ /* 0x080fe200008f16ff */
[----:B------:R3:W-:Y:S01]  /*7180*/  REDG.E.ADD.F32.FTZ.RN.STRONG.GPU desc[UR14][R164.64], R7 ;  /* 0x00000007a40079a6 */ /* 0x0007e2000c10f38e */
[-C--:B------:R-:W-:Y:S03]  /*7190*/  LEA R160, P1, R161, R244.reuse, 0x2 ;  /* 0x000000f4a1a07211 */ /* 0x080fe600078210ff */
[----:B------:R4:W-:Y:S01]  /*71a0*/  REDG.E.ADD.F32.FTZ.RN.STRONG.GPU desc[UR14][R162.64], R8 ;  /* 0x00000008a20079a6 */ /* 0x0009e2000c10f38e */
[----:B-1----:R-:W-:Y:S01]  /*71b0*/  IMAD R157, R241, 0x28, RZ ;  /* 0x00000028f19d7824 */ /* 0x002fe200078e02ff */
[-C--:B------:R-:W-:Y:S01]  /*71c0*/  LEA.HI.X.SX32 R161, R161, R245.reuse, 0x2, P1 ;  /* 0x000000f5a1a17211 */ /* 0x080fe200008f16ff */
[----:B------:R-:W-:Y:S03]  /*71d0*/  IMAD R241, R241, 0x38, RZ ;  /* 0x00000038f1f17824 */ /* 0x000fe600078e02ff */
        /* <DEDUP_REMOVED lines=13> */
[CC--:B----4-:R-:W-:Y:S01]  /*72b0*/  LEA R162, P0, R7.reuse, R244.reuse, 0x2 ;  /* 0x000000f407a27211 */ /* 0x0d0fe200078010ff */
[----:B------:R4:W-:Y:S03]  /*72c0*/  REDG.E.ADD.F32.FTZ.RN.STRONG.GPU desc[UR14][R158.64+0x80], R17 ;  /* 0x000080119e0079a6 */ /* 0x0009e6000c10f38e */
[-C--:B------:R-:W-:Y:S01]  /*72d0*/  LEA.HI.X.SX32 R163, R7, R245.reuse, 0x2, P0 ;  /* 0x000000f507a37211 */ /* 0x080fe200000f16ff */
[----:B------:R-:W-:Y:S01]  /*72e0*/  IMAD.IADD R7, R155, 0x1, R5 ;  /* 0x000000019b077824 */ /* 0x000fe200078e0205 */
[----:B------:R4:W-:Y:S04]  /*72f0*/  REDG.E.ADD.F32.FTZ.RN.STRONG.GPU desc[UR14][R164.64], R18 ;  /* 0x00000012a40079a6 */ /* 0x0009e8000c10f38e */
[-C--:B------:R-:W-:Y:S01]  /*7300*/  LEA R6, P0, R7, R244.reuse, 0x2 ;  /* 0x000000f407067211 */ /* 0x080fe200078010ff */
[----:B------:R4:W-:Y:S01]  /*7310*/  REDG.E.ADD.F32.FTZ.RN.STRONG.GPU desc[UR14][R162.64], R19 ;  /* 0x00000013a20079a6 */ /* 0x0009e2000c10f38e */
[-C--:B-1----:R-:W-:Y:S01]  /*7320*/  LEA R156, P1, R5, R244.reuse, 0x2 ;  /* 0x000000f4059c7211 */ /* 0x082fe200078210ff */
        /* <DEDUP_REMOVED lines=10> */
[-C--:B----4-:R-:W-:Y:S01]  /*73d0*/  LEA.HI.X.SX32 R17, R5, R245.reuse, 0x2, P0 ;  /* 0x000000f505117211 */ /* 0x090fe200000f16ff */
        /* <DEDUP_REMOVED lines=9> */
[CC--:B-1----:R-:W-:Y:S04]  /*7470*/  LEA R156, P0, R5.reuse, R244.reuse, 0x2 ;  /* 0x000000f4059c7211 */ /* 0x0c2fe800078010ff */
[-C--:B------:R-:W-:Y:S01]  /*7480*/  LEA.HI.X.SX32 R157, R5, R245.reuse, 0x2, P0 ;  /* 0x000000f5059d7211 */ /* 0x080fe200000f16ff */
[----:B------:R-:W-:Y:S01]  /*7490*/  IMAD.IADD R5, R155, 0x1, R9 ;  /* 0x000000019b057824 */ /* 0x000fe200078e0209 */
[-C--:B--2---:R-:W-:Y:S03]  /*74a0*/  LEA R10, P1, R9, R244.reuse, 0x2 ;  /* 0x000000f4090a7211 */ /* 0x084fe600078210ff */
        /* <DEDUP_REMOVED lines=88> */
[----:B------:R-:W-:Y:S01]  /*7a30*/  LEA R88, P0, R155, R244, 0x2 ;  /* 0x000000f49b587211 */ /* 0x000fe200078010ff */
[----:B------:R-:W-:Y:S01]  /*7a40*/  LDSM.16.MT88.4 R8, [R195] ;  /* 0x00000000c308783b */ /* 0x000fe20000004200 */
[----:B------:R-:W-:Y:S02]  /*7a50*/  ISETP.GT.AND P2, PT, R237, R224, PT ;  /* 0x000000e0ed00720c */ /* 0x000fe40003f44270 */
        /* <DEDUP_REMOVED lines=83> */
[----:B------:R-:W-:-:S03]  /*7f90*/  SHF.R.S32.HI R11, RZ, 0x1f, R211 ;  /* 0x0000001fff0b7819 */ /* 0x000fc600000114d3 */
        /* <DEDUP_REMOVED lines=161> */
[----:B------:R2:W-:Y:S01]  /*89b0*/  STS [R217+0x6000], R48 ;  /* 0x00600030d9007388 */ /* 0x0005e20000000800 */
[----:B------:R-:W-:Y:S01]  /*89c0*/  F2FP.F16.F32.PACK_AB R62, R63, R62 ;  /* 0x0000003e3f3e723e */ /* 0x000fe200000000ff */
[----:B------:R-:W3:Y:S01]  /*89d0*/  @P0 LDC.64 R4, c[0x0][0x458] ;  /* 0x00011600ff040b82 */ /* 0x000ee20000000a00 */
        /* <DEDUP_REMOVED lines=10> */
[----:B------:R-:W-:-:S02]  /*8a80*/  F2FP.F16.F32.PACK_AB R75, R75, R74 ;  /* 0x0000004a4b4b723e */ /* 0x000fc400000000ff */
[----:B------:R-:W-:Y:S01]  /*8a90*/  @P0 IADD3 R58, R239, R242, RZ ;  /* 0x000000f2ef3a0210 */ /* 0x000fe20007ffe0ff */
[----:B------:R-:W-:Y:S01]  /*8aa0*/  STS [R217+0x7000], R44 ;  /* 0x0070002cd9007388 */ /* 0x000fe20000000800 */
[----:B------:R-:W-:-:S03]  /*8ab0*/  F2FP.F16.F32.PACK_AB R10, R77, R10 ;  /* 0x0000000a4d0a723e */ /* 0x000fc600000000ff */
[----:B------:R4:W-:Y:S04]  /*8ac0*/  STS [R217+0x7400], R46 ;  /* 0x0074002ed9007388 */ /* 0x0009e80000000800 */
[----:B------:R-:W-:Y:S01]  /*8ad0*/  STS [R218+0x8000], R53 ;  /* 0x00800035da007388 */ /* 0x000fe20000000800 */
[----:B--2---:R-:W-:Y:S01]  /*8ae0*/  FMUL.FTZ R48, R78, UR6 ;  /* 0x000000064e307c20 */ /* 0x004fe20008410000 */
[----:B---3--:R-:W-:Y:S02]  /*8af0*/  @P0 IMAD R56, R58, R5, RZ ;  /* 0x000000053a380224 */ /* 0x008fe400078e02ff */
[----:B------:R-:W-:Y:S02]  /*8b00*/  STS [R218+0x8400], R55 ;  /* 0x00840037da007388 */ /* 0x000fe40000000800 */
[----:B------:R-:W-:-:S02]  /*8b10*/  F2FP.F16.F32.PACK_AB R48, R79, R48 ;  /* 0x000000304f30723e */ /* 0x000fc400000000ff */
[----:B------:R-:W-:Y:S04]  /*8b20*/  STS [R217+0x8000], R64 ;  /* 0x00800040d9007388 */ /* 0x000fe80000000800 */
[----:B------:R-:W-:Y:S04]  /*8b30*/  STS [R217+0x8400], R66 ;  /* 0x00840042d9007388 */ /* 0x000fe80000000800 */
[----:B------:R-:W-:Y:S04]  /*8b40*/  STS [R218+0x9000], R57 ;  /* 0x00900039da007388 */ /* 0x000fe80000000800 */
[----:B------:R2:W-:Y:S01]  /*8b50*/  STS [R218+0x9400], R59 ;  /* 0x0094003bda007388 */ /* 0x0005e20000000800 */
[----:B----4-:R-:W-:-:S03]  /*8b60*/  @P0 IADD3 R46, R239, R242, RZ ;  /* 0x000000f2ef2e0210 */ /* 0x010fc60007ffe0ff */
[----:B------:R3:W-:Y:S02]  /*8b70*/  STS [R217+0x9000], R60 ;  /* 0x0090003cd9007388 */ /* 0x0007e40000000800 */
[C---:B-1----:R-:W-:Y:S02]  /*8b80*/  @P0 IMAD R44, R46.reuse, R7, RZ ;  /* 0x000000072e2c0224 */ /* 0x042fe400078e02ff */
[----:B------:R3:W-:Y:S01]  /*8b90*/  STS [R217+0x9400], R62 ;  /* 0x0094003ed9007388 */ /* 0x0007e20000000800 */
[----:B------:R-:W-:-:S03]  /*8ba0*/  @P0 IMAD.WIDE.U32 R46, R46, R6, RZ ;  /* 0x000000062e2e0225 */ /* 0x000fc600078e00ff */
[----:B------:R3:W-:Y:S02]  /*8bb0*/  STS [R218+0xa000], R69 ;  /* 0x00a00045da007388 */ /* 0x0007e40000000800 */
[----:B------:R-:W-:Y:S02]  /*8bc0*/  @P0 IADD3 R44, R47, R44, RZ ;  /* 0x0000002c2f2c0210 */ /* 0x000fe40007ffe0ff */
[----:B------:R3:W-:Y:S04]  /*8bd0*/  STS [R218+0xa400], R71 ;  /* 0x00a40047da007388 */ /* 0x0007e80000000800 */
[----:B------:R3:W-:Y:S04]  /*8be0*/  STS [R217+0xa000], R80 ;  /* 0x00a00050d9007388 */ /* 0x0007e80000000800 */
[----:B------:R3:W-:Y:S01]  /*8bf0*/  STS [R217+0xa400], R82 ;  /* 0x00a40052d9007388 */ /* 0x0007e20000000800 */
[----:B--2---:R-:W-:-:S03]  /*8c00*/  @P0 IMAD.WIDE.U32 R58, R58, R4, RZ ;  /* 0x000000043a3a0225 */ /* 0x004fc600078e00ff */
[----:B------:R3:W-:Y:S02]  /*8c10*/  STS [R218+0xb000], R73 ;  /* 0x00b00049da007388 */ /* 0x0007e40000000800 */
[----:B------:R-:W-:Y:S02]  /*8c20*/  @P0 IADD3 R56, R59, R56, RZ ;  /* 0x000000383b380210 */ /* 0x000fe40007ffe0ff */
        /* <DEDUP_REMOVED lines=13> */
.L_x_1178:
        /* <DEDUP_REMOVED lines=12> */
.L_x_1179:
[----:B------:R-:W-:Y:S01]  /*8dc0*/  STS [R217+0xb000], R10 ;  /* 0x00b0000ad9007388 */ /* 0x000fe20000000800 */
[--C-:B------:R-:W-:Y:S01]  /*8dd0*/  SHF.R.S32.HI R65, RZ, 0x1f, R208.reuse ;  /* 0x0000001fff417819 */ /* 0x100fe200000114d0 */
[----:B------:R-:W-:Y:S01]  /*8de0*/  IMAD.MOV.U32 R64, RZ, RZ, R208 ;  /* 0x000000ffff407224 */ /* 0x000fe200078e00d0 */
[----:B------:R-:W-:Y:S01]  /*8df0*/  SHF.R.S32.HI R57, RZ, 0x1f, R227 ;  /* 0x0000001fff397819 */ /* 0x000fe200000114e3 */
[----:B------:R1:W-:Y:S01]  /*8e00*/  STS [R217+0xb400], R48 ;  /* 0x00b40030d9007388 */ /* 0x0003e20000000800 */
[----:B------:R-:W-:Y:S01]  /*8e10*/  IMAD R238, R215, -0x40, R238 ;  /* 0xffffffc0d7ee7824 */ /* 0x000fe200078e02ee */
[----:B------:R-:W-:Y:S01]  /*8e20*/  SHF.R.S32.HI R59, RZ, 0x1f, R210 ;  /* 0x0000001fff3b7819 */ /* 0x000fe200000114d2 */
[----:B------:R-:W-:Y:S01]  /*8e30*/  IMAD.WIDE.U32 R50, R227, R6, R64 ;  /* 0x00000006e3327225 */ /* 0x000fe200078e0040 */
[----:B------:R-:W-:Y:S01]  /*8e40*/  BAR.SYNC.DEFER_BLOCKING 0x0 ;  /* 0x0000000000007b1d */ /* 0x000fe20000010000 */
[----:B------:R-:W-:Y:S02]  /*8e50*/  SHF.R.S32.HI R61, RZ, 0x1f, R207 ;  /* 0x0000001fff3d7819 */ /* 0x000fe400000114cf */
[----:B------:R-:W-:-:S02]  /*8e60*/  ISETP.GE.AND P4, PT, R207, R238, PT ;  /* 0x000000eecf00720c */ /* 0x000fc40003f86270 */
[----:B------:R-:W-:Y:S01]  /*8e70*/  IADD3 R66, P0, R46, R50, RZ ;  /* 0x000000322e427210 */ /* 0x000fe20007f1e0ff */
[----:B------:R-:W-:Y:S01]  /*8e80*/  ULDC.64 UR6, c[0x0][0x468] ;  /* 0x00011a0000067ab9 */ /* 0x000fe20000000a00 */
[----:B------:R-:W-:Y:S01]  /*8e90*/  IADD3 R46, R207, 0x20, RZ ;  /* 0x00000020cf2e7810 */ /* 0x000fe20007ffe0ff */
[----:B------:R-:W-:Y:S03]  /*8ea0*/  BSSY B0, `(.L_x_1180) ;  /* 0x0000025000007945 */ /* 0x000fe60003800000 */
[----:B------:R-:W-:Y:S01]  /*8eb0*/  ISETP.GE.AND P3, PT, R46, R238, PT ;  /* 0x000000ee2e00720c */ /* 0x000fe20003f66270 */
[----:B-1----:R-:W-:Y:S01]  /*8ec0*/  IMAD R48, R57, R6, RZ ;  /* 0x0000000639307224 */ /* 0x002fe200078e02ff */
[----:B------:R1:W2:Y:S03]  /*8ed0*/  LDS.128 R40, [R216+0x13000] ;  /* 0x01300000d8287984 */ /* 0x0002a60000000c00 */
[----:B------:R-:W-:Y:S01]  /*8ee0*/  IMAD R45, R227, R7, R48 ;  /* 0x00000007e32d7224 */ /* 0x000fe200078e0230 */
[----:B------:R1:W4:Y:S04]  /*8ef0*/  LDS.128 R36, [R216+0x15000] ;  /* 0x01500000d8247984 */ /* 0x0003280000000c00 */
[----:B------:R-:W-:Y:S01]  /*8f00*/  IADD3.X R67, R44, R51, R45, P0, !PT ;  /* 0x000000332c437210 */ /* 0x000fe200007fe42d */
[----:B------:R-:W-:Y:S01]  /*8f10*/  IMAD R45, R59, UR6, RZ ;  /* 0x000000063b2d7c24 */ /* 0x000fe2000f8e02ff */
[----:B------:R1:W1:Y:S03]  /*8f20*/  LDS.128 R32, [R216+0x17000] ;  /* 0x01700000d8207984 */ /* 0x0002660000000c00 */
[C---:B------:R-:W-:Y:S01]  /*8f30*/  IMAD R45, R210.reuse, UR7, R45 ;  /* 0x00000007d22d7c24 */ /* 0x040fe2000f8e022d */
[----:B------:R1:W1:Y:S01]  /*8f40*/  LDS.128 R28, [R216+0x18000] ;  /* 0x01800000d81c7984 */ /* 0x0002620000000c00 */
[----:B------:R-:W-:-:S03]  /*8f50*/  IMAD.WIDE.U32 R66, R210, UR6, R66 ;  /* 0x00000006d2427c25 */ /* 0x000fc6000f8e0042 */
[----:B------:R1:W1:Y:S01]  /*8f60*/  LDS.128 R24, [R216+0x19000] ;  /* 0x01900000d8187984 */ /* 0x0002620000000c00 */
[----:B------:R-:W-:-:S03]  /*8f70*/  IMAD.IADD R63, R45, 0x1, R67 ;  /* 0x000000012d3f7824 */ /* 0x000fc600078e0243 */
        /* <DEDUP_REMOVED lines=8> */
[-C--:B---3--:R-:W-:Y:S01]  /*9000*/  IMAD R60, R61, R6.reuse, RZ ;  /* 0x000000063d3c7224 */ /* 0x088fe200078e02ff */
        /* <DEDUP_REMOVED lines=14> */
.L_x_1181:
[----:B------:R-:W-:Y:S05]  /*90f0*/  BSYNC B0 ;  /* 0x0000000000007941 */ /* 0x000fea0003800000 */
.L_x_1180:
[----:B------:R-:W-:Y:S04]  /*9100*/  BSSY B0, `(.L_x_1182) ;  /* 0x0000013000007945 */ /* 0x000fe80003800000 */
[----:B------:R-:W-:Y:S05]  /*9110*/  @P3 BRA `(.L_x_1183) ;  /* 0x0000000000443947 */ /* 0x000fea0003800000 */
[----:B--2---:R-:W-:Y:S01]  /*9120*/  IADD3 R45, P0, R207, 0x20, RZ ;  /* 0x00000020cf2d7810 */ /* 0x004fe20007f1e0ff */
[----:B---3--:R-:W-:Y:S01]  /*9130*/  IMAD.MOV.U32 R62, RZ, RZ, R66 ;  /* 0x000000ffff3e7224 */ /* 0x008fe200078e0042 */
        /* <DEDUP_REMOVED lines=13> */
[----:B----4-:R2:W-:Y:S04]  /*9210*/  @!P1 STG.E.128 desc[UR14][R6.64+0x80], R36 ;  /* 0x0000802406009986 */ /* 0x0105e8000c101d0e */
[----:B-1----:R2:W-:Y:S02]  /*9220*/  @!P0 STG.E.128 desc[UR14][R6.64+0x100], R32 ;  /* 0x0001002006008986 */ /* 0x0025e4000c101d0e */
.L_x_1183:
[----:B------:R-:W-:Y:S05]  /*9230*/  BSYNC B0 ;  /* 0x0000000000007941 */ /* 0x000fea0003800000 */
.L_x_1182:
[-C--:B------:R-:W-:Y:S01]  /*9240*/  IMAD.WIDE.U32 R64, R227, R4.reuse, R64 ;  /* 0x00000004e3407225 */ /* 0x080fe200078e0040 */
[----:B------:R-:W-:Y:S01]  /*9250*/  ULDC.64 UR6, c[0x0][0x470] ;  /* 0x00011c0000067ab9 */ /* 0x000fe20000000a00 */
[----:B------:R-:W-:Y:S02]  /*9260*/  BSSY B0, `(.L_x_1184) ;  /* 0x000001a000007945 */ /* 0x000fe40003800000 */
[----:B--2---:R-:W-:Y:S01]  /*9270*/  IMAD R6, R57, R4, RZ ;  /* 0x0000000439067224 */ /* 0x004fe200078e02ff */
[----:B-1----:R-:W-:Y:S01]  /*9280*/  IADD3 R32, P0, R58, R64, RZ ;  /* 0x000000403a207210 */ /* 0x002fe20007f1e0ff */
        /* <DEDUP_REMOVED lines=18> */
[----:B----4-:R-:W-:-:S04]  /*93b0*/  LEA R36, P4, R34, UR6, 0x1 ;  /* 0x0000000622247c11 */ /* 0x010fc8000f8808ff */
[----:B------:R-:W-:-:S05]  /*93c0*/  LEA.HI.X R37, R34, UR7, R6, 0x1, P4 ;  /* 0x0000000722257c11 */ /* 0x000fca000a0f0c06 */
[----:B------:R1:W-:Y:S04]  /*93d0*/  @!P2 STG.E.128 desc[UR14][R36.64], R28 ;  /* 0x0000001c2400a986 */ /* 0x0003e8000c101d0e */
[----:B------:R1:W-:Y:S04]  /*93e0*/  @!P1 STG.E.128 desc[UR14][R36.64+0x80], R20 ;  /* 0x0000801424009986 */ /* 0x0003e8000c101d0e */
[----:B------:R1:W-:Y:S02]  /*93f0*/  @!P0 STG.E.128 desc[UR14][R36.64+0x100], R12 ;  /* 0x0001000c24008986 */ /* 0x0003e4000c101d0e */
.L_x_1185:
[----:B------:R-:W-:Y:S05]  /*9400*/  BSYNC B0 ;  /* 0x0000000000007941 */ /* 0x000fea0003800000 */
.L_x_1184:
[----:B------:R-:W-:Y:S05]  /*9410*/  @P3 BRA `(.L_x_1154) ;  /* 0x0000000000483947 */ /* 0x000fea0003800000 */
[----:B------:R-:W-:Y:S01]  /*9420*/  IADD3 R6, P0, R207, 0x20, RZ ;  /* 0x00000020cf067810 */ /* 0x000fe20007f1e0ff */
[----:B-1----:R-:W-:Y:S01]  /*9430*/  IMAD.MOV.U32 R14, RZ, RZ, R32 ;  /* 0x000000ffff0e7224 */ /* 0x002fe200078e0020 */
        /* <DEDUP_REMOVED lines=14> */
[----:B------:R2:W-:Y:S04]  /*9520*/  @!P1 STG.E.128 desc[UR14][R4.64+0x80], R16 ;  /* 0x0000801004009986 */ /* 0x0005e8000c101d0e */
[----:B------:R2:W-:Y:S02]  /*9530*/  @!P0 STG.E.128 desc[UR14][R4.64+0x100], R8 ;  /* 0x0001000804008986 */ /* 0x0005e4000c101d0e */
.L_x_1154:
[----:B------:R-:W-:Y:S05]  /*9540*/  BSYNC B1 ;  /* 0x0000000000017941 */ /* 0x000fea0003800000 */
.L_x_1140:
[----:B--234-:R-:W2:Y:S02]  /*9550*/  LDC R4, c[0x0][0xc] ;  /* 0x00000300ff047b82 */ /* 0x01cea40000000800 */
[----:B--2---:R-:W-:-:S04]  /*9560*/  IADD3 R215, R4, R215, RZ ;  /* 0x000000d704d77210 */ /* 0x004fc80007ffe0ff */
[----:B------:R-:W-:-:S13]  /*9570*/  ISETP.GE.AND P0, PT, R215, UR12, PT ;  /* 0x0000000cd7007c0c */ /* 0x000fda000bf06270 */
[----:B------:R-:W-:Y:S05]  /*9580*/  @P0 BRA `(.L_x_1186) ;  /* 0x0000000000040947 */ /* 0x000fea0003800000 */
[----:B------:R-:W-:Y:S05]  /*9590*/  BRA `(.L_x_1187) ;  /* 0xffffff7000c87947 */ /* 0x000fea000383ffff */
.L_x_1186:
[----:B------:R-:W-:Y:S05]  /*95a0*/  EXIT ;  /* 0x000000000000794d */ /* 0x000fea0003800000 */
.L_x_1188:
        /* <DEDUP_REMOVED lines=13> */
.L_x_1612:


//--------------------- .text._ZN5flash44flash_bwd_dq_dk_dv_loop_seqk_parallel_kernelI23Flash_bwd_kernel_traitsILi192ELi64ELi64ELi8ELi4ELi2ELi2ELb0ELb0EN7cutlass6half_tE19Flash_kernel_traitsILi192ELi64ELi64ELi8ES3_EELb0ELb0ELb1ELb0ELb0ELb0ELb1EEEvNS_16Flash_bwd_paramsE --------------------------
	.section	.text._ZN5flash44flash_bwd_dq_dk_dv_loop_seqk_parallel_kernelI23Flash_bwd_kernel_traitsILi192ELi64ELi64ELi8ELi4ELi2ELi2ELb0ELb0EN7cutlass6half_tE19Flash_kernel_traitsILi192ELi64ELi64ELi8ES3_EELb0ELb0ELb1ELb0ELb0ELb0ELb1EEEvNS_16Flash_bwd_paramsE,"ax",@progbits
	.align	128
        .global         _ZN5flash44flash_bwd_dq_dk_dv_loop_seqk_parallel_kernelI23Flash_bwd_kernel_traitsILi192ELi64ELi64ELi8ELi4ELi2ELi2ELb0ELb0EN7cutlass6half_tE19Flash_kernel_traitsILi192ELi64ELi64ELi8ES3_EELb0ELb0ELb1ELb0ELb0ELb0ELb1EEEvNS_16Flash_bwd_paramsE
        .type           _ZN5flash44flash_bwd_dq_dk_dv_loop_seqk_parallel_kernelI23Flash_bwd_kernel_traitsILi192ELi64ELi64ELi8ELi4ELi2ELi2ELb0ELb0EN7cutlass6half_tE19Flash_kernel_traitsILi192ELi64ELi64ELi8ES3_EELb0ELb0ELb1ELb0ELb0ELb0ELb1EEEvNS_16Flash_bwd_paramsE,@function
        .size           _ZN5flash44flash_bwd_dq_dk_dv_loop_seqk_parallel_kernelI23Flash_bwd_kernel_traitsILi192ELi64ELi64ELi8ELi4ELi2ELi2ELb0ELb0EN7cutlass6half_tE19Flash_kernel_traitsILi192ELi64ELi64ELi8ES3_EELb0ELb0ELb1ELb0ELb0ELb0ELb1EEEvNS_16Flash_bwd_paramsE,(.L_x_1613 - _ZN5flash44flash_bwd_dq_dk_dv_loop_seqk_parallel_kernelI23Flash_bwd_kernel_traitsILi192ELi64ELi64ELi8ELi4ELi2ELi2ELb0ELb0EN7cutlass6half_tE19Flash_kernel_traitsILi192ELi64ELi64ELi8ES3_EELb0ELb0ELb1ELb0ELb0ELb0ELb1EEEvNS_16Flash_bwd_paramsE)
        .other          _ZN5flash44flash_bwd_dq_dk_dv_loop_seqk_parallel_kernelI23Flash_bwd_kernel_traitsILi192ELi64ELi64ELi8ELi4ELi2ELi2ELb0ELb0EN7cutlass6half_tE19Flash_kernel_traitsILi192ELi64ELi64ELi8ES3_EELb0ELb0ELb1ELb0ELb0ELb0ELb1EEEvNS_16Flash_bwd_paramsE,@"STO_CUDA_ENTRY STV_DEFAULT"
_ZN5flash44flash_bwd_dq_dk_dv_loop_seqk_parallel_kernelI23Flash_bwd_kernel_traitsILi192ELi64ELi64ELi8ELi4ELi2ELi2ELb0ELb0EN7cutlass6half_tE19Flash_kernel_traitsILi192ELi64ELi64ELi8ES3_EELb0ELb0ELb1ELb0ELb0ELb0ELb1EEEvNS_16Flash_bwd_paramsE:
.text._ZN5flash44flash_bwd_dq_dk_dv_loop_seqk_parallel_kernelI23Flash_bwd_kernel_traitsILi192ELi64ELi64ELi8ELi4ELi2ELi2ELb0ELb0EN7cutlass6half_tE19Flash_kernel_traitsILi192ELi64ELi64ELi8ES3_EELb0ELb0ELb1ELb0ELb0ELb0ELb1EEEvNS_16Flash_bwd_paramsE:
        /* <DEDUP_REMOVED lines=24> */
[CC--:B------:R-:W-:Y:S02]  /*0180*/  LEA.HI R8, R17.reuse, R4.reuse, RZ, 0x2 ;  /* 0x0000000411087211 */ /* 0x0c0fe400078f10ff */
[--C-:B------:R-:W-:Y:S02]  /*0190*/  SHF.R.S32.HI R0, RZ, 0x5, R10.reuse ;  /* 0x00000005ff007819 */ /* 0x100fe4000001140a */
[----:B------:R-:W-:Y:S02]  /*01a0*/  SHF.R.S32.HI R5, RZ, 0x1f, R10 ;  /* 0x0000001fff057819 */ /* 0x000fe4000001140a */
[----:B------:R-:W-:Y:S02]  /*01b0*/  LEA.HI R15, R17, R4, RZ, 0x3 ;  /* 0x00000004110f7211 */ /* 0x000fe400078f18ff */
[----:B------:R-:W-:-:S02]  /*01c0*/  LEA.HI R5, R5, R0, RZ, 0x2 ;  /* 0x0000000005057211 */ /* 0x000fc400078f10ff */
[----:B------:R-:W-:Y:S02]  /*01d0*/  LEA.HI R3, R10, R0, RZ, 0x1 ;  /* 0x000000000a037211 */ /* 0x000fe400078f08ff */
[--C-:B------:R-:W-:Y:S02]  /*01e0*/  SHF.R.S32.HI R7, RZ, 0x2, R8.reuse ;  /* 0x00000002ff077819 */ /* 0x100fe40000011408 */
[----:B------:R-:W-:Y:S02]  /*01f0*/  SHF.R.S32.HI R6, RZ, 0x1f, R8 ;  /* 0x0000001fff067819 */ /* 0x000fe40000011408 */
[----:B------:R-:W-:Y:S02]  /*0200*/  SHF.R.S32.HI R207, RZ, 0x3, R15 ;  /* 0x00000003ffcf7819 */ /* 0x000fe4000001140f */
[----:B------:R-:W-:Y:S02]  /*0210*/  LOP3.LUT R11, R15, 0xfffffff8, RZ, 0xc0, !PT ;  /* 0xfffffff80f0b7812 */ /* 0x000fe400078ec0ff */
[----:B------:R-:W-:Y:S01]  /*0220*/  LEA.HI R19, R17, R4, RZ, 0x4 ;  /* 0x0000000411137211 */ /* 0x000fe200078f20ff */
[----:B------:R-:W-:Y:S01]  /*0230*/  IMAD.SHL.U32 R9, R207, 0x40, RZ ;  /* 0x00000040cf097824 */ /* 0x000fe200078e00ff */
[----:B------:R-:W-:Y:S01]  /*0240*/  LOP3.LUT R5, R5, 0xfffffffc, RZ, 0xc0, !PT ;  /* 0xfffffffc05057812 */ /* 0x000fe200078ec0ff */
[----:B------:R-:W-:Y:S01]  /*0250*/  IMAD.IADD R194, R4, 0x1, -R11 ;  /* 0x0000000104c27824 */ /* 0x000fe200078e0a0b */
[----:B------:R-:W-:-:S02]  /*0260*/  LOP3.LUT R3, R3, 0xfffffffe, RZ, 0xc0, !PT ;  /* 0xfffffffe03037812 */ /* 0x000fc400078ec0ff */
[----:B------:R-:W-:Y:S01]  /*0270*/  LEA.HI R6, R6, R7, RZ, 0x3 ;  /* 0x0000000706067211 */ /* 0x000fe200078f18ff */
[C---:B------:R-:W-:Y:S01]  /*0280*/  IMAD.IADD R5, R0.reuse, 0x1, -R5 ;  /* 0x0000000100057824 */ /* 0x040fe200078e0a05 */
[----:B------:R-:W-:Y:S01]  /*0290*/  SHF.R.S32.HI R2, RZ, 0x4, R19 ;  /* 0x00000004ff027819 */ /* 0x000fe20000011413 */
[----:B------:R-:W-:Y:S01]  /*02a0*/  IMAD.IADD R3, R0, 0x1, -R3 ;  /* 0x0000000100037824 */ /* 0x000fe200078e0a03 */
[----:B------:R-:W-:Y:S01]  /*02b0*/  LOP3.LUT R6, R6, 0xfffffff8, RZ, 0xc0, !PT ;  /* 0xfffffff806067812 */ /* 0x000fe200078ec0ff */
[C---:B------:R-:W-:Y:S01]  /*02c0*/  IMAD.SHL.U32 R208, R194.reuse, 0x8, RZ ;  /* 0x00000008c2d07824 */ /* 0x040fe200078e00ff */
[----:B------:R-:W-:Y:S02]  /*02d0*/  LEA.HI R0, R19, R2, RZ, 0x1 ;  /* 0x0000000213007211 */ /* 0x000fe400078f08ff */
[----:B------:R-:W-:Y:S01]  /*02e0*/  LOP3.LUT R9, R9, 0x1c0, RZ, 0xc0, !PT ;  /* 0x000001c009097812 */ /* 0x000fe200078ec0ff */
[----:B------:R-:W-:Y:S01]  /*02f0*/  IMAD.IADD R6, R7, 0x1, -R6 ;  /* 0x0000000107067824 */ /* 0x000fe200078e0a06 */
[----:B------:R-:W-:Y:S01]  /*0300*/  LOP3.LUT P4, RZ, R194, 0x4, RZ, 0xc0, !PT ;  /* 0x00000004c2ff7812 */ /* 0x000fe2000788c0ff */
[----:B------:R-:W-:Y:S01]  /*0310*/  VIADD R213, R208, 0x40 ;  /* 0x00000040d0d57836 */ /* 0x000fe20000000000 */
[C---:B------:R-:W-:Y:S01]  /*0320*/  LOP3.LUT P3, RZ, R194.reuse, 0x2, RZ, 0xc0, !PT ;  /* 0x00000002c2ff7812 */ /* 0x040fe2000786c0ff */
[----:B------:R-:W-:Y:S01]  /*0330*/  IMAD.SHL.U32 R194, R194, 0x40, RZ ;  /* 0x00000040c2c27824 */ /* 0x000fe200078e00ff */
[----:B------:R-:W-:Y:S01]  /*0340*/  LOP3.LUT R0, R0, 0xfffffffe, RZ, 0xc0, !PT ;  /* 0xfffffffe00007812 */ /* 0x000fe200078ec0ff */
[----:B------:R-:W-:Y:S01]  /*0350*/  VIADD R212, R208, 0x80 ;  /* 0x00000080d0d47836 */ /* 0x000fe20000000000 */
[----:B------:R-:W-:-:S02]  /*0360*/  LOP3.LUT R7, R9, 0x38, R208, 0xf8, !PT ;  /* 0x0000003809077812 */ /* 0x000fc400078ef8d0 */
[----:B------:R-:W-:Y:S01]  /*0370*/  SHF.R.U32.HI R206, RZ, 0x3, R9 ;  /* 0x00000003ffce7819 */ /* 0x000fe20000011609 */
[----:B------:R-:W-:Y:S01]  /*0380*/  IMAD.SHL.U32 R9, R3, 0x10, RZ ;  /* 0x0000001003097824 */ /* 0x000fe200078e00ff */
[----:B------:R-:W-:Y:S01]  /*0390*/  LOP3.LUT R19, R19, 0xfffffff0, RZ, 0xc0, !PT ;  /* 0xfffffff013137812 */ /* 0x000fe200078ec0ff */
[----:B------:R-:W-:Y:S01]  /*03a0*/  IMAD.IADD R0, R2, 0x1, -R0 ;  /* 0x0000000102007824 */ /* 0x000fe200078e0a00 */
[----:B------:R-:W-:Y:S02]  /*03b0*/  LOP3.LUT R194, R194, 0x1c0, RZ, 0xc0, !PT ;  /* 0x000001c0c2c27812 */ /* 0x000fe400078ec0ff */
[----:B------:R-:W-:Y:S01]  /*03c0*/  LOP3.LUT R206, R7, R206, RZ, 0x3c, !PT ;  /* 0x000000ce07ce7212 */ /* 0x000fe200078e3cff */
[----:B------:R-:W-:Y:S01]  /*03d0*/  IMAD.IADD R19, R4, 0x1, -R19 ;  /* 0x0000000104137824 */ /* 0x000fe200078e0a13 */
[----:B------:R-:W-:Y:S02]  /*03e0*/  LEA.HI R7, R17, R4, RZ, 0x7 ;  /* 0x0000000411077211 */ /* 0x000fe400078f38ff */
[----:B------:R-:W-:Y:S01]  /*03f0*/  LOP3.LUT R12, R194, 0x10, R9, 0xf8, !PT ;  /* 0x00000010c20c7812 */ /* 0x000fe200078ef809 */
[----:B------:R-:W-:Y:S01]  /*0400*/  IMAD.SHL.U32 R9, R0, 0x200, RZ ;  /* 0x0000020000097824 */ /* 0x000fe200078e00ff */
[----:B------:R-:W-:-:S02]  /*0410*/  LOP3.LUT R13, R194, 0x8, R15, 0xf8, !PT ;  /* 0x00000008c20d7812 */ /* 0x000fc400078ef80f */
[----:B------:R-:W-:Y:S02]  /*0420*/  SHF.R.S32.HI R7, RZ, 0x7, R7 ;  /* 0x00000007ff077819 */ /* 0x000fe40000011407 */
[----:B------:R-:W-:Y:S02]  /*0430*/  SHF.R.U32.HI R194, RZ, 0x3, R194 ;  /* 0x00000003ffc27819 */ /* 0x000fe400000116c2 */
[----:B------:R-:W-:Y:S02]  /*0440*/  LOP3.LUT R12, R12, 0x8, R15, 0xf8, !PT ;  /* 0x000000080c0c7812 */ /* 0x000fe400078ef80f */
[----:B------:R-:W-:Y:S02]  /*0450*/  SHF.R.S32.HI R2, RZ, 0x1f, R19 ;  /* 0x0000001fff027819 */ /* 0x000fe40000011413 */
[----:B------:R-:W-:Y:S02]  /*0460*/  LOP3.LUT R11, R6, 0x1, RZ, 0xc0, !PT ;  /* 0x00000001060b7812 */ /* 0x000fe400078ec0ff */
[----:B------:R-:W-:-:S02]  /*0470*/  LEA.HI R17, R17, R4, RZ, 0x6 ;  /* 0x0000000411117211 */ /* 0x000fc400078f30ff */
[----:B------:R-:W-:Y:S01]  /*0480*/  LOP3.LUT R198, R13, R194, RZ, 0x3c, !PT ;  /* 0x000000c20dc67212 */ /* 0x000fe200078e3cff */
[----:B------:R-:W-:Y:S01]  /*0490*/  IMAD R13, R7, 0x800, R9 ;  /* 0x00000800070d7824 */ /* 0x000fe200078e0209 */
[----:B------:R-:W-:Y:S01]  /*04a0*/  LOP3.LUT R194, R9, R12, R194, 0xf6, !PT ;  /* 0x0000000c09c27212 */ /* 0x000fe200078ef6c2 */
[----:B------:R-:W-:Y:S01]  /*04b0*/  IMAD.SHL.U32 R7, R7, 0x20, RZ ;  /* 0x0000002007077824 */ /* 0x000fe200078e00ff */
[----:B------:R-:W-:Y:S01]  /*04c0*/  LEA.HI R2, R2, R19, RZ, 0x3 ;  /* 0x0000001302027211 */ /* 0x000fe200078f18ff */
[----:B------:R-:W-:Y:S01]  /*04d0*/  IMAD.IADD R198, R13, 0x1, R198 ;  /* 0x000000010dc67824 */ /* 0x000fe200078e02c6 */
[----:B------:R-:W-:Y:S02]  /*04e0*/  ISETP.NE.U32.AND P0, PT, R11, 0x1, PT ;  /* 0x000000010b00780c */ /* 0x000fe40003f05070 */
[----:B------:R-:W-:Y:S01]  /*04f0*/  LOP3.LUT R9, R8, 0x7ffffffc, RZ, 0xc0, !PT ;  /* 0x7ffffffc08097812 */ /* 0x000fe200078ec0ff */
[----:B------:R-:W-:Y:S01]  /*0500*/  IMAD.SHL.U32 R8, R6, 0x40, RZ ;  /* 0x0000004006087824 */ /* 0x000fe200078e00ff */
[----:B------:R-:W-:Y:S01]  /*0510*/  SHF.R.S32.HI R17, RZ, 0x6, R17 ;  /* 0x00000006ff117819 */ /* 0x000fe20000011411 */
[----:B------:R-:W-:Y:S01]  /*0520*/  IMAD.SHL.U32 R198, R198, 0x2, RZ ;  /* 0x00000002c6c67824 */ /* 0x000fe200078e00ff */
[----:B------:R-:W-:-:S02]  /*0530*/  LOP3.LUT R205, R10, 0xffffffe0, RZ, 0xc0, !PT ;  /* 0xffffffe00acd7812 */ /* 0x000fc400078ec0ff */
[----:B------:R-:W-:Y:S01]  /*0540*/  LOP3.LUT R204, R2, 0xfffffff8, RZ, 0xc0, !PT ;  /* 0xfffffff802cc7812 */ /* 0x000fe200078ec0ff */
[----:B------:R-:W-:Y:S01]  /*0550*/  IMAD.SHL.U32 R217, R17, 0x8, RZ ;  /* 0x0000000811d97824 */ /* 0x000fe200078e00ff */
[----:B------:R-:W-:Y:S01]  /*0560*/  R2P PR, R6, 0x6 ;  /* 0x0000000606007804 */ /* 0x000fe20000000000 */
[----:B------:R-:W-:Y:S01]  /*0570*/  IMAD.IADD R6, R4, 0x1, -R9 ;  /* 0x0000000104067824 */ /* 0x000fe200078e0a09 */
[----:B------:R-:W-:Y:S01]  /*0580*/  LOP3.LUT R8, R8, 0x1c0, RZ, 0xc0, !PT ;  /* 0x000001c008087812 */ /* 0x000fe200078ec0ff */
[----:B------:R-:W-:Y:S01]  /*0590*/  IMAD.IADD R205, R4, 0x1, -R205 ;  /* 0x0000000104cd7824 */ /* 0x000fe200078e0acd */
[----:B------:R-:W-:Y:S01]  /*05a0*/  LOP3.LUT R217, R217, 0x18, RZ, 0xc0, !PT ;  /* 0x00000018d9d97812 */ /* 0x000fe200078ec0ff */
[----:B------:R-:W-:Y:S01]  /*05b0*/  IMAD.IADD R204, R19, 0x1, -R204 ;  /* 0x0000000113cc7824 */ /* 0x000fe200078e0acc */
[----:B------:R-:W-:Y:S01]  /*05c0*/  SHF.R.U32.HI R218, RZ, 0x3, R8 ;  /* 0x00000003ffda7819 */ /* 0x000fe20000011608 */
[----:B------:R-:W-:Y:S01]  /*05d0*/  IMAD.SHL.U32 R4, R6, 0x2, RZ ;  /* 0x0000000206047824 */ /* 0x000fe200078e00ff */
[----:B------:R-:W-:Y:S01]  /*05e0*/  LOP3.LUT R202, R7, 0x6, R202, 0xf8, !PT ;  /* 0x0000000607ca7812 */ /* 0x000fe200078ef8ca */
[----:B------:R-:W-:Y:S01]  /*05f0*/  IMAD.SHL.U32 R6, R0, 0x20, RZ ;  /* 0x0000002000067824 */ /* 0x000fe200078e00ff */
[----:B------:R-:W-:Y:S01]  /*0600*/  LOP3.LUT R7, R8, 0x20, R7, 0xf8, !PT ;  /* 0x0000002008077812 */ /* 0x000fe200078ef807 */
[----:B------:R-:W-:Y:S01]  /*0610*/  IMAD.SHL.U32 R199, R204, 0x40, RZ ;  /* 0x00000040ccc77824 */ /* 0x000fe200078e00ff */
[----:B------:R-:W-:Y:S01]  /*0620*/  SHF.R.S32.HI R10, RZ, 0x1f, R205 ;  /* 0x0000001fff0a7819 */ /* 0x000fe200000114cd */
[----:B------:R-:W-:Y:S01]  /*0630*/  VIADD R196, R198, UR6 ;  /* 0x00000006c6c47c36 */ /* 0x000fe20008000000 */
[----:B------:R-:W-:Y:S01]  /*0640*/  LOP3.LUT R6, R217, 0x20, R6, 0xf8, !PT ;  /* 0x00000020d9067812 */ /* 0x000fe200078ef806 */
[----:B------:R-:W-:Y:S01]  /*0650*/  IMAD R206, R17, 0x200, R206 ;  /* 0x0000020011ce7824 */ /* 0x000fe200078e02ce */
[----:B------:R-:W-:Y:S01]  /*0660*/  LOP3.LUT R217, R218, R8, R217, 0x1e, !PT ;  /* 0x00000008dad97212 */ /* 0x000fe200078e1ed9 */
[----:B------:R-:W-:Y:S01]  /*0670*/  IMAD.SHL.U32 R8, R0, 0x8, RZ ;  /* 0x0000000800087824 */ /* 0x000fe200078e00ff */
[----:B------:R-:W-:Y:S01]  /*0680*/  LOP3.LUT R218, R7, R218, RZ, 0x3c, !PT ;  /* 0x000000da07da7212 */ /* 0x000fe200078e3cff */
[--C-:B------:R-:W-:Y:S01]  /*0690*/  IMAD R7, R5, 0x400, R4.reuse ;  /* 0x0000040005077824 */ /* 0x100fe200078e0204 */
[----:B------:R-:W-:Y:S01]  /*06a0*/  LOP3.LUT R199, R199, 0x1c0, RZ, 0xc0, !PT ;  /* 0x000001c0c7c77812 */ /* 0x000fe200078ec0ff */
[----:B------:R-:W-:Y:S01]  /*06b0*/  IMAD R4, R3, 0x400, R4 ;  /* 0x0000040003047824 */ /* 0x000fe200078e0204 */
[----:B------:R-:W-:Y:S01]  /*06c0*/  LEA.HI R0, R10, R205, RZ, 0x2 ;  /* 0x000000cd0a007211 */ /* 0x000fe200078f10ff */
[----:B------:R-:W-:Y:S01]  /*06d0*/  IMAD.IADD R218, R7, 0x1, R218 ;  /* 0x0000000107da7824 */ /* 0x000fe200078e02da */
[----:B------:R-:W-:Y:S01]  /*06e0*/  SHF.R.U32.HI R193, RZ, 0x3, R199 ;  /* 0x00000003ffc17819 */ /* 0x000fe200000116c7 */
[----:B------:R-:W-:Y:S01]  /*06f0*/  IMAD.SHL.U32 R7, R2, 0x40, RZ ;  /* 0x0000004002077824 */ /* 0x000fe200078e00ff */
[----:B------:R-:W-:Y:S01]  /*0700*/  LOP3.LUT R2, R199, 0x8, R8, 0xf8, !PT ;  /* 0x00000008c7027812 */ /* 0x000fe200078ef808 */
[----:B------:R-:W-:Y:S01]  /*0710*/  IMAD.IADD R217, R4, 0x1, R217 ;  /* 0x0000000104d97824 */ /* 0x000fe200078e02d9 */
[----:B------:R-:W-:-:S02]  /*0720*/  LOP3.LUT R199, R193, R6, R199, 0x1e, !PT ;  /* 0x00000006c1c77212 */ /* 0x000fc400078e1ec7 */
[----:B------:R-:W-:Y:S02]  /*0730*/  SHF.R.S32.HI R6, RZ, 0x2, R0 ;  /* 0x00000002ff067819 */ /* 0x000fe40000011400 */
[----:B------:R-:W-:Y:S02]  /*0740*/  LOP3.LUT R0, R7, 0xfffffe00, RZ, 0xc0, !PT ;  /* 0xfffffe0007007812 */ /* 0x000fe400078ec0ff */
[----:B------:R-:W-:Y:S01]  /*0750*/  LOP3.LUT R193, R2, R193, RZ, 0x3c, !PT ;  /* 0x000000c102c17212 */ /* 0x000fe200078e3cff */
[----:B------:R-:W-:Y:S01]  /*0760*/  IMAD R203, R5, 0x10, R6 ;  /* 0x0000001005cb7824 */ /* 0x000fe200078e0206 */
[----:B------:R-:W-:Y:S01]  /*0770*/  LEA R218, R218, UR5, 0x1 ;  /* 0x00000005dada7c11 */ /* 0x000fe2000f8e08ff */
[--C-:B------:R-:W-:Y:S01]  /*0780*/  IMAD R2, R3, 0x400, R0.reuse ;  /* 0x0000040003027824 */ /* 0x100fe200078e0200 */
[----:B------:R-:W-:Y:S01]  /*0790*/  SEL R197, R197, 0xffffffe0, !P3 ;  /* 0xffffffe0c5c57807 */ /* 0x000fe20005800000 */
[----:B------:R-:W-:Y:S01]  /*07a0*/  IMAD R200, R5, 0x400, R0 ;  /* 0x0000040005c87824 */ /* 0x000fe200078e0200 */
[----:B------:R-:W-:Y:S01]  /*07b0*/  SEL R195, R195, 0xffffffc0, !P4 ;  /* 0xffffffc0c3c37807 */ /* 0x000fe20006000000 */
[----:B------:R-:W-:Y:S01]  /*07c0*/  IMAD.MOV.U32 R3, RZ, RZ, -0x10 ;  /* 0xfffffff0ff037424 */ /* 0x000fe200078e00ff */
[----:B------:R-:W-:Y:S01]  /*07d0*/  LEA R194, R194, UR5, 0x1 ;  /* 0x00000005c2c27c11 */ /* 0x000fe2000f8e08ff */
[----:B------:R-:W-:Y:S01]  /*07e0*/  IMAD.IADD R200, R200, 0x1, R193 ;  /* 0x00000001c8c87824 */ /* 0x000fe200078e02c1 */
[----:B------:R-:W-:Y:S01]  /*07f0*/  LEA R217, R217, UR6, 0x1 ;  /* 0x00000006d9d97c11 */ /* 0x000fe2000f8e08ff */
[----:B------:R-:W-:Y:S01]  /*0800*/  IMAD.IADD R193, R193, 0x1, R2 ;  /* 0x00000001c1c17824 */ /* 0x000fe200078e0202 */
[----:B------:R-:W-:Y:S01]  /*0810*/  SEL R3, R3, 0x10, !P0 ;  /* 0x0000001003037807 */ /* 0x000fe20004000000 */
[----:B------:R-:W-:Y:S01]  /*0820*/  VIADD R220, R218, 0x20 ;  /* 0x00000020dadc7836 */ /* 0x000fe20000000000 */
[----:B------:R-:W-:Y:S01]  /*0830*/  SHF.R.S32.HI R214, RZ, 0x1f, R203 ;  /* 0x0000001fffd67819 */ /* 0x000fe200000114cb */
[----:B------:R-:W-:Y:S01]  /*0840*/  IMAD.IADD R197, R196, 0x1, R197 ;  /* 0x00000001c4c57824 */ /* 0x000fe200078e02c5 */
[----:B------:R-:W-:Y:S01]  /*0850*/  LOP3.LUT R199, R199, R0, RZ, 0xfc, !PT ;  /* 0x00000000c7c77212 */ /* 0x000fe200078efcff */
[----:B------:R-:W-:Y:S01]  /*0860*/  @P1 VIADD R220, R218, 0xffffffe0 ;  /* 0xffffffe0dadc1836 */ /* 0x000fe20000000000 */
[----:B------:R-:W-:Y:S01]  /*0870*/  LEA R216, R206, UR5, 0x1 ;  /* 0x00000005ced87c11 */ /* 0x000fe2000f8e08ff */
[----:B------:R-:W-:Y:S01]  /*0880*/  IMAD.IADD R196, R196, 0x1, R195 ;  /* 0x00000001c4c47824 */ /* 0x000fe200078e02c3 */
[----:B------:R-:W-:Y:S01]  /*0890*/  SHF.L.U64.HI R214, R203, 0x2, R214 ;  /* 0x00000002cbd67819 */ /* 0x000fe200000102d6 */
[----:B------:R-:W-:Y:S01]  /*08a0*/  IMAD.IADD R0, R195, 0x1, R194 ;  /* 0x00000001c3007824 */ /* 0x000fe200078e02c2 */
[----:B------:R-:W-:Y:S01]  /*08b0*/  LEA R193, R193, UR4, 0x1 ;  /* 0x00000004c1c17c11 */ /* 0x000fe2000f8e08ff */
[----:B------:R-:W-:-:S02]  /*08c0*/  VIADD R219, R217, 0x40 ;  /* 0x00000040d9db7836 */ /* 0x000fc40000000000 */
[----:B------:R-:W-:Y:S02]  /*08d0*/  IMAD.IADD R195, R197, 0x1, R195 ;  /* 0x00000001c5c37824 */ /* 0x000fe400078e02c3 */
[----:B------:R-:W-:Y:S02]  /*08e0*/  IMAD.IADD R221, R218, 0x1, R3 ;  /* 0x00000001dadd7824 */ /* 0x000fe400078e0203 */
[----:B------:R-:W-:Y:S02]  /*08f0*/  @P2 VIADD R219, R217, 0xffffffc0 ;  /* 0xffffffc0d9db2836 */ /* 0x000fe40000000000 */
[----:B---34-:R-:W-:-:S07]  /*0900*/  IMAD.IADD R226, R3, 0x1, R220 ;  /* 0x0000000103e27824 */ /* 0x018fce00078e02dc */
.L_x_1237:
        /* <DEDUP_REMOVED lines=47> */
.L_x_1189:
[----:B------:R-:W-:Y:S01]  /*0c00*/  IMAD.SHL.U32 R225, R215, 0x40, RZ ;  /* 0x00000040d7e17824 */ /* 0x000fe200078e00ff */
[----:B-----5:R-:W-:-:S04]  /*0c10*/  @!P2 IADD3 R238, R6, R2, -R239 ;  /* 0x0000000206eea210 */ /* 0x020fc80007ffe8ef */
[----:B------:R-:W-:-:S13]  /*0c20*/  ISETP.GT.AND P0, PT, R238, R225, PT ;  /* 0x000000e1ee00720c */ /* 0x000fda0003f04270 */
[----:B------:R-:W-:Y:S05]  /*0c30*/  @!P0 BRA `(.L_x_1190) ;  /* 0x0000008000c88947 */ /* 0x000fea0003800000 */
[----:B--2---:R-:W2:Y:S01]  /*0c40*/  LDC R9, c[0x0][0x278] ;  /* 0x00009e00ff097b82 */ /* 0x004ea20000000800 */
[----:B------:R-:W-:Y:S01]  /*0c50*/  IABS R6, R210 ;  /* 0x000000d200067213 */ /* 0x000fe20000000000 */
[----:B-1----:R-:W-:Y:S01]  /*0c60*/  VIADD R11, R240, 0x3f ;  /* 0x0000003ff00b7836 */ /* 0x002fe20000000000 */
[----:B------:R-:W-:Y:S01]  /*0c70*/  ISETP.NE.AND P0, PT, R242, -0x1, PT ;  /* 0xfffffffff200780c */ /* 0x000fe20003f05270 */
[----:B------:R-:W1:Y:S01]  /*0c80*/  S2R R17, SR_CTAID.X ;  /* 0x0000000000117919 */ /* 0x000e620000002500 */
[----:B------:R-:W-:Y:S02]  /*0c90*/  ISETP.NE.AND P1, PT, R22, -0x1, PT ;  /* 0xffffffff1600780c */ /* 0x000fe40003f25270 */
[----:B------:R-:W-:Y:S01]  /*0ca0*/  SHF.R.S32.HI R12, RZ, 0x1f, R11 ;  /* 0x0000001fff0c7819 */ /* 0x000fe2000001140b */
[----:B------:R-:W3:Y:S01]  /*0cb0*/  LDC R7, c[0x0][0x394] ;  /* 0x0000e500ff077b82 */ /* 0x000ee20000000800 */
[----:B------:R-:W-:Y:S02]  /*0cc0*/  SHF.L.U64.HI R38, R211, 0x7, R15 ;  /* 0x00000007d3267819 */ /* 0x000fe4000001020f */
[----:B------:R-:W-:-:S02]  /*0cd0*/  LEA.HI R12, R12, R11, RZ, 0x6 ;  /* 0x0000000b0c0c7211 */ /* 0x000fc400078f30ff */
[----:B------:R-:W-:Y:S02]  /*0ce0*/  SEL R38, R38, RZ, P5 ;  /* 0x000000ff26267207 */ /* 0x000fe40002800000 */
[----:B------:R-:W-:Y:S01]  /*0cf0*/  SHF.R.S32.HI R12, RZ, 0x6, R12 ;  /* 0x00000006ff0c7819 */ /* 0x000fe2000001140c */
[----:B------:R-:W4:Y:S01]  /*0d00*/  LDC.64 R4, c[0x0][0x228] ;  /* 0x00008a00ff047b82 */ /* 0x000f220000000a00 */
[----:B------:R-:W-:Y:S01]  /*0d10*/  @P0 IMAD.IADD R32, R239, 0x1, R242 ;  /* 0x00000001ef200824 */ /* 0x000fe200078e02f2 */
[----:B--2---:R-:W-:-:S06]  /*0d20*/  IABS R8, R9 ;  /* 0x0000000900087213 */ /* 0x004fcc0000000000 */
[----:B------:R-:W2:Y:S01]  /*0d30*/  LDC R30, c[0x0][0x2d4] ;  /* 0x0000b500ff1e7b82 */ /* 0x000ea20000000800 */
[----:B------:R-:W5:Y:S07]  /*0d40*/  I2F.RP R10, R8 ;  /* 0x00000008000a7306 */ /* 0x000f6e0000209400 */
[----:B------:R-:W1:Y:S01]  /*0d50*/  LDC R24, c[0x0][0x2dc] ;  /* 0x0000b700ff187b82 */ /* 0x000e620000000800 */
[----:B----4-:R-:W-:-:S07]  /*0d60*/  IMAD.WIDE.U32 R18, R211, R4, RZ ;  /* 0x00000004d3127225 */ /* 0x010fce00078e00ff */
[----:B------:R-:W1:Y:S01]  /*0d70*/  LDC R21, c[0x0][0x270] ;  /* 0x00009c00ff157b82 */ /* 0x000e620000000800 */
[----:B-----5:R-:W4:Y:S01]  /*0d80*/  MUFU.RCP R2, R10 ;  /* 0x0000000a00027308 */ /* 0x020f220000001000 */
[----:B--2---:R-:W-:Y:S01]  /*0d90*/  SHF.R.S32.HI R16, RZ, 0x1f, R30 ;  /* 0x0000001fff107819 */ /* 0x004fe2000001141e */
[----:B------:R-:W-:-:S05]  /*0da0*/  IMAD.WIDE.U32 R28, R211, R30, RZ ;  /* 0x0000001ed31c7225 */ /* 0x000fca00078e00ff */
[----:B------:R-:W2:Y:S01]  /*0db0*/  LDC R20, c[0x0][0x2c4] ;  /* 0x0000b100ff147b82 */ /* 0x000ea20000000800 */
[----:B----4-:R-:W-:Y:S01]  /*0dc0*/  IADD3 R2, R2, 0xffffffe, RZ ;  /* 0x0ffffffe02027810 */ /* 0x010fe20007ffe0ff */
[----:B------:R-:W-:-:S06]  /*0dd0*/  IMAD R10, R15, R4, RZ ;  /* 0x000000040f0a7224 */ /* 0x000fcc00078e02ff */
[----:B------:R-:W4:Y:S01]  /*0de0*/  LDC.U8 R4, c[0x0][0x3d8] ;  /* 0x0000f600ff047b82 */ /* 0x000f220000000000 */
[----:B------:R5:W3:Y:S01]  /*0df0*/  F2I.FTZ.U32.TRUNC.NTZ R3, R2 ;  /* 0x0000000200037305 */ /* 0x000ae2000021f000 */
[----:B------:R-:W-:Y:S02]  /*0e00*/  IMAD R5, R211, R5, R10 ;  /* 0x00000005d3057224 */ /* 0x000fe400078e020a */
[----:B-1----:R-:W-:-:S03]  /*0e10*/  IMAD.WIDE R40, R24, R21, RZ ;  /* 0x0000001518287225 */ /* 0x002fc600078e02ff */
[----:B------:R-:W-:Y:S01]  /*0e20*/  IADD3 R19, R19, R5, RZ ;  /* 0x0000000513137210 */ /* 0x000fe20007ffe0ff */
[----:B------:R-:W-:Y:S02]  /*0e30*/  IMAD R5, R16, R211, RZ ;  /* 0x000000d310057224 */ /* 0x000fe400078e02ff */
[----:B------:R-:W-:Y:S02]  /*0e40*/  IMAD R23, R41, R28, RZ ;  /* 0x0000001c29177224 */ /* 0x000fe400078e02ff */
[----:B------:R-:W-:Y:S02]  /*0e50*/  IMAD R5, R15, R30, R5 ;  /* 0x0000001e0f057224 */ /* 0x000fe400078e0205 */
[----:B------:R-:W-:Y:S01]  /*0e60*/  IMAD.WIDE.U32 R26, R40, R22, RZ ;  /* 0x00000016281a7225 */ /* 0x000fe200078e00ff */
[----:B-----5:R-:W-:-:S03]  /*0e70*/  MOV R2, RZ ;  /* 0x000000ff00027202 */ /* 0x020fc60000000f00 */
[----:B---3--:R-:W-:Y:S01]  /*0e80*/  IMAD.MOV R13, RZ, RZ, -R3 ;  /* 0x000000ffff0d7224 */ /* 0x008fe200078e0a03 */
[----:B------:R-:W-:Y:S01]  /*0e90*/  IADD3 R5, R29, R5, RZ ;  /* 0x000000051d057210 */ /* 0x000fe20007ffe0ff */
[----:B------:R-:W-:-:S04]  /*0ea0*/  IMAD.WIDE.U32 R28, R40, R28, RZ ;  /* 0x0000001c281c7225 */ /* 0x000fc800078e00ff */
[----:B------:R-:W-:Y:S01]  /*0eb0*/  IMAD R13, R13, R8, RZ ;  /* 0x000000080d0d7224 */ /* 0x000fe200078e02ff */
[----:B----4-:R-:W-:Y:S01]  /*0ec0*/  ISETP.NE.AND P2, PT, R4, RZ, PT ;  /* 0x000000ff0400720c */ /* 0x010fe20003f45270 */
[----:B------:R-:W-:Y:S01]  /*0ed0*/  IMAD R23, R40, R5, R23 ;  /* 0x0000000528177224 */ /* 0x000fe200078e0217 */
[----:B------:R-:W-:Y:S01]  /*0ee0*/  SEL R26, R28, R26, !P1 ;  /* 0x0000001a1c1a7207 */ /* 0x000fe20004800000 */
[----:B------:R-:W-:Y:S02]  /*0ef0*/  IMAD.HI.U32 R13, R3, R13, R2 ;  /* 0x0000000d030d7227 */ /* 0x000fe400078e0002 */
[----:B------:R-:W1:Y:S02]  /*0f00*/  LDC.64 R2, c[0x0][0x240] ;  /* 0x00009000ff027b82 */ /* 0x000e640000000a00 */
[----:B------:R-:W-:Y:S02]  /*0f10*/  IMAD R4, R41, R22, RZ ;  /* 0x0000001629047224 */ /* 0x000fe400078e02ff */
[----:B------:R-:W-:-:S04]  /*0f20*/  IMAD.HI.U32 R14, R13, R6, RZ ;  /* 0x000000060d0e7227 */ /* 0x000fc800078e00ff */
[----:B------:R-:W-:Y:S01]  /*0f30*/  IMAD.IADD R23, R29, 0x1, R23 ;  /* 0x000000011d177824 */ /* 0x000fe200078e0217 */
[----:B------:R-:W-:Y:S01]  /*0f40*/  IADD3 R13, -R14, RZ, RZ ;  /* 0x000000ff0e0d7210 */ /* 0x000fe20007ffe1ff */
[----:B------:R-:W-:Y:S01]  /*0f50*/  @P1 IMAD.IADD R23, R27, 0x1, R4 ;  /* 0x000000011b171824 */ /* 0x000fe200078e0204 */
[----:B------:R-:W3:Y:S01]  /*0f60*/  @P2 LDC R31, c[0x0][0x2e4] ;  /* 0x0000b900ff1f2b82 */ /* 0x000ee20000000800 */
[C---:B------:R-:W-:Y:S01]  /*0f70*/  SHF.L.U32 R27, R211.reuse, 0x7, RZ ;  /* 0x00000007d31b7819 */ /* 0x040fe200000006ff */
[----:B--2---:R-:W-:Y:S02]  /*0f80*/  @P2 IMAD R29, R211, R20, RZ ;  /* 0x00000014d31d2224 */ /* 0x004fe400078e02ff */
[----:B------:R-:W-:Y:S01]  /*0f90*/  IMAD R13, R8, R13, R6 ;  /* 0x0000000d080d7224 */ /* 0x000fe200078e0206 */
[----:B------:R-:W-:Y:S02]  /*0fa0*/  IADD3 R6, R240, 0x40, R225 ;  /* 0x00000040f0067810 */ /* 0x000fe40007ffe0e1 */
[----:B------:R-:W-:Y:S01]  /*0fb0*/  SEL R27, R27, RZ, P5 ;  /* 0x000000ff1b1b7207 */ /* 0x000fe20002800000 */
[----:B------:R-:W2:Y:S01]  /*0fc0*/  LDC.64 R4, c[0x0][0x488] ;  /* 0x00012200ff047b82 */ /* 0x000ea20000000a00 */
[----:B------:R-:W-:-:S02]  /*0fd0*/  IADD3 R6, R6, R7, -R238 ;  /* 0x0000000706067210 */ /* 0x000fc40007ffe8ee */
[----:B------:R-:W-:Y:S01]  /*0fe0*/  ISETP.GT.U32.AND P4, PT, R8, R13, PT ;  /* 0x0000000d0800720c */ /* 0x000fe20003f84070 */
[----:B-1----:R-:W-:-:S04]  /*0ff0*/  IMAD.WIDE.U32 R10, R22, R2, RZ ;  /* 0x00000002160a7225 */ /* 0x002fc800078e00ff */
[----:B------:R-:W-:Y:S01]  /*1000*/  VIADD R6, R6, 0x3f ;  /* 0x0000003f06067836 */ /* 0x000fe20000000000 */
[----:B------:R-:W-:Y:S01]  /*1010*/  SEL R25, R18, R10, !P1 ;  /* 0x0000000a12197207 */ /* 0x000fe20004800000 */
[----:B------:R-:W-:-:S03]  /*1020*/  IMAD R10, R22, R3, RZ ;  /* 0x00000003160a7224 */ /* 0x000fc600078e02ff */
[----:B------:R-:W-:Y:S01]  /*1030*/  SHF.R.S32.HI R237, RZ, 0x1f, R6 ;  /* 0x0000001fffed7819 */ /* 0x000fe20000011406 */
[----:B------:R-:W-:Y:S02]  /*1040*/  @P1 IMAD.IADD R19, R11, 0x1, R10 ;  /* 0x000000010b131824 */ /* 0x000fe400078e020a */
[----:B------:R-:W-:Y:S01]  /*1050*/  @!P4 IADD3 R14, R14, 0x1, RZ ;  /* 0x000000010e0ec810 */ /* 0x000fe20007ffe0ff */
[----:B------:R-:W-:Y:S01]  /*1060*/  @!P4 IMAD.IADD R13, R13, 0x1, -R8 ;  /* 0x000000010d0dc824 */ /* 0x000fe200078e0a08 */
[----:B------:R-:W-:Y:S01]  /*1070*/  LEA.HI R237, R237, R6, RZ, 0x6 ;  /* 0x00000006eded7211 */ /* 0x000fe200078f30ff */
[----:B------:R-:W1:Y:S01]  /*1080*/  @!P1 LDC.64 R10, c[0x0][0x418] ;  /* 0x00010600ff0a9b82 */ /* 0x000e620000000a00 */
[----:B------:R-:W-:Y:S02]  /*1090*/  ISETP.NE.AND P4, PT, R9, RZ, PT ;  /* 0x000000ff0900720c */ /* 0x000fe40003f85270 */
[----:B------:R-:W-:Y:S02]  /*10a0*/  ISETP.GE.U32.AND P6, PT, R13, R8, PT ;  /* 0x000000080d00720c */ /* 0x000fe40003fc6070 */
[----:B------:R-:W-:-:S02]  /*10b0*/  LOP3.LUT R8, R210, R9, RZ, 0x3c, !PT ;  /* 0x00000009d2087212 */ /* 0x000fc400078e3cff */
[----:B------:R-:W-:Y:S01]  /*10c0*/  SHF.R.S32.HI R237, RZ, 0x6, R237 ;  /* 0x00000006ffed7819 */ /* 0x000fe200000114ed */
[----:B------:R-:W4:Y:S01]  /*10d0*/  @P0 LDC.64 R6, c[0x0][0x250] ;  /* 0x00009400ff060b82 */ /* 0x000f220000000a00 */
[----:B------:R-:W-:Y:S02]  /*10e0*/  ISETP.GE.AND P3, PT, R8, RZ, PT ;  /* 0x000000ff0800720c */ /* 0x000fe40003f66270 */
[----:B------:R-:W-:-:S04]  /*10f0*/  VIMNMX R237, R12, R237, PT ;  /* 0x000000ed0ced7248 */ /* 0x000fc80003fe0100 */
[----:B------:R-:W-:Y:S01]  /*1100*/  LEA R28, R237, 0xffffffc0, 0x6 ;  /* 0xffffffc0ed1c7811 */ /* 0x000fe200078e30ff */
[----:B------:R-:W5:Y:S01]  /*1110*/  @P1 LDC.64 R12, c[0x0][0x420] ;  /* 0x00010800ff0c1b82 */ /* 0x000f620000000a00 */
[----:B------:R-:W-:-:S05]  /*1120*/  @P6 IADD3 R14, R14, 0x1, RZ ;  /* 0x000000010e0e6810 */ /* 0x000fca0007ffe0ff */
[----:B------:R-:W-:Y:S01]  /*1130*/  @!P3 IMAD.MOV R14, RZ, RZ, -R14 ;  /* 0x000000ffff0eb224 */ /* 0x000fe200078e0a0e */
[----:B------:R-:W-:Y:S01]  /*1140*/  @!P4 LOP3.LUT R14, RZ, R9, RZ, 0x33, !PT ;  /* 0x00000009ff0ec212 */ /* 0x000fe200078e33ff */
[----:B-1----:R-:W-:Y:S01]  /*1150*/  @!P1 IMAD R42, R15, R10, RZ ;  /* 0x0000000a0f2a9224 */ /* 0x002fe200078e02ff */
[----:B------:R-:W1:Y:S01]  /*1160*/  @P0 LDC.64 R8, c[0x0][0x248] ;  /* 0x00009200ff080b82 */ /* 0x000e620000000a00 */
[----:B------:R-:W-:Y:S02]  /*1170*/  IADD3 R34, P3, R28, R27, RZ ;  /* 0x0000001b1c227210 */ /* 0x000fe40007f7e0ff */
[----:B------:R-:W-:-:S03]  /*1180*/  SHF.R.S32.HI R27, RZ, 0x1f, R28 ;  /* 0x0000001fff1b7819 */ /* 0x000fc6000001141c */
[----:B------:R-:W-:Y:S02]  /*1190*/  IMAD R39, R41, R34, RZ ;  /* 0x0000002229277224 */ /* 0x000fe400078e02ff */
[C---:B----4-:R-:W-:Y:S02]  /*11a0*/  @P0 IMAD R16, R32.reuse, R7, RZ ;  /* 0x0000000720100224 */ /* 0x050fe400078e02ff */
[----:B------:R-:W-:-:S04]  /*11b0*/  @P0 IMAD.WIDE.U32 R32, R32, R6, RZ ;  /* 0x0000000620200225 */ /* 0x000fc800078e00ff */
[----:B------:R-:W-:Y:S01]  /*11c0*/  IMAD.X R38, R27, 0x1, R38, P3 ;  /* 0x000000011b267824 */ /* 0x000fe200018e0626 */
[----:B------:R-:W-:Y:S01]  /*11d0*/  @P0 MOV R18, R32 ;  /* 0x0000002000120202 */ /* 0x000fe20000000f00 */
[C---:B-----5:R-:W-:Y:S01]  /*11e0*/  @P1 IMAD.WIDE.U32 R36, R22.reuse, R12, RZ ;  /* 0x0000000c16241225 */ /* 0x060fe200078e00ff */
[----:B------:R-:W4:Y:S01]  /*11f0*/  LDC.U8 R32, c[0x0][0x480] ;  /* 0x00012000ff207b82 */ /* 0x000f220000000000 */
[----:B------:R-:W-:Y:S02]  /*1200*/  @P0 IADD3 R16, R33, R16, RZ ;  /* 0x0000001021100210 */ /* 0x000fe40007ffe0ff */
[C---:B------:R-:W-:Y:S02]  /*1210*/  @!P1 IMAD R12, R211.reuse, R11, R42 ;  /* 0x0000000bd30c9224 */ /* 0x040fe400078e022a */
[----:B------:R-:W-:Y:S01]  /*1220*/  @!P1 IMAD.WIDE.U32 R42, R211, R10, RZ ;  /* 0x0000000ad32a9225 */ /* 0x000fe200078e00ff */
[----:B------:R-:W-:Y:S02]  /*1230*/  @P2 SEL R10, R29, R22, !P1 ;  /* 0x000000161d0a2207 */ /* 0x000fe40004800000 */
[----:B------:R-:W-:Y:S01]  /*1240*/  @P1 MOV R29, R36 ;  /* 0x00000024001d1202 */ /* 0x000fe20000000f00 */
[----:B------:R-:W-:Y:S01]  /*1250*/  @P1 IMAD R11, R22, R13, R37 ;  /* 0x0000000d160b1224 */ /* 0x000fe200078e0225 */
[----:B------:R-:W-:Y:S01]  /*1260*/  @!P1 MOV R29, R42 ;  /* 0x0000002a001d9202 */ /* 0x000fe20000000f00 */
[----:B--2---:R-:W-:-:S04]  /*1270*/  IMAD.WIDE.U32 R36, R17, R4, RZ ;  /* 0x0000000411247225 */ /* 0x004fc800078e00ff */
[----:B------:R-:W-:Y:S02]  /*1280*/  @P0 IMAD.IADD R4, R239, 0x1, R242 ;  /* 0x00000001ef040824 */ /* 0x000fe400078e02f2 */
[----:B------:R-:W-:-:S04]  /*1290*/  IMAD.WIDE.U32 R34, R40, R34, RZ ;  /* 0x0000002228227225 */ /* 0x000fc800078e00ff */
[----:B------:R-:W-:Y:S02]  /*12a0*/  IMAD R39, R40, R38, R39 ;  /* 0x0000002628277224 */ /* 0x000fe400078e0227 */
[----:B------:R-:W-:Y:S01]  /*12b0*/  IMAD R5, R17, R5, R37 ;  /* 0x0000000511057224 */ /* 0x000fe200078e0225 */
[----:B----4-:R-:W-:Y:S01]  /*12c0*/  ISETP.NE.AND P3, PT, R32, RZ, PT ;  /* 0x000000ff2000720c */ /* 0x010fe20003f65270 */
[----:B------:R-:W-:Y:S02]  /*12d0*/  @!P2 IMAD R13, R211, R21, R210 ;  /* 0x00000015d30da224 */ /* 0x000fe400078e02d2 */
[----:B------:R-:W-:Y:S01]  /*12e0*/  IMAD R37, R210, R24, RZ ;  /* 0x00000018d2257224 */ /* 0x000fe200078e02ff */
[----:B------:R-:W-:Y:S01]  /*12f0*/  SEL R33, R36, RZ, P3 ;  /* 0x000000ff24217207 */ /* 0x000fe20001800000 */
[C---:B-1----:R-:W-:Y:S01]  /*1300*/  @P0 IMAD R17, R4.reuse, R9, RZ ;  /* 0x0000000904110224 */ /* 0x042fe200078e02ff */
[----:B------:R-:W-:Y:S01]  /*1310*/  SEL R32, R5, RZ, P3 ;  /* 0x000000ff05207207 */ /* 0x000fe20001800000 */
[----:B------:R-:W-:Y:S01]  /*1320*/  @P0 IMAD.WIDE.U32 R40, R4, R8, RZ ;  /* 0x0000000804280225 */ /* 0x000fe200078e00ff */
[----:B------:R-:W-:-:S03]  /*1330*/  SHF.R.S32.HI R36, RZ, 0x1f, R37 ;  /* 0x0000001fff247819 */ /* 0x000fc60000011425 */
[----:B---3--:R-:W-:Y:S01]  /*1340*/  @P2 IMAD R31, R210, R31, R10 ;  /* 0x0000001fd21f2224 */ /* 0x008fe200078e020a */
[----:B------:R-:W-:Y:S01]  /*1350*/  SHF.R.S32.HI R10, RZ, 0x1f, R210 ;  /* 0x0000001fff0a7819 */ /* 0x000fe200000114d2 */
[----:B------:R-:W-:Y:S01]  /*1360*/  @!P2 IMAD R31, R13, R20, RZ ;  /* 0x000000140d1fa224 */ /* 0x000fe200078e02ff */
[----:B------:R-:W-:Y:S01]  /*1370*/  SHF.R.S32.HI R13, RZ, 0x1f, R225 ;  /* 0x0000001fff0d7819 */ /* 0x000fe200000114e1 */
[----:B------:R-:W-:Y:S01]  /*1380*/  @!P1 IMAD.IADD R11, R43, 0x1, R12 ;  /* 0x000000012b0b9824 */ /* 0x000fe200078e020c */
        /* <DEDUP_REMOVED lines=15> */
.L_x_1191:
        /* <DEDUP_REMOVED lines=13> */
.L_x_1192:
        /* <DEDUP_REMOVED lines=10> */
.L_x_1193:
[----:B------:R-:W-:-:S04]  /*15f0*/  IMAD R41, R211, R21, R210 ;  /* 0x00000015d3297224 */ /* 0x000fc800078e02d2 */
[----:B------:R-:W-:-:S07]  /*1600*/  IMAD R41, R41, R30, RZ ;  /* 0x0000001e29297224 */ /* 0x000fce00078e02ff */
.L_x_1194:
[----:B------:R-:W1:Y:S01]  /*1610*/  S2R R22, SR_TID.X ;  /* 0x0000000000167919 */ /* 0x000e620000002100 */
[----:B------:R-:W2:Y:S01]  /*1620*/  LDC.64 R4, c[0x0][0x420] ;  /* 0x00010800ff047b82 */ /* 0x000ea20000000a00 */
[----:B------:R-:W-:Y:S01]  /*1630*/  IMAD R24, R24, R21, RZ ;  /* 0x0000001518187224 */ /* 0x000fe200078e02ff */
[----:B------:R-:W-:Y:S01]  /*1640*/  IADD3 R38, P4, R208, R29, RZ ;  /* 0x0000001dd0267210 */ /* 0x000fe20007f9e0ff */
[----:B------:R-:W-:Y:S01]  /*1650*/  ULDC UR4, c[0x0][0x398] ;  /* 0x0000e60000047ab9 */ /* 0x000fe20000000800 */
[----:B------:R-:W-:Y:S01]  /*1660*/  SHF.R.S32.HI R209, RZ, 0x1f, R208 ;  /* 0x0000001fffd17819 */ /* 0x000fe200000114d0 */
[----:B------:R-:W-:Y:S01]  /*1670*/  IMAD.SHL.U32 R30, R24, 0x40, RZ ;  /* 0x00000040181e7824 */ /* 0x000fe200078e00ff */
[----:B------:R-:W-:Y:S01]  /*1680*/  IADD3 R29, -R238, R240, R225 ;  /* 0x000000f0ee1d7210 */ /* 0x000fe20007ffe1e1 */
[C---:B------:R-:W-:Y:S01]  /*1690*/  IMAD.IADD R41, R28.reuse, 0x1, R41 ;  /* 0x000000011c297824 */ /* 0x040fe200078e0229 */
[----:B------:R-:W-:Y:S01]  /*16a0*/  ULDC.64 UR6, c[0x0][0x428] ;  /* 0x00010a0000067ab9 */ /* 0x000fe20000000a00 */
[----:B------:R-:W-:Y:S01]  /*16b0*/  IMAD.IADD R31, R28, 0x1, R31 ;  /* 0x000000011c1f7824 */ /* 0x000fe200078e021f */
[----:B------:R-:W-:Y:S01]  /*16c0*/  IADD3 R34, P2, P1, R34, R30, R37 ;  /* 0x0000001e22227210 */ /* 0x000fe2000795e025 */
[----:B------:R-:W-:Y:S01]  /*16d0*/  ULDC.64 UR8, c[0x0][0x210] ;  /* 0x0000840000087ab9 */ /* 0x000fe20000000a00 */
[----:B------:R-:W-:Y:S01]  /*16e0*/  SHF.R.S32.HI R30, RZ, 0x1f, R30 ;  /* 0x0000001fff1e7819 */ /* 0x000fe2000001141e */
[----:B------:R-:W-:Y:S01]  /*16f0*/  BSSY B1, `(.L_x_1190) ;  /* 0x0000786000017945 */ /* 0x000fe20003800000 */
[----:B------:R-:W-:-:S02]  /*1700*/  IADD3 R29, R29, -UR4, RZ ;  /* 0x800000041d1d7c10 */ /* 0x000fc4000fffe0ff */
[----:B------:R-:W-:Y:S01]  /*1710*/  IADD3.X R36, R39, R30, R36, P2, P1 ;  /* 0x0000001e27247210 */ /* 0x000fe200017e2424 */
[----:B------:R-:W-:Y:S01]  /*1720*/  IMAD.X R39, R209, 0x1, R11, P4 ;  /* 0x00000001d1277824 */ /* 0x000fe200020e060b */
[----:B------:R-:W-:Y:S02]  /*1730*/  IADD3 R26, P2, P1, R33, R34, R26 ;  /* 0x00000022211a7210 */ /* 0x000fe4000795e01a */
[----:B------:R-:W-:Y:S01]  /*1740*/  IADD3 R33, P4, R207, R28, RZ ;  /* 0x0000001ccf217210 */ /* 0x000fe20007f9e0ff */
[----:B------:R-:W3:Y:S01]  /*1750*/  LDC.64 R34, c[0x0][0x478] ;  /* 0x00011e00ff227b82 */ /* 0x000ee20000000a00 */
[----:B------:R-:W-:Y:S01]  /*1760*/  SHF.R.S32.HI R11, RZ, 0x1f, R207 ;  /* 0x0000001fff0b7819 */ /* 0x000fe200000114cf */
[----:B--2---:R-:W-:Y:S01]  /*1770*/  IMAD.WIDE.U32 R38, R28, R4, R38 ;  /* 0x000000041c267225 */ /* 0x004fe200078e0026 */
[----:B------:R-:W-:Y:S02]  /*1780*/  SHF.R.S32.HI R30, RZ, 0x1f, R29 ;  /* 0x0000001fff1e7819 */ /* 0x000fe4000001141d */
[----:B------:R-:W-:-:S03]  /*1790*/  IADD3.X R23, R32, R36, R23, P2, P1 ;  /* 0x0000002420177210 */ /* 0x000fc600017e2417 */
[----:B------:R-:W2:Y:S01]  /*17a0*/  LDC.64 R36, c[0x0][0x2b0] ;  /* 0x0000ac00ff247b82 */ /* 0x000ea20000000a00 */
[----:B-1----:R-:W-:-:S04]  /*17b0*/  SHF.R.S32.HI R21, RZ, 0x1f, R22 ;  /* 0x0000001fff157819 */ /* 0x002fc80000011416 */
[----:B------:R-:W-:Y:S01]  /*17c0*/  LEA.HI R21, R21, R22, RZ, 0x5 ;  /* 0x0000001615157211 */ /* 0x000fe200078f28ff */
[----:B------:R-:W-:Y:S02]  /*17d0*/  IMAD R22, R27, R4, RZ ;  /* 0x000000041b167224 */ /* 0x000fe400078e02ff */
[----:B------:R-:W-:Y:S02]  /*17e0*/  IMAD.X R27, R11, 0x1, R27, P4 ;  /* 0x000000010b1b7824 */ /* 0x000fe400020e061b */
[----:B------:R-:W-:Y:S01]  /*17f0*/  IMAD R22, R28, R5, R22 ;  /* 0x000000051c167224 */ /* 0x000fe200078e0216 */
[----:B------:R-:W-:Y:S02]  /*1800*/  SHF.R.S32.HI R28, RZ, 0x5, R21 ;  /* 0x00000005ff1c7819 */ /* 0x000fe40000011415 */
[----:B------:R-:W-:Y:S01]  /*1810*/  LEA.HI R21, R30, R29, RZ, 0x6 ;  /* 0x0000001d1e157211 */ /* 0x000fe200078f30ff */
[----:B------:R-:W-:Y:S02]  /*1820*/  IMAD.IADD R39, R39, 0x1, R22 ;  /* 0x0000000127277824 */ /* 0x000fe400078e0216 */
[----:B------:R-:W-:Y:S01]  /*1830*/  IMAD R28, R28, R24, R205 ;  /* 0x000000181c1c7224 */ /* 0x000fe200078e02cd */
[----:B------:R-:W-:Y:S01]  /*1840*/  SHF.R.S32.HI R224, RZ, 0x6, R21 ;  /* 0x00000006ffe07819 */ /* 0x000fe20000011415 */
[----:B------:R-:W-:-:S02]  /*1850*/  IMAD R22, R27, R2, RZ ;  /* 0x000000021b167224 */ /* 0x000fc400078e02ff */
[----:B------:R-:W-:Y:S01]  /*1860*/  IMAD R27, R10, UR6, RZ ;  /* 0x000000060a1b7c24 */ /* 0x000fe2000f8e02ff */
[C---:B------:R-:W-:Y:S01]  /*1870*/  IADD3 R26, P1, R28.reuse, R26, RZ ;  /* 0x0000001a1c1a7210 */ /* 0x040fe20007f3e0ff */
[C---:B------:R-:W-:Y:S01]  /*1880*/  IMAD R22, R33.reuse, R3, R22 ;  /* 0x0000000321167224 */ /* 0x040fe200078e0216 */
[----:B------:R-:W-:Y:S01]  /*1890*/  VIMNMX R224, RZ, R224, !PT ;  /* 0x000000e0ffe07248 */ /* 0x000fe20007fe0100 */
[----:B------:R-:W-:Y:S01]  /*18a0*/  IMAD.WIDE.U32 R32, R33, R2, R208 ;  /* 0x0000000221207225 */ /* 0x000fe200078e00d0 */
[----:B------:R-:W-:Y:S02]  /*18b0*/  LEA.HI.X.SX32 R23, R28, R23, 0x1, P1 ;  /* 0x000000171c177211 */ /* 0x000fe400008f0eff */
[----:B------:R-:W-:Y:S01]  /*18c0*/  ISETP.GT.AND P4, PT, R237, R224, PT ;  /* 0x000000e0ed00720c */ /* 0x000fe20003f84270 */
[C---:B------:R-:W-:Y:S01]  /*18d0*/  IMAD R24, R210.reuse, UR7, R27 ;  /* 0x00000007d2187c24 */ /* 0x040fe2000f8e021b */
[----:B------:R-:W-:Y:S01]  /*18e0*/  IADD3 R32, P2, R25, R32, RZ ;  /* 0x0000002019207210 */ /* 0x000fe20007f5e0ff */
[----:B------:R-:W-:Y:S01]  /*18f0*/  IMAD.WIDE.U32 R38, R210, UR6, R38 ;  /* 0x00000006d2267c25 */ /* 0x000fe2000f8e0026 */
[----:B------:R-:W-:-:S02]  /*1900*/  ULDC.64 UR6, c[0x0][0x400] ;  /* 0x0001000000067ab9 */ /* 0x000fc40000000a00 */
[C---:B------:R-:W-:Y:S01]  /*1910*/  LEA R244, P1, R26.reuse, UR6, 0x2 ;  /* 0x000000061af47c11 */ /* 0x040fe2000f8210ff */
[----:B------:R-:W-:Y:S01]  /*1920*/  IMAD.IADD R39, R39, 0x1, R24 ;  /* 0x0000000127277824 */ /* 0x000fe200078e0218 */
[----:B------:R-:W-:Y:S01]  /*1930*/  IADD3.X R33, R19, R33, R22, P2, !PT ;  /* 0x0000002113217210 */ /* 0x000fe200017fe416 */
[-C--:B------:R-:W-:Y:S01]  /*1940*/  IMAD R22, R11, R4.reuse, RZ ;  /* 0x000000040b167224 */ /* 0x080fe200078e02ff */
[----:B------:R-:W-:Y:S01]  /*1950*/  LEA.HI.X R245, R26, UR7, R23, 0x2, P1 ;  /* 0x000000071af57c11 */ /* 0x000fe200088f1417 */
[----:B------:R-:W-:Y:S01]  /*1960*/  ULDC.64 UR6, c[0x0][0x258] ;  /* 0x0000960000067ab9 */ /* 0x000fe20000000a00 */
[----:B------:R-:W-:-:S04]  /*1970*/  IMAD.WIDE.U32 R26, R207, R4, R38 ;  /* 0x00000004cf1a7225 */ /* 0x000fc800078e0026 */
[----:B------:R-:W-:Y:S02]  /*1980*/  IMAD R19, R10, UR6, RZ ;  /* 0x000000060a137c24 */ /* 0x000fe4000f8e02ff */
[----:B------:R-:W-:-:S04]  /*1990*/  IMAD.WIDE.U32 R24, R210, UR6, R32 ;  /* 0x00000006d2187c25 */ /* 0x000fc8000f8e0020 */
[----:B------:R-:W-:Y:S01]  /*19a0*/  IMAD R19, R210, UR7, R19 ;  /* 0x00000007d2137c24 */ /* 0x000fe2000f8e0213 */
[----:B------:R-:W-:Y:S01]  /*19b0*/  ULDC.64 UR6, c[0x0][0x3e0] ;  /* 0x0000f80000067ab9 */ /* 0x000fe20000000a00 */
[----:B------:R-:W-:Y:S01]  /*19c0*/  IMAD R21, R207, R5, R22 ;  /* 0x00000005cf157224 */ /* 0x000fe200078e0216 */
[----:B------:R-:W-:Y:S01]  /*19d0*/  LEA R248, P2, R24, UR8, 0x1 ;  /* 0x0000000818f87c11 */ /* 0x000fe2000f8408ff */
[----:B---3--:R-:W-:Y:S01]  /*19e0*/  IMAD.WIDE R228, R41, 0x4, R34 ;  /* 0x0000000429e47825 */ /* 0x008fe200078e0222 */
[----:B------:R-:W-:-:S03]  /*19f0*/  LEA R246, P1, R26, UR6, 0x1 ;  /* 0x000000061af67c11 */ /* 0x000fc6000f8208ff */
[----:B--2---:R-:W-:Y:S01]  /*1a00*/  IMAD.WIDE R230, R31, 0x4, R36 ;  /* 0x000000041fe67825 */ /* 0x004fe200078e0224 */
[----:B------:R-:W-:-:S03]  /*1a10*/  MOV R227, R229 ;  /* 0x000000e500e37202 */ /* 0x000fc60000000f00 */
[----:B------:R-:W-:Y:S01]  /*1a20*/  IMAD.IADD R19, R25, 0x1, R19 ;  /* 0x0000000119137824 */ /* 0x000fe200078e0213 */
[----:B------:R-:W-:Y:S01]  /*1a30*/  MOV R229, R231 ;  /* 0x000000e700e57202 */ /* 0x000fe20000000f00 */
[----:B------:R-:W-:Y:S02]  /*1a40*/  IMAD.IADD R21, R27, 0x1, R21 ;  /* 0x000000011b157824 */ /* 0x000fe400078e0215 */
[----:B------:R-:W-:Y:S01]  /*1a50*/  VIADD R237, R237, 0xffffffff ;  /* 0xffffffffeded7836 */ /* 0x000fe20000000000 */
[----:B------:R-:W-:Y:S02]  /*1a60*/  LEA.HI.X R249, R24, UR9, R19, 0x1, P2 ;  /* 0x0000000918f97c11 */ /* 0x000fe400090f0c13 */
[----:B------:R-:W-:Y:S01]  /*1a70*/  LEA.HI.X R247, R26, UR7, R21, 0x1, P1 ;  /* 0x000000071af77c11 */ /* 0x000fe200088f0c15 */
        /* <DEDUP_REMOVED lines=24> */
.L_x_1196:
        /* <DEDUP_REMOVED lines=12> */
.L_x_1197:
        /* <DEDUP_REMOVED lines=32> */
.L_x_1199:
[----:B------:R-:W-:Y:S05]  /*1ec0*/  BSYNC B0 ;  /* 0x0000000000007941 */ /* 0x000fea0003800000 */
.L_x_1198:
        /* <DEDUP_REMOVED lines=20> */
.L_x_1201:
[----:B------:R-:W-:Y:S05]  /*2010*/  BSYNC B0 ;  /* 0x0000000000007941 */ /* 0x000fea0003800000 */
.L_x_1200:
        /* <DEDUP_REMOVED lines=28> */
.L_x_1203:
[----:B------:R-:W-:Y:S05]  /*21e0*/  BSYNC B0 ;  /* 0x0000000000007941 */ /* 0x000fea0003800000 */
.L_x_1202:
        /* <DEDUP_REMOVED lines=20> */
.L_x_1195:
        /* <DEDUP_REMOVED lines=33> */
.L_x_1206:
[----:B------:R-:W-:Y:S05]  /*2540*/  BSYNC B0 ;  /* 0x0000000000007941 */ /* 0x000fea0003800000 */
.L_x_1205:
[----:B------:R4:W-:Y:S01]  /*2550*/  @P4 STS.128 [R216+0xd000], RZ ;  /* 0x00d000ffd8004388 */ /* 0x0009e20000000c00 */
[----:B------:R-:W-:Y:S01]  /*2560*/  VIADD R23, R206, 0x3000 ;  /* 0x00003000ce177836 */ /* 0x000fe20000000000 */
[----:B------:R-:W-:Y:S01]  /*2570*/  ISETP.NE.AND P0, PT, R22, 0x1, PT ;  /* 0x000000011600780c */ /* 0x000fe20003f05270 */
[----:B------:R-:W-:Y:S01]  /*2580*/  BSSY B0, `(.L_x_1207) ;  /* 0x0000023000007945 */ /* 0x000fe20003800000 */
[----:B------:R4:W-:Y:S02]  /*2590*/  @P4 STS.128 [R216+0xf000], RZ ;  /* 0x00f000ffd8004388 */ /* 0x0009e40000000c00 */
[----:B------:R-:W-:Y:S02]  /*25a0*/  SEL R236, R23, R206, !P0 ;  /* 0x000000ce17ec7207 */ /* 0x000fe40004000000 */
[----:B------:R4:W-:Y:S01]  /*25b0*/  @P4 STS.128 [R216+0x11000], RZ ;  /* 0x011000ffd8004388 */ /* 0x0009e20000000c00 */
        /* <DEDUP_REMOVED lines=31> */
.L_x_1208:
[----:B------:R-:W-:Y:S05]  /*27b0*/  BSYNC B0 ;  /* 0x0000000000007941 */ /* 0x000fea0003800000 */
.L_x_1207:
        /* <DEDUP_REMOVED lines=16> */
.L_x_1210:
        /* <DEDUP_REMOVED lines=29> */
.L_x_1211:
[----:B------:R-:W-:Y:S05]  /*2a90*/  BSYNC B0 ;  /* 0x0000000000007941 */ /* 0x000fea0003800000 */
.L_x_1209:
        /* <DEDUP_REMOVED lines=17> */
.L_x_1213:
        /* <DEDUP_REMOVED lines=37> */
.L_x_1214:
[----:B------:R-:W-:Y:S05]  /*2e00*/  BSYNC B0 ;  /* 0x0000000000007941 */ /* 0x000fea0003800000 */
.L_x_1212:
        /* <DEDUP_REMOVED lines=59> */
.L_x_1216:
[----:B------:R-:W-:Y:S05]  /*31c0*/  BSYNC B0 ;  /* 0x0000000000007941 */ /* 0x000fea0003800000 */
.L_x_1215:
        /* <DEDUP_REMOVED lines=41> */
.L_x_1218:
[----:B------:R-:W-:Y:S05]  /*3460*/  BSYNC B0 ;  /* 0x0000000000007941 */ /* 0x000fea0003800000 */
.L_x_1217:
        /* <DEDUP_REMOVED lines=52> */
.L_x_1220:
[----:B------:R-:W-:Y:S05]  /*37b0*/  BSYNC B0 ;  /* 0x0000000000007941 */ /* 0x000fea0003800000 */
.L_x_1219:
        /* <DEDUP_REMOVED lines=42> */
.L_x_1222:
[----:B------:R-:W-:Y:S05]  /*3a60*/  BSYNC B0 ;  /* 0x0000000000007941 */ /* 0x000fea0003800000 */
.L_x_1221:
[----:B------:R-:W2:Y:S01]  /*3a70*/  LDC R234, c[0x0][0x394] ;  /* 0x0000e500ffea7b82 */ /* 0x000ea20000000800 */
[----:B------:R-:W-:Y:S01]  /*3a80*/  IMAD.MOV.U32 R190, RZ, RZ, 0x20 ;  /* 0x00000020ffbe7424 */ /* 0x000fe200078e00ff */
[----:B------:R-:W-:Y:S01]  /*3a90*/  R2P PR, R204, 0x6 ;  /* 0x00000006cc007804 */ /* 0x000fe20000000000 */
[----:B------:R-:W-:Y:S01]  /*3aa0*/  ULDC UR6, c[0x0][0x2d0] ;  /* 0x0000b40000067ab9 */ /* 0x000fe20000000800 */
[----:B------:R-:W-:Y:S01]  /*3ab0*/  ULDC UR8, c[0x0][0x398] ;  /* 0x0000e60000087ab9 */ /* 0x000fe20000000800 */
[----:B------:R-:W-:Y:S01]  /*3ac0*/  ULDC UR7, c[0x0][0x2dc] ;  /* 0x0000b70000077ab9 */ /* 0x000fe20000000800 */
[----:B------:R2:W5:Y:S02]  /*3ad0*/  @!P6 LDG.E R233, desc[UR14][R12.64] ;  /* 0x0000000e0ce9e981 */ /* 0x000564000c1e1900 */
        /* <DEDUP_REMOVED lines=69> */
.L_x_1227:
[----:B------:R-:W0:Y:S01]  /*3f30*/  LDGDEPBAR ;  /* 0x00000000000079af */ /* 0x000e220000000000 */
[C---:B------:R-:W-:Y:S02]  /*3f40*/  IADD3 R150, R192.reuse, R190, RZ ;  /* 0x000000bec0967210 */ /* 0x040fe40007ffe0ff */
[-C--:B------:R-:W-:Y:S02]  /*3f50*/  IADD3 R149, R192, R189.reuse, RZ ;  /* 0x000000bdc0957210 */ /* 0x080fe40007ffe0ff */
[----:B------:R-:W-:Y:S02]  /*3f60*/  IADD3 R148, R150, R189, RZ ;  /* 0x000000bd96947210 */ /* 0x000fe40007ffe0ff */
[----:B------:R-:W-:Y:S02]  /*3f70*/  IADD3 R154, P0, R231, R228, RZ ;  /* 0x000000e4e79a7210 */ /* 0x000fe40007f1e0ff */
[----:B------:R-:W-:Y:S02]  /*3f80*/  SHF.L.U32 R170, R237, 0x6, RZ ;  /* 0x00000006edaa7819 */ /* 0x000fe400000006ff */
[----:B------:R-:W-:Y:S02]  /*3f90*/  IADD3.X R155, R214, R227, RZ, P0, !PT ;  /* 0x000000e3d69b7210 */ /* 0x000fe400007fe4ff */
[----:B------:R-:W-:Y:S02]  /*3fa0*/  ISETP.GE.AND P0, PT, R170, R241, PT ;  /* 0x000000f1aa00720c */ /* 0x000fe40003f06270 */
[----:B------:R-:W-:Y:S01]  /*3fb0*/  MOV R151, R222 ;  /* 0x000000de00977202 */ /* 0x000fe20000000f00 */
        /* <DEDUP_REMOVED lines=10> */
[----:B-----5:R-:W5:Y:S04]  /*4060*/  LDG.E R153, desc[UR14][R154.64] ;  /* 0x0000000e9a997981 */ /* 0x020f68000c1e1900 */
[----:B------:R4:W5:Y:S01]  /*4070*/  LDG.E R152, desc[UR14][R154.64+0x20] ;  /* 0x0000200e9a987981 */ /* 0x000962000c1e1900 */
        /* <DEDUP_REMOVED lines=73> */
[C---:B------:R-:W-:Y:S11]  /*4510*/  HMMA.16816.F32 R8, R92.reuse, R98, R8 ;  /* 0x000000625c08723c */ /* 0x040ff60000001808 */
[----:B------:R-:W-:Y:S07]  /*4520*/  @!UPT UIADD3 URZ, URZ, URZ, URZ ;  /* 0x0000003f3f3ff290 */ /* 0x000fee000fffe03f */
[----:B------:R-:W-:Y:S01]  /*4530*/  FMUL.FTZ R154, R4, UR9 ;  /* 0x00000009049a7c20 */ /* 0x000fe20008410000 */
[----:B------:R-:W-:Y:S01]  /*4540*/  FMUL.FTZ R155, R5, UR9 ;  /* 0x00000009059b7c20 */ /* 0x000fe20008410000 */
[----:B------:R-:W-:Y:S01]  /*4550*/  FMUL.FTZ R156, R6, UR9 ;  /* 0x00000009069c7c20 */ /* 0x000fe20008410000 */
[----:B------:R-:W-:Y:S03]  /*4560*/  FMUL.FTZ R157, R7, UR9 ;  /* 0x00000009079d7c20 */ /* 0x000fe60008410000 */
[----:B------:R-:W2:Y:S01]  /*4570*/  MUFU.TANH R154, R154 ;  /* 0x0000009a009a7308 */ /* 0x000ea20000002400 */
[----:B------:R-:W-:Y:S01]  /*4580*/  FMUL.FTZ R158, R8, UR9 ;  /* 0x00000009089e7c20 */ /* 0x000fe20008410000 */
[----:B------:R-:W-:Y:S01]  /*4590*/  FMUL.FTZ R159, R9, UR9 ;  /* 0x00000009099f7c20 */ /* 0x000fe20008410000 */
[----:B------:R-:W-:Y:S01]  /*45a0*/  FMUL.FTZ R160, R10, UR9 ;  /* 0x000000090aa07c20 */ /* 0x000fe20008410000 */
[----:B------:R-:W-:Y:S01]  /*45b0*/  FMUL.FTZ R161, R11, UR9 ;  /* 0x000000090ba17c20 */ /* 0x000fe20008410000 */
[C---:B-1----:R-:W-:Y:S05]  /*45c0*/  HMMA.16816.F32 R12, R92.reuse, R68, R12 ;  /* 0x000000445c0c723c */ /* 0x042fea000000180c */
[----:B------:R-:W1:Y:S01]  /*45d0*/  MUFU.TANH R155, R155 ;  /* 0x0000009b009b7308 */ /* 0x000e620000002400 */
[----:B------:R-:W-:Y:S09]  /*45e0*/  HMMA.16816.F32 R16, R92, R70, R16 ;  /* 0x000000465c10723c */ /* 0x000ff20000001810 */
[----:B------:R-:W3:Y:S10]  /*45f0*/  MUFU.TANH R156, R156 ;  /* 0x0000009c009c7308 */ /* 0x000ef40000002400 */
[----:B------:R-:W4:Y:S01]  /*4600*/  MUFU.TANH R157, R157 ;  /* 0x0000009d009d7308 */ /* 0x000f220000002400 */
[----:B------:R-:W-:Y:S01]  /*4610*/  FMUL.FTZ R162, R12, UR9 ;  /* 0x000000090ca27c20 */ /* 0x000fe20008410000 */
[----:B------:R-:W-:Y:S01]  /*4620*/  FMUL.FTZ R163, R13, UR9 ;  /* 0x000000090da37c20 */ /* 0x000fe20008410000 */
[----:B------:R-:W-:Y:S07]  /*4630*/  FMUL.FTZ R164, R14, UR9 ;  /* 0x000000090ea47c20 */ /* 0x000fee0008410000 */
[----:B------:R-:W1:Y:S01]  /*4640*/  MUFU.TANH R158, R158 ;  /* 0x0000009e009e7308 */ /* 0x000e620000002400 */
[----:B------:R-:W-:Y:S01]  /*4650*/  FMUL.FTZ R165, R15, UR9 ;  /* 0x000000090fa57c20 */ /* 0x000fe20008410000 */
[----:B------:R-:W-:Y:S01]  /*4660*/  FMUL.FTZ R166, R16, UR9 ;  /* 0x0000000910a67c20 */ /* 0x000fe20008410000 */
[----:B------:R-:W-:Y:S01]  /*4670*/  FMUL.FTZ R167, R17, UR9 ;  /* 0x0000000911a77c20 */ /* 0x000fe20008410000 */
[----:B------:R-:W-:Y:S01]  /*4680*/  FMUL.FTZ R168, R18, UR9 ;  /* 0x0000000912a87c20 */ /* 0x000fe20008410000 */
[----:B------:R-:W-:Y:S05]  /*4690*/  FMUL.FTZ R169, R19, UR9 ;  /* 0x0000000913a97c20 */ /* 0x000fea0008410000 */
[----:B------:R-:W1:Y:S10]  /*46a0*/  MUFU.TANH R159, R159 ;  /* 0x0000009f009f7308 */ /* 0x000e740000002400 */
        /* <DEDUP_REMOVED lines=9> */
[----:B------:R-:W1:Y:S01]  /*4740*/  MUFU.TANH R169, R169 ;  /* 0x000000a900a97308 */ /* 0x000e620000002400 */
[----:B--234-:R-:W-:Y:S05]  /*4750*/  @!P0 BRA `(.L_x_1223) ;  /* 0x00000000005c8947 */ /* 0x01cfea0003800000 */
[----:B------:R-:W-:Y:S01]  /*4760*/  IADD3 R5, R234, R223, -R238 ;  /* 0x000000dfea057210 */ /* 0x000fe20007ffe8ee */
[----:B------:R-:W-:Y:S01]  /*4770*/  VIADD R4, R170, 0x40 ;  /* 0x00000040aa047836 */ /* 0x000fe20000000000 */
[----:B------:R-:W-:Y:S01]  /*4780*/  MOV R151, R234 ;  /* 0x000000ea00977202 */ /* 0x000fe20000000f00 */
[----:B------:R-:W-:Y:S01]  /*4790*/  VIADD R7, R225, 0x40 ;  /* 0x00000040e1077836 */ /* 0x000fe20000000000 */
[----:B-1----:R-:W-:Y:S01]  /*47a0*/  MOV R11, R166 ;  /* 0x000000a6000b7202 */ /* 0x002fe20000000f00 */
[----:B------:R-:W-:Y:S01]  /*47b0*/  IMAD.MOV.U32 R9, RZ, RZ, R167 ;  /* 0x000000ffff097224 */ /* 0x000fe200078e00a7 */
[----:B------:R-:W-:Y:S01]  /*47c0*/  ISETP.GE.AND P1, PT, R4, R5, PT ;  /* 0x000000050400720c */ /* 0x000fe20003f26270 */
[----:B------:R-:W-:Y:S01]  /*47d0*/  IMAD.MOV.U32 R5, RZ, RZ, R169 ;  /* 0x000000ffff057224 */ /* 0x000fe200078e00a9 */
[----:B------:R-:W-:Y:S01]  /*47e0*/  ISETP.LT.AND P0, PT, R7, R238, PT ;  /* 0x000000ee0700720c */ /* 0x000fe20003f01270 */
[----:B------:R-:W-:Y:S01]  /*47f0*/  IMAD.MOV.U32 R13, RZ, RZ, R165 ;  /* 0x000000ffff0d7224 */ /* 0x000fe200078e00a5 */
[----:B------:R-:W-:Y:S01]  /*4800*/  MOV R7, R168 ;  /* 0x000000a800077202 */ /* 0x000fe20000000f00 */
        /* <DEDUP_REMOVED lines=9> */
[----:B------:R-:W-:Y:S02]  /*48a0*/  MOV R87, R156 ;  /* 0x0000009c00577202 */ /* 0x000fe40000000f00 */
[----:B------:R-:W-:Y:S01]  /*48b0*/  MOV R91, R154 ;  /* 0x0000009a005b7202 */ /* 0x000fe20000000f00 */
[----:B------:R-:W-:Y:S06]  /*48c0*/  @!P1 BRA P0, `(.L_x_1224) ;  /* 0x00000004000c9947 */ /* 0x000fec0000000000 */
.L_x_1223:
[----:B------:R-:W-:Y:S01]  /*48d0*/  IADD3 R6, R238, 0x1, -R240 ;  /* 0x00000001ee067810 */ /* 0x000fe20007ffe8f0 */
[----:B------:R-:W-:Y:S01]  /*48e0*/  IMAD.IADD R17, R203, 0x1, R170 ;  /* 0x00000001cb117824 */ /* 0x000fe200078e02aa */
[-C--:B------:R-:W-:Y:S01]  /*48f0*/  IADD3 R4, -R151, R238.reuse, -R240 ;  /* 0x000000ee97047210 */ /* 0x080fe20007ffe9f0 */
[----:B------:R-:W-:Y:S02]  /*4900*/  IMAD R9, R215, 0x40, R202 ;  /* 0x00000040d7097824 */ /* 0x000fe400078e02ca */
[----:B------:R-:W-:Y:S02]  /*4910*/  VIADD R11, R6, UR8 ;  /* 0x00000008060b7c36 */ /* 0x000fe40008000000 */
[----:B------:R-:W-:Y:S02]  /*4920*/  VIADD R5, R17, 0x8 ;  /* 0x0000000811057836 */ /* 0x000fe40000000000 */
[----:B------:R-:W-:Y:S01]  /*4930*/  VIADD R14, R9, 0x1 ;  /* 0x00000001090e7836 */ /* 0x000fe20000000000 */
[-C--:B------:R-:W-:Y:S01]  /*4940*/  VIADDMNMX R11, R11, R17.reuse, R238, PT ;  /* 0x000000110b0b7246 */ /* 0x080fe200038001ee */
[C---:B------:R-:W-:Y:S01]  /*4950*/  VIADD R13, R9.reuse, 0x8 ;  /* 0x00000008090d7836 */ /* 0x040fe20000000000 */
[----:B------:R-:W-:Y:S01]  /*4960*/  VIADDMNMX R17, R4, R17, RZ, !PT ;  /* 0x0000001104117246 */ /* 0x000fe200078001ff */
[----:B------:R-:W-:Y:S01]  /*4970*/  VIADD R12, R9, 0x9 ;  /* 0x00000009090c7836 */ /* 0x000fe20000000000 */
[----:B------:R-:W-:Y:S01]  /*4980*/  IADD3 R15, R5, UR8, R6 ;  /* 0x00000008050f7c10 */ /* 0x000fe2000fffe006 */
[C---:B------:R-:W-:Y:S01]  /*4990*/  VIADD R10, R9.reuse, 0x10 ;  /* 0x00000010090a7836 */ /* 0x040fe20000000000 */
[CC--:B------:R-:W-:Y:S01]  /*49a0*/  ISETP.GE.AND P1, PT, R9.reuse, R17.reuse, PT ;  /* 0x000000110900720c */ /* 0x0c0fe20003f26270 */
[C---:B------:R-:W-:Y:S01]  /*49b0*/  VIADD R8, R9.reuse, 0x11 ;  /* 0x0000001109087836 */ /* 0x040fe20000000000 */
[C---:B------:R-:W-:Y:S01]  /*49c0*/  ISETP.GE.AND P0, PT, R14.reuse, R17, PT ;  /* 0x000000110e00720c */ /* 0x040fe20003f06270 */
[C---:B------:R-:W-:Y:S01]  /*49d0*/  VIADD R7, R9.reuse, 0x18 ;  /* 0x0000001809077836 */ /* 0x040fe20000000000 */
[CC--:B------:R-:W-:Y:S01]  /*49e0*/  ISETP.GE.OR P1, PT, R9.reuse, R11.reuse, !P1 ;  /* 0x0000000b0900720c */ /* 0x0c0fe20004f26670 */
[----:B------:R-:W-:Y:S01]  /*49f0*/  VIADD R6, R9, 0x19 ;  /* 0x0000001909067836 */ /* 0x000fe20000000000 */
[----:B------:R-:W-:Y:S01]  /*4a00*/  ISETP.GE.OR P0, PT, R14, R11, !P0 ;  /* 0x0000000b0e00720c */ /* 0x000fe20004706670 */
[----:B------:R-:W-:Y:S01]  /*4a10*/  IMAD.MOV.U32 R234, RZ, RZ, R151 ;  /* 0x000000ffffea7224 */ /* 0x000fe200078e0097 */
[----:B------:R-:W-:Y:S02]  /*4a20*/  VIADDMNMX R5, R4, R5, RZ, !PT ;  /* 0x0000000504057246 */ /* 0x000fe400078001ff */
[----:B------:R-:W-:Y:S02]  /*4a30*/  FSEL R91, R154, -INF , !P1 ;  /* 0xff8000009a5b7808 */ /* 0x000fe40004800000 */
[----:B-1----:R-:W-:Y:S02]  /*4a40*/  FSEL R89, R155, -INF , !P0 ;  /* 0xff8000009b597808 */ /* 0x002fe40004000000 */
        /* <DEDUP_REMOVED lines=14> */
[-C--:B------:R-:W-:Y:S02]  /*4b30*/  ISETP.GE.OR P0, PT, R9, R4.reuse, !P0 ;  /* 0x000000040900720c */ /* 0x080fe40004706670 */
        /* <DEDUP_REMOVED lines=28> */
.L_x_1224:
[C---:B------:R-:W-:Y:S01]  /*4d00*/  FMUL.FTZ R6, R233.reuse, 1.4426950216293334961 ;  /* 0x3fb8aa3be9067820 */ /* 0x040fe20000410000 */
[----:B------:R-:W-:Y:S01]  /*4d10*/  FSETP.NEU.FTZ.AND P0, PT, R233, -INF , PT ;  /* 0xff800000e900780b */ /* 0x000fe20003f1d000 */
[----:B------:R-:W-:Y:S01]  /*4d20*/  FMUL.FTZ R4, R235, 1.4426950216293334961 ;  /* 0x3fb8aa3beb047820 */ /* 0x000fe20000410000 */
[----:B------:R-:W-:Y:S01]  /*4d30*/  LEA R151, R200, UR5, 0x1 ;  /* 0x00000005c8977c11 */ /* 0x000fe2000f8e08ff */
[----:B------:R-:W-:Y:S01]  /*4d40*/  FFMA.FTZ R154, -R154, R154, 1 ;  /* 0x3f8000009a9a7423 */ /* 0x000fe2000001019a */
[----:B------:R-:W-:Y:S01]  /*4d50*/  FSEL R6, R6, RZ, P0 ;  /* 0x000000ff06067208 */ /* 0x000fe20000000000 */
[----:B------:R-:W-:Y:S01]  /*4d60*/  FFMA.FTZ R155, -R155, R155, 1 ;  /* 0x3f8000009b9b7423 */ /* 0x000fe2000001019b */
[----:B------:R-:W-:Y:S01]  /*4d70*/  FSETP.NEU.FTZ.AND P0, PT, R235, -INF , PT ;  /* 0xff800000eb00780b */ /* 0x000fe20003f1d000 */
[----:B------:R-:W-:Y:S01]  /*4d80*/  FFMA.FTZ R156, -R156, R156, 1 ;  /* 0x3f8000009c9c7423 */ /* 0x000fe2000001019c */
        /* <DEDUP_REMOVED lines=11> */
[----:B------:R-:W-:Y:S01]  /*4e40*/  FFMA.FTZ R178, R17, UR4, -R6 ;  /* 0x0000000411b27c23 */ /* 0x000fe20008010806 */
[--C-:B------:R-:W-:Y:S01]  /*4e50*/  FFMA.FTZ R173, R15, UR4, -R4.reuse ;  /* 0x000000040fad7c23 */ /* 0x100fe20008010804 */
[----:B------:R-:W-:Y:S01]  /*4e60*/  FFMA.FTZ R172, R13, UR4, -R4 ;  /* 0x000000040dac7c23 */ /* 0x000fe20008010804 */
[----:B------:R-:W-:Y:S01]  /*4e70*/  FFMA.FTZ R177, R11, UR4, -R6 ;  /* 0x000000040bb17c23 */ /* 0x000fe20008010806 */
[----:B------:R-:W-:Y:S01]  /*4e80*/  FFMA.FTZ R171, R7, UR4, -R4 ;  /* 0x0000000407ab7c23 */ /* 0x000fe20008010804 */
[----:B------:R-:W-:Y:S01]  /*4e90*/  MUFU.EX2 R185, R185 ;  /* 0x000000b900b97308 */ /* 0x000fe20000000800 */
[----:B------:R-:W-:Y:S01]  /*4ea0*/  FFMA.FTZ R6, R9, UR4, -R6 ;  /* 0x0000000409067c23 */ /* 0x000fe20008010806 */
[----:B------:R-:W-:Y:S01]  /*4eb0*/  FFMA.FTZ R4, R5, UR4, -R4 ;  /* 0x0000000405047c23 */ /* 0x000fe20008010804 */
[C---:B------:R-:W-:Y:S01]  /*4ec0*/  IADD3 R149, R189.reuse, R151, RZ ;  /* 0x00000097bd957210 */ /* 0x040fe20007ffe0ff */
[----:B------:R-:W-:Y:S01]  /*4ed0*/  FFMA.FTZ R158, -R158, R158, 1 ;  /* 0x3f8000009e9e7423 */ /* 0x000fe2000001019e */
[----:B------:R-:W-:Y:S01]  /*4ee0*/  IADD3 R148, R189, R150, RZ ;  /* 0x00000096bd947210 */ /* 0x000fe20007ffe0ff */
[----:B------:R-:W-:Y:S01]  /*4ef0*/  FFMA.FTZ R157, -R157, R157, 1 ;  /* 0x3f8000009d9d7423 */ /* 0x000fe2000001019d */
[----:B------:R-:W-:Y:S03]  /*4f00*/  ISETP.GT.AND P6, PT, R237, R224, PT ;  /* 0x000000e0ed00720c */ /* 0x000fe60003fc4270 */
[----:B------:R-:W-:Y:S01]  /*4f10*/  MUFU.EX2 R184, R184 ;  /* 0x000000b800b87308 */ /* 0x000fe20000000800 */
[----:B------:R-:W-:Y:S01]  /*4f20*/  FFMA.FTZ R159, -R159, R159, 1 ;  /* 0x3f8000009f9f7423 */ /* 0x000fe2000001019f */
[----:B------:R-:W-:Y:S01]  /*4f30*/  FFMA.FTZ R160, -R160, R160, 1 ;  /* 0x3f800000a0a07423 */ /* 0x000fe200000101a0 */
[----:B------:R-:W-:Y:S01]  /*4f40*/  FFMA.FTZ R162, -R162, R162, 1 ;  /* 0x3f800000a2a27423 */ /* 0x000fe200000101a2 */
[----:B------:R-:W-:Y:S01]  /*4f50*/  FFMA.FTZ R163, -R163, R163, 1 ;  /* 0x3f800000a3a37423 */ /* 0x000fe200000101a3 */
[----:B------:R-:W-:Y:S01]  /*4f60*/  FFMA.FTZ R161, -R161, R161, 1 ;  /* 0x3f800000a1a17423 */ /* 0x000fe200000101a1 */
[----:B------:R-:W-:Y:S01]  /*4f70*/  FFMA.FTZ R164, -R164, R164, 1 ;  /* 0x3f800000a4a47423 */ /* 0x000fe200000101a4 */
[----:B------:R-:W-:Y:S03]  /*4f80*/  FFMA.FTZ R165, -R165, R165, 1 ;  /* 0x3f800000a5a57423 */ /* 0x000fe600000101a5 */
[----:B------:R-:W-:Y:S01]  /*4f90*/  MUFU.EX2 R183, R183 ;  /* 0x000000b700b77308 */ /* 0x000fe20000000800 */
[----:B------:R-:W-:Y:S01]  /*4fa0*/  FFMA.FTZ R166, -R166, R166, 1 ;  /* 0x3f800000a6a67423 */ /* 0x000fe200000101a6 */
[----:B------:R-:W-:Y:S01]  /*4fb0*/  FFMA.FTZ R167, -R167, R167, 1 ;  /* 0x3f800000a7a77423 */ /* 0x000fe200000101a7 */
[----:B------:R-:W-:Y:S01]  /*4fc0*/  FFMA.FTZ R168, -R168, R168, 1 ;  /* 0x3f800000a8a87423 */ /* 0x000fe200000101a8 */
[----:B------:R-:W-:Y:S06]  /*4fd0*/  FFMA.FTZ R169, -R169, R169, 1 ;  /* 0x3f800000a9a97423 */ /* 0x000fec00000101a9 */
        /* <DEDUP_REMOVED lines=39> */
[C---:B------:R-:W-:Y:S01]  /*5250*/  HMMA.16816.F32 R8, R68.reuse, R74, RZ ;  /* 0x0000004a4408723c */ /* 0x040fe200000018ff */
[----:B------:R-:W-:Y:S05]  /*5260*/  LDSM.16.M88.4 R72, [R148+0xc000] ;  /* 0x00c000009448783b */ /* 0x000fea0000000200 */
        /* <DEDUP_REMOVED lines=61> */
[C---:B--2---:R-:W-:Y:S06]  /*5640*/  HMMA.16816.F32 R12, R76.reuse, R72, R12 ;  /* 0x000000484c0c723c */ /* 0x044fec000000180c */
[----:B------:R-:W-:Y:S01]  /*5650*/  HMMA.16816.F32 R16, R76, R74, R16 ;  /* 0x0000004a4c10723c */ /* 0x000fe20000001810 */
[----:B------:R-:W2:Y:S05]  /*5660*/  LDSM.16.M88.4 R72, [R195+0xa800] ;  /* 0x00a80000c348783b */ /* 0x000eaa0000000200 */
[C---:B---3--:R-:W-:Y:S05]  /*5670*/  HMMA.16816.F32 R4, R80.reuse, R84, R4 ;  /* 0x000000545004723c */ /* 0x048fea0000001804 */
[----:B------:R-:W-:Y:S01]  /*5680*/  FMUL.FTZ R77, R154, UR9 ;  /* 0x000000099a4d7c20 */ /* 0x000fe20008410000 */
[C---:B------:R-:W-:Y:S05]  /*5690*/  HMMA.16816.F32 R8, R80.reuse, R86, R8 ;  /* 0x000000565008723c */ /* 0x040fea0000001808 */
[----:B------:R-:W-:Y:S01]  /*56a0*/  FMUL.FTZ R76, R155, UR9 ;  /* 0x000000099b4c7c20 */ /* 0x000fe20008410000 */
[C---:B-1----:R-:W-:Y:S05]  /*56b0*/  HMMA.16816.F32 R12, R80.reuse, R68, R12 ;  /* 0x00000044500c723c */ /* 0x042fea000000180c */
[----:B------:R-:W-:Y:S01]  /*56c0*/  FMUL.FTZ R79, R156, UR9 ;  /* 0x000000099c4f7c20 */ /* 0x000fe20008410000 */
[----:B------:R-:W-:Y:S05]  /*56d0*/  HMMA.16816.F32 R16, R80, R70, R16 ;  /* 0x000000465010723c */ /* 0x000fea0000001810 */
[----:B------:R-:W-:Y:S01]  /*56e0*/  FMUL.FTZ R78, R157, UR9 ;  /* 0x000000099d4e7c20 */ /* 0x000fe20008410000 */
[C---:B----4-:R-:W-:Y:S06]  /*56f0*/  HMMA.16816.F32 R4, R88.reuse, R92, R4 ;  /* 0x0000005c5804723c */ /* 0x050fec0000001804 */
[C---:B------:R-:W-:Y:S06]  /*5700*/  HMMA.16816.F32 R8, R88.reuse, R94, R8 ;  /* 0x0000005e5808723c */ /* 0x040fec0000001808 */
[C---:B--2---:R-:W-:Y:S06]  /*5710*/  HMMA.16816.F32 R12, R88.reuse, R72, R12 ;  /* 0x00000048580c723c */ /* 0x044fec000000180c */
[----:B------:R-:W-:Y:S06]  /*5720*/  HMMA.16816.F32 R16, R88, R74, R16 ;  /* 0x0000004a5810723c */ /* 0x000fec0000001810 */
[C---:B-----5:R-:W-:Y:S01]  /*5730*/  FADD.FTZ R4, -R153.reuse, R4 ;  /* 0x0000000499047221 */ /* 0x060fe20000010100 */
[----:B------:R-:W-:Y:S01]  /*5740*/  FADD.FTZ R5, -R153, R5 ;  /* 0x0000000599057221 */ /* 0x000fe20000010100 */
[----:B------:R-:W-:Y:S03]  /*5750*/  FADD.FTZ R6, -R152, R6 ;  /* 0x0000000698067221 */ /* 0x000fe60000010100 */
[----:B------:R-:W-:Y:S01]  /*5760*/  FMUL.FTZ R4, R185, R4 ;  /* 0x00000004b9047220 */ /* 0x000fe20000410000 */
[----:B------:R-:W-:Y:S01]  /*5770*/  FMUL.FTZ R5, R184, R5 ;  /* 0x00000005b8057220 */ /* 0x000fe20000410000 */
[C---:B------:R-:W-:Y:S01]  /*5780*/  FADD.FTZ R8, -R153.reuse, R8 ;  /* 0x0000000899087221 */ /* 0x040fe20000010100 */
[----:B------:R-:W-:Y:S01]  /*5790*/  FADD.FTZ R7, -R152, R7 ;  /* 0x0000000798077221 */ /* 0x000fe20000010100 */
[----:B------:R-:W-:Y:S01]  /*57a0*/  FADD.FTZ R9, -R153, R9 ;  /* 0x0000000999097221 */ /* 0x000fe20000010100 */
[----:B------:R-:W-:Y:S01]  /*57b0*/  FMUL.FTZ R4, R4, R77 ;  /* 0x0000004d04047220 */ /* 0x000fe20000410000 */
[----:B------:R-:W-:Y:S01]  /*57c0*/  FMUL.FTZ R6, R183, R6 ;  /* 0x00000006b7067220 */ /* 0x000fe20000410000 */
[----:B------:R-:W-:Y:S01]  /*57d0*/  FMUL.FTZ R8, R181, R8 ;  /* 0x00000008b5087220 */ /* 0x000fe20000410000 */
[----:B------:R-:W-:Y:S01]  /*57e0*/  FMUL.FTZ R5, R5, R76 ;  /* 0x0000004c05057220 */ /* 0x000fe20000410000 */
[----:B------:R-:W-:Y:S01]  /*57f0*/  FMUL.FTZ R77, R158, UR9 ;  /* 0x000000099e4d7c20 */ /* 0x000fe20008410000 */
[----:B------:R-:W-:Y:S01]  /*5800*/  FMUL.FTZ R7, R182, R7 ;  /* 0x00000007b6077220 */ /* 0x000fe20000410000 */
[----:B------:R-:W-:Y:S01]  /*5810*/  FADD.FTZ R10, -R152, R10 ;  /* 0x0000000a980a7221 */ /* 0x000fe20000010100 */
[----:B------:R-:W-:Y:S01]  /*5820*/  FMUL.FTZ R9, R180, R9 ;  /* 0x00000009b4097220 */ /* 0x000fe20000410000 */
[----:B------:R-:W-:Y:S01]  /*5830*/  FMUL.FTZ R76, R159, UR9 ;  /* 0x000000099f4c7c20 */ /* 0x000fe20008410000 */
[C---:B------:R-:W-:Y:S01]  /*5840*/  FADD.FTZ R12, -R153.reuse, R12 ;  /* 0x0000000c990c7221 */ /* 0x040fe20000010100 */
[----:B------:R-:W-:Y:S01]  /*5850*/  FADD.FTZ R13, -R153, R13 ;  /* 0x0000000d990d7221 */ /* 0x000fe20000010100 */
[----:B------:R-:W-:Y:S01]  /*5860*/  FMUL.FTZ R6, R6, R79 ;  /* 0x0000004f06067220 */ /* 0x000fe20000410000 */
[----:B------:R-:W-:Y:S01]  /*5870*/  FMUL.FTZ R8, R8, R77 ;  /* 0x0000004d08087220 */ /* 0x000fe20000410000 */
[----:B------:R-:W-:Y:S01]  /*5880*/  F2FP.F16.F32.PACK_AB R77, R5, R4 ;  /* 0x00000004054d723e */ /* 0x000fe200000000ff */
[----:B------:R-:W-:Y:S01]  /*5890*/  FMUL.FTZ R10, R175, R10 ;  /* 0x0000000aaf0a7220 */ /* 0x000fe20000410000 */
[----:B------:R-:W-:Y:S01]  /*58a0*/  FMUL.FTZ R7, R7, R78 ;  /* 0x0000004e07077220 */ /* 0x000fe20000410000 */
[----:B------:R-:W-:Y:S01]  /*58b0*/  FMUL.FTZ R79, R160, UR9 ;  /* 0x00000009a04f7c20 */ /* 0x000fe20008410000 */
[----:B------:R-:W-:Y:S01]  /*58c0*/  FMUL.FTZ R9, R9, R76 ;  /* 0x0000004c09097220 */ /* 0x000fe20000410000 */
[----:B------:R-:W-:Y:S01]  /*58d0*/  FMUL.FTZ R12, R179, R12 ;  /* 0x0000000cb30c7220 */ /* 0x000fe20000410000 */
[----:B------:R-:W-:Y:S01]  /*58e0*/  FMUL.FTZ R13, R178, R13 ;  /* 0x0000000db20d7220 */ /* 0x000fe20000410000 */
[----:B------:R-:W-:Y:S01]  /*58f0*/  FMUL.FTZ R5, R162, UR9 ;  /* 0x00000009a2057c20 */ /* 0x000fe20008410000 */
[----:B------:R-:W-:Y:S01]  /*5900*/  FMUL.FTZ R4, R163, UR9 ;  /* 0x00000009a3047c20 */ /* 0x000fe20008410000 */
[C---:B------:R-:W-:Y:S01]  /*5910*/  FADD.FTZ R11, -R152.reuse, R11 ;  /* 0x0000000b980b7221 */ /* 0x040fe20000010100 */
[C---:B------:R-:W-:Y:S01]  /*5920*/  FADD.FTZ R14, -R152.reuse, R14 ;  /* 0x0000000e980e7221 */ /* 0x040fe20000010100 */
[C---:B------:R-:W-:Y:S01]  /*5930*/  FADD.FTZ R15, -R152.reuse, R15 ;  /* 0x0000000f980f7221 */ /* 0x040fe20000010100 */
[C---:B------:R-:W-:Y:S01]  /*5940*/  FADD.FTZ R16, -R153.reuse, R16 ;  /* 0x0000001099107221 */ /* 0x040fe20000010100 */
[----:B------:R-:W-:Y:S01]  /*5950*/  FADD.FTZ R17, -R153, R17 ;  /* 0x0000001199117221 */ /* 0x000fe20000010100 */
[C---:B------:R-:W-:Y:S01]  /*5960*/  FADD.FTZ R18, -R152.reuse, R18 ;  /* 0x0000001298127221 */ /* 0x040fe20000010100 */
[----:B------:R-:W-:Y:S01]  /*5970*/  FADD.FTZ R19, -R152, R19 ;  /* 0x0000001398137221 */ /* 0x000fe20000010100 */
[----:B------:R-:W-:Y:S01]  /*5980*/  FMUL.FTZ R10, R10, R79 ;  /* 0x0000004f0a0a7220 */ /* 0x000fe20000410000 */
[----:B------:R-:W-:Y:S01]  /*5990*/  F2FP.F16.F32.PACK_AB R79, R7, R6 ;  /* 0x00000006074f723e */ /* 0x000fe200000000ff */
[----:B------:R-:W-:Y:S01]  /*59a0*/  FMUL.FTZ R5, R12, R5 ;  /* 0x000000050c057220 */ /* 0x000fe20000410000 */
[----:B------:R-:W-:Y:S01]  /*59b0*/  FMUL.FTZ R4, R13, R4 ;  /* 0x000000040d047220 */ /* 0x000fe20000410000 */
[----:B------:R-:W-:Y:S01]  /*59c0*/  F2FP.F16.F32.PACK_AB R76, R9, R8 ;  /* 0x00000008094c723e */ /* 0x000fe200000000ff */
[----:B------:R-:W-:Y:S01]  /*59d0*/  FMUL.FTZ R11, R174, R11 ;  /* 0x0000000bae0b7220 */ /* 0x000fe20000410000 */
[----:B------:R-:W-:Y:S01]  /*59e0*/  FMUL.FTZ R14, R173, R14 ;  /* 0x0000000ead0e7220 */ /* 0x000fe20000410000 */
[----:B------:R-:W-:Y:S01]  /*59f0*/  FMUL.FTZ R15, R172, R15 ;  /* 0x0000000fac0f7220 */ /* 0x000fe20000410000 */
[----:B------:R-:W-:Y:S01]  /*5a00*/  FMUL.FTZ R78, R161, UR9 ;  /* 0x00000009a14e7c20 */ /* 0x000fe20008410000 */
[----:B------:R-:W-:Y:S01]  /*5a10*/  FMUL.FTZ R16, R177, R16 ;  /* 0x00000010b1107220 */ /* 0x000fe20000410000 */
[----:B------:R-:W-:Y:S01]  /*5a20*/  FMUL.FTZ R17, R176, R17 ;  /* 0x00000011b0117220 */ /* 0x000fe20000410000 */
[----:B------:R-:W-:Y:S01]  /*5a30*/  FMUL.FTZ R18, R171, R18 ;  /* 0x00000012ab127220 */ /* 0x000fe20000410000 */
[----:B------:R-:W-:Y:S01]  /*5a40*/  FMUL.FTZ R19, R170, R19 ;  /* 0x00000013aa137220 */ /* 0x000fe20000410000 */
[----:B------:R-:W-:Y:S01]  /*5a50*/  FMUL.FTZ R7, R164, UR9 ;  /* 0x00000009a4077c20 */ /* 0x000fe20008410000 */
[----:B------:R-:W-:Y:S01]  /*5a60*/  FMUL.FTZ R6, R165, UR9 ;  /* 0x00000009a5067c20 */ /* 0x000fe20008410000 */
[----:B------:R-:W-:Y:S01]  /*5a70*/  FMUL.FTZ R9, R166, UR9 ;  /* 0x00000009a6097c20 */ /* 0x000fe20008410000 */
[----:B------:R-:W-:Y:S01]  /*5a80*/  FMUL.FTZ R8, R167, UR9 ;  /* 0x00000009a7087c20 */ /* 0x000fe20008410000 */
[----:B------:R-:W-:Y:S01]  /*5a90*/  F2FP.F16.F32.PACK_AB R81, R4, R5 ;  /* 0x000000050451723e */ /* 0x000fe200000000ff */
[----:B------:R-:W-:Y:S01]  /*5aa0*/  FMUL.FTZ R13, R168, UR9 ;  /* 0x00000009a80d7c20 */ /* 0x000fe20008410000 */
[----:B------:R-:W-:Y:S01]  /*5ab0*/  FMUL.FTZ R12, R169, UR9 ;  /* 0x00000009a90c7c20 */ /* 0x000fe20008410000 */
        /* <DEDUP_REMOVED lines=9> */
[----:B------:R-:W-:Y:S04]  /*5b50*/  F2FP.F16.F32.PACK_AB R85, R8, R9 ;  /* 0x000000090855723e */ /* 0x000fe800000000ff */
        /* <DEDUP_REMOVED lines=77> */
.L_x_1225:
        /* <DEDUP_REMOVED lines=137> */
.L_x_1226:
        /* <DEDUP_REMOVED lines=77> */
[----:B------:R-:W-:Y:S01]  /*6d90*/  IMAD R157, R243, 0x18, RZ ;  /* 0x00000018f39d7824 */ /* 0x000fe200078e02ff */
[-C--:B------:R-:W-:Y:S03]  /*6da0*/  LEA.HI.X.SX32 R163, R153, R245.reuse, 0x2, P0 ;  /* 0x000000f599a37211 */ /* 0x080fe600000f16ff */
[-C--:B------:R-:W-:Y:S01]  /*6db0*/  LEA.HI.X.SX32 R167, R161, R245.reuse, 0x2, P1 ;  /* 0x000000f5a1a77211 */ /* 0x080fe200008f16ff */
[----:B------:R-:W-:Y:S01]  /*6dc0*/  IMAD.SHL.U32 R159, R243, 0x20, RZ ;  /* 0x00000020f39f7824 */ /* 0x000fe200078e00ff */
[CC--:B------:R-:W-:Y:S01]  /*6dd0*/  LEA R164, P0, R157.reuse, R244.reuse, 0x2 ;  /* 0x000000f49da47211 */ /* 0x0c0fe200078010ff */
[----:B------:R2:W-:Y:S03]  /*6de0*/  REDG.E.ADD.F32.FTZ.RN.STRONG.GPU desc[UR14][R162.64], R5 ;  /* 0x00000005a20079a6 */ /* 0x0005e6000c10f38e */
[-C--:B------:R-:W-:Y:S01]  /*6df0*/  LEA.HI.X.SX32 R165, R157, R245.reuse, 0x2, P0 ;  /* 0x000000f59da57211 */ /* 0x080fe200000f16ff */
[----:B------:R-:W-:Y:S01]  /*6e00*/  REDG.E.ADD.F32.FTZ.RN.STRONG.GPU desc[UR14][R166.64], R6 ;  /* 0x00000006a60079a6 */ /* 0x000fe2000c10f38e */
[-C--:B------:R-:W-:Y:S01]  /*6e10*/  LEA R158, P1, R159, R244.reuse, 0x2 ;  /* 0x000000f49f9e7211 */ /* 0x080fe200078210ff */
[----:B------:R-:W-:Y:S02]  /*6e20*/  IMAD R157, R243, 0x30, RZ ;  /* 0x00000030f39d7824 */ /* 0x000fe400078e02ff */
[----:B------:R3:W-:Y:S01]  /*6e30*/  REDG.E.ADD.F32.FTZ.RN.STRONG.GPU desc[UR14][R164.64], R7 ;  /* 0x00000007a40079a6 */ /* 0x0007e2000c10f38e */
[-C--:B------:R-:W-:Y:S02]  /*6e40*/  LEA.HI.X.SX32 R159, R159, R245.reuse, 0x2, P1 ;  /* 0x000000f59f9f7211 */ /* 0x080fe400008f16ff */
[-C--:B------:R-:W-:Y:S01]  /*6e50*/  LEA R156, P1, R157, R244.reuse, 0x2 ;  /* 0x000000f49d9c7211 */ /* 0x080fe200078210ff */
[C---:B-1----:R-:W-:Y:S02]  /*6e60*/  IMAD R155, R243.reuse, 0x28, RZ ;  /* 0x00000028f39b7824 */ /* 0x042fe400078e02ff */
[----:B------:R1:W-:Y:S01]  /*6e70*/  REDG.E.ADD.F32.FTZ.RN.STRONG.GPU desc[UR14][R158.64], R8 ;  /* 0x000000089e0079a6 */ /* 0x0003e2000c10f38e */
[----:B------:R-:W-:Y:S01]  /*6e80*/  IMAD R243, R243, 0x38, RZ ;  /* 0x00000038f3f37824 */ /* 0x000fe200078e02ff */
        /* <DEDUP_REMOVED lines=346> */
[----:B------:R-:W-:-:S02]  /*8430*/  F2FP.F16.F32.PACK_AB R62, R63, R62 ;  /* 0x0000003e3f3e723e */ /* 0x000fc400000000ff */
[C---:B--2---:R-:W-:Y:S01]  /*8440*/  @P0 IMAD R6, R8.reuse, R5, RZ ;  /* 0x0000000508060224 */ /* 0x044fe200078e02ff */
[----:B------:R-:W-:Y:S01]  /*8450*/  STS [R217+0x5000], R136 ;  /* 0x00500088d9007388 */ /* 0x000fe20000000800 */
[----:B------:R-:W-:-:S03]  /*8460*/  @P0 IMAD.WIDE.U32 R8, R8, R4, RZ ;  /* 0x0000000408080225 */ /* 0x000fc600078e00ff */
[----:B------:R-:W-:Y:S02]  /*8470*/  STS [R217+0x5400], R138 ;  /* 0x0054008ad9007388 */ /* 0x000fe40000000800 */
[----:B------:R-:W-:Y:S02]  /*8480*/  @P0 IADD3 R6, R9, R6, RZ ;  /* 0x0000000609060210 */ /* 0x000fe40007ffe0ff */
        /* <DEDUP_REMOVED lines=23> */
[----:B-1----:R-:W-:-:S02]  /*8600*/  @P0 IADD3 R44, R11, R7, RZ ;  /* 0x000000070b2c0210 */ /* 0x002fc40007ffe0ff */
[----:B------:R-:W-:Y:S01]  /*8610*/  SHF.R.S32.HI R11, RZ, 0x1f, R211 ;  /* 0x0000001fff0b7819 */ /* 0x000fe200000114d3 */
[----:B------:R1:W-:Y:S01]  /*8620*/  STS [R217+0xb000], R56 ;  /* 0x00b00038d9007388 */ /* 0x0003e20000000800 */
[----:B--2---:R-:W-:Y:S02]  /*8630*/  @P0 IMAD.MOV.U32 R46, RZ, RZ, R10 ;  /* 0x000000ffff2e0224 */ /* 0x004fe400078e000a */
[----:B-1----:R-:W-:Y:S01]  /*8640*/  @P0 IMAD.MOV.U32 R56, RZ, RZ, R8 ;  /* 0x000000ffff380224 */ /* 0x002fe200078e0008 */
        /* <DEDUP_REMOVED lines=12> */
.L_x_1228:
        /* <DEDUP_REMOVED lines=12> */
.L_x_1229:
[----:B------:R-:W-:Y:S01]  /*87d0*/  STS [R219+0xb000], R60 ;  /* 0x00b0003cdb007388 */ /* 0x000fe20000000800 */
[----:B------:R-:W-:Y:S01]  /*87e0*/  SHF.R.S32.HI R63, RZ, 0x1f, R208 ;  /* 0x0000001fff3f7819 */ /* 0x000fe200000114d0 */
[----:B------:R-:W-:Y:S01]  /*87f0*/  IMAD R238, R215, -0x40, R238 ;  /* 0xffffffc0d7ee7824 */ /* 0x000fe200078e02ee */
[----:B------:R-:W-:Y:S01]  /*8800*/  SHF.R.S32.HI R7, RZ, 0x1f, R225 ;  /* 0x0000001fff077819 */ /* 0x000fe200000114e1 */
[----:B------:R1:W-:Y:S01]  /*8810*/  STS [R219+0xb400], R62 ;  /* 0x00b4003edb007388 */ /* 0x0003e20000000800 */
[----:B------:R-:W-:Y:S01]  /*8820*/  SHF.R.S32.HI R57, RZ, 0x1f, R210 ;  /* 0x0000001fff397819 */ /* 0x000fe200000114d2 */
[----:B------:R-:W-:Y:S01]  /*8830*/  ULDC.64 UR6, c[0x0][0x468] ;  /* 0x00011a0000067ab9 */ /* 0x000fe20000000a00 */
[----:B------:R-:W-:Y:S01]  /*8840*/  BAR.SYNC.DEFER_BLOCKING 0x0 ;  /* 0x0000000000007b1d */ /* 0x000fe20000010000 */
[----:B------:R-:W-:Y:S01]  /*8850*/  IMAD R48, R7, R2, RZ ;  /* 0x0000000207307224 */ /* 0x000fe200078e02ff */
[----:B------:R-:W-:Y:S02]  /*8860*/  ISETP.GE.AND P4, PT, R207, R238, PT ;  /* 0x000000eecf00720c */ /* 0x000fe40003f86270 */
[----:B------:R-:W-:Y:S01]  /*8870*/  SHF.R.S32.HI R59, RZ, 0x1f, R207 ;  /* 0x0000001fff3b7819 */ /* 0x000fe200000114cf */
[C---:B------:R-:W-:Y:S01]  /*8880*/  IMAD R45, R225.reuse, R3, R48 ;  /* 0x00000003e12d7224 */ /* 0x040fe200078e0230 */
[----:B------:R-:W-:Y:S01]  /*8890*/  BSSY B0, `(.L_x_1230) ;  /* 0x0000027000007945 */ /* 0x000fe20003800000 */
        /* <DEDUP_REMOVED lines=38> */
.L_x_1231:
[----:B------:R-:W-:Y:S05]  /*8b00*/  BSYNC B0 ;  /* 0x0000000000007941 */ /* 0x000fea0003800000 */
.L_x_1230:
        /* <DEDUP_REMOVED lines=19> */
.L_x_1233:
[----:B------:R-:W-:Y:S05]  /*8c40*/  BSYNC B0 ;  /* 0x0000000000007941 */ /* 0x000fea0003800000 */
.L_x_1232:
[-C--:B------:R-:W-:Y:S01]  /*8c50*/  IMAD.WIDE.U32 R62, R225, R4.reuse, R62 ;  /* 0x00000004e13e7225 */ /* 0x080fe200078e003e */
[----:B------:R-:W-:Y:S01]  /*8c60*/  ULDC.64 UR6, c[0x0][0x470] ;  /* 0x00011c0000067ab9 */ /* 0x000fe20000000a00 */
[----:B------:R-:W-:Y:S02]  /*8c70*/  BSSY B0, `(.L_x_1234) ;  /* 0x000001a000007945 */ /* 0x000fe40003800000 */
[----:B--2---:R-:W-:Y:S01]  /*8c80*/  IMAD R2, R7, R4, RZ ;  /* 0x0000000407027224 */ /* 0x004fe200078e02ff */
[----:B----4-:R-:W-:Y:S01]  /*8c90*/  IADD3 R32, P0, R56, R62, RZ ;  /* 0x0000003e38207210 */ /* 0x010fe20007f1e0ff */
        /* <DEDUP_REMOVED lines=23> */
.L_x_1235:
[----:B------:R-:W-:Y:S05]  /*8e10*/  BSYNC B0 ;  /* 0x0000000000007941 */ /* 0x000fea0003800000 */
.L_x_1234:
        /* <DEDUP_REMOVED lines=19> */
.L_x_1204:
[----:B------:R-:W-:Y:S05]  /*8f50*/  BSYNC B1 ;  /* 0x0000000000017941 */ /* 0x000fea0003800000 */
.L_x_1190:
[----:B---34-:R-:W3:Y:S02]  /*8f60*/  LDC R2, c[0x0][0xc] ;  /* 0x00000300ff027b82 */ /* 0x018ee40000000800 */
[----:B---3--:R-:W-:-:S04]  /*8f70*/  IADD3 R215, R2, R215, RZ ;  /* 0x000000d702d77210 */ /* 0x008fc80007ffe0ff */
[----:B------:R-:W-:-:S13]  /*8f80*/  ISETP.GE.AND P0, PT, R215, UR12, PT ;  /* 0x0000000cd7007c0c */ /* 0x000fda000bf06270 */
[----:B------:R-:W-:Y:S05]  /*8f90*/  @P0 BRA `(.L_x_1236) ;  /* 0x0000000000040947 */ /* 0x000fea0003800000 */
[----:B------:R-:W-:Y:S05]  /*8fa0*/  BRA `(.L_x_1237) ;  /* 0xffffff7800587947 */ /* 0x000fea000383ffff */
.L_x_1236:
[----:B------:R-:W-:Y:S05]  /*8fb0*/  EXIT ;  /* 0x000000000000794d */ /* 0x000fea0003800000 */
.L_x_1238:
        /* <DEDUP_REMOVED lines=12> */
.L_x_1613:


//--------------------- .text._ZN5flash44flash_bwd_dq_dk_dv_loop_seqk_parallel_kernelI23Flash_bwd_kernel_traitsILi192ELi64ELi64ELi8ELi4ELi2ELi2ELb0ELb0EN7cutlass6half_tE19Flash_kernel_traitsILi192ELi64ELi64ELi8ES3_EELb1ELb0ELb0ELb0ELb0ELb1ELb0EEEvNS_16Flash_bwd_paramsE --------------------------
	.section	.text._ZN5flash44flash_bwd_dq_dk_dv_loop_seqk_parallel_kernelI23Flash_bwd_kernel_traitsILi192ELi64ELi64ELi8ELi4ELi2ELi2ELb0ELb0EN7cutlass6half_tE19Flash_kernel_traitsILi192ELi64ELi64ELi8ES3_EELb1ELb0ELb0ELb0ELb0ELb1ELb0EEEvNS_16Flash_bwd_paramsE,"ax",@progbits
	.align	128
        .global         _ZN5flash44flash_bwd_dq_dk_dv_loop_seqk_parallel_kernelI23Flash_bwd_kernel_traitsILi192ELi64ELi64ELi8ELi4ELi2ELi2ELb0ELb0EN7cutlass6half_tE19Flash_kernel_traitsILi192ELi64ELi64ELi8ES3_EELb1ELb0ELb0ELb0ELb0ELb1ELb0EEEvNS_16Flash_bwd_paramsE
        .type           _ZN5flash44flash_bwd_dq_dk_dv_loop_seqk_parallel_kernelI23Flash_bwd_kernel_traitsILi192ELi64ELi64ELi8ELi4ELi2ELi2ELb0ELb0EN7cutlass6half_tE19Flash_kernel_traitsILi192ELi64ELi64ELi8ES3_EELb1ELb0ELb0ELb0ELb0ELb1ELb0EEEvNS_16Flash_bwd_paramsE,@function
        .size           _ZN5flash44flash_bwd_dq_dk_dv_loop_seqk_parallel_kernelI23Flash_bwd_kernel_traitsILi192ELi64ELi64ELi8ELi4ELi2ELi2ELb0ELb0EN7cutlass6half_tE19Flash_kernel_traitsILi192ELi64ELi64ELi8ES3_EELb1ELb0ELb0ELb0ELb0ELb1ELb0EEEvNS_16Flash_bwd_paramsE,(.L_x_1614 - _ZN5flash44flash_bwd_dq_dk_dv_loop_seqk_parallel_kernelI23Flash_bwd_kernel_traitsILi192ELi64ELi64ELi8ELi4ELi2ELi2ELb0ELb0EN7cutlass6half_tE19Flash_kernel_traitsILi192ELi64ELi64ELi8ES3_EELb1ELb0ELb0ELb0ELb0ELb1ELb0EEEvNS_16Flash_bwd_paramsE)
        .other          _ZN5flash44flash_bwd_dq_dk_dv_loop_seqk_parallel_kernelI23Flash_bwd_kernel_traitsILi192ELi64ELi64ELi8ELi4ELi2ELi2ELb0ELb0EN7cutlass6half_tE19Flash_kernel_traitsILi192ELi64ELi64ELi8ES3_EELb1ELb0ELb0ELb0ELb0ELb1ELb0EEEvNS_16Flash_bwd_paramsE,@"STO_CUDA_ENTRY STV_DEFAULT"
_ZN5flash44flash_bwd_dq_dk_dv_loop_seqk_parallel_kernelI23Flash_bwd_kernel_traitsILi192ELi64ELi64ELi8ELi4ELi2ELi2ELb0ELb0EN7cutlass6half_tE19Flash_kernel_traitsILi192ELi64ELi64ELi8ES3_EELb1ELb0ELb0ELb0ELb0ELb1ELb0EEEvNS_16Flash_bwd_paramsE:
.text._ZN5flash44flash_bwd_dq_dk_dv_loop_seqk_parallel_kernelI23Flash_bwd_kernel_traitsILi192ELi64ELi64ELi8ELi4ELi2ELi2ELb0ELb0EN7cutlass6half_tE19Flash_kernel_traitsILi192ELi64ELi64ELi8ES3_EELb1ELb0ELb0ELb0ELb0ELb1ELb0EEEvNS_16Flash_bwd_paramsE:
        /* <DEDUP_REMOVED lines=29> */
[----:B------:R-:W-:Y:S02]  /*01d0*/  SHF.R.S32.HI R2, RZ, 0x4, R6 ;  /* 0x00000004ff027819 */ /* 0x000fe40000011406 */
[--C-:B------:R-:W-:Y:S02]  /*01e0*/  SHF.R.S32.HI R4, RZ, 0x2, R0.reuse ;  /* 0x00000002ff047819 */ /* 0x100fe40000011400 */
[----:B------:R-:W-:Y:S02]  /*01f0*/  SHF.R.S32.HI R5, RZ, 0x1f, R0 ;  /* 0x0000001fff057819 */ /* 0x000fe40000011400 */
[----:B------:R-:W-:Y:S02]  /*0200*/  LOP3.LUT R3, R0, 0x7ffffffc, RZ, 0xc0, !PT ;  /* 0x7ffffffc00037812 */ /* 0x000fe400078ec0ff */
[C---:B------:R-:W-:Y:S02]  /*0210*/  LOP3.LUT R9, R6.reuse, 0xfffffff0, RZ, 0xc0, !PT ;  /* 0xfffffff006097812 */ /* 0x040fe400078ec0ff */
[----:B------:R-:W-:Y:S01]  /*0220*/  LEA.HI R6, R6, R2, RZ, 0x1 ;  /* 0x0000000206067211 */ /* 0x000fe200078f08ff */
[C---:B------:R-:W-:Y:S01]  /*0230*/  IMAD.IADD R14, R10.reuse, 0x1, -R3 ;  /* 0x000000010a0e7824 */ /* 0x040fe200078e0a03 */
[----:B------:R-:W-:Y:S01]  /*0240*/  LEA.HI R5, R5, R4, RZ, 0x3 ;  /* 0x0000000405057211 */ /* 0x000fe200078f18ff */
[----:B------:R-:W-:Y:S01]  /*0250*/  IMAD.IADD R9, R10, 0x1, -R9 ;  /* 0x000000010a097824 */ /* 0x000fe200078e0a09 */
[----:B------:R-:W-:-:S02]  /*0260*/  LOP3.LUT R0, R7, 0xfffffff8, RZ, 0xc0, !PT ;  /* 0xfffffff807007812 */ /* 0x000fc400078ec0ff */
[----:B------:R-:W-:Y:S02]  /*0270*/  LOP3.LUT R11, R8, 0xffffffe0, RZ, 0xc0, !PT ;  /* 0xffffffe0080b7812 */ /* 0x000fe400078ec0ff */
[----:B------:R-:W-:Y:S01]  /*0280*/  SHF.R.S32.HI R220, RZ, 0x3, R7 ;  /* 0x00000003ffdc7819 */ /* 0x000fe20000011407 */
[----:B------:R-:W-:Y:S01]  /*0290*/  IMAD.IADD R0, R10, 0x1, -R0 ;  /* 0x000000010a007824 */ /* 0x000fe200078e0a00 */
[----:B------:R-:W-:Y:S01]  /*02a0*/  LOP3.LUT R6, R6, 0xfffffffe, RZ, 0xc0, !PT ;  /* 0xfffffffe06067812 */ /* 0x000fe200078ec0ff */
[----:B------:R-:W-:Y:S01]  /*02b0*/  IMAD.IADD R233, R10, 0x1, -R11 ;  /* 0x000000010ae97824 */ /* 0x000fe200078e0a0b */
[----:B------:R-:W-:Y:S01]  /*02c0*/  LOP3.LUT R3, R5, 0xfffffff8, RZ, 0xc0, !PT ;  /* 0xfffffff805037812 */ /* 0x000fe200078ec0ff */
[----:B------:R-:W-:Y:S01]  /*02d0*/  IMAD.SHL.U32 R5, R220, 0x40, RZ ;  /* 0x00000040dc057824 */ /* 0x000fe200078e00ff */
[----:B------:R-:W-:Y:S01]  /*02e0*/  SHF.R.S32.HI R251, RZ, 0x5, R8 ;  /* 0x00000005fffb7819 */ /* 0x000fe20000011408 */
[----:B------:R-:W-:Y:S01]  /*02f0*/  IMAD.IADD R10, R2, 0x1, -R6 ;  /* 0x00000001020a7824 */ /* 0x000fe200078e0a06 */
[----:B------:R-:W-:Y:S01]  /*0300*/  LOP3.LUT P4, RZ, R0, 0x2, RZ, 0xc0, !PT ;  /* 0x0000000200ff7812 */ /* 0x000fe2000788c0ff */
[----:B------:R-:W-:Y:S01]  /*0310*/  IMAD.IADD R6, R4, 0x1, -R3 ;  /* 0x0000000104067824 */ /* 0x000fe200078e0a03 */
[----:B------:R-:W-:Y:S01]  /*0320*/  LEA.HI R3, R8, R251, RZ, 0x1 ;  /* 0x000000fb08037211 */ /* 0x000fe200078f08ff */
[----:B------:R-:W-:Y:S01]  /*0330*/  IMAD.SHL.U32 R230, R0, 0x8, RZ ;  /* 0x0000000800e67824 */ /* 0x000fe200078e00ff */
[----:B------:R-:W-:Y:S01]  /*0340*/  LOP3.LUT R2, R5, 0x1c0, RZ, 0xc0, !PT ;  /* 0x000001c005027812 */ /* 0x000fe200078ec0ff */
[----:B------:R-:W-:Y:S01]  /*0350*/  IMAD.SHL.U32 R181, R10, 0x200, RZ ;  /* 0x000002000ab57824 */ /* 0x000fe200078e00ff */
[----:B------:R-:W-:-:S02]  /*0360*/  LOP3.LUT R3, R3, 0xfffffffe, RZ, 0xc0, !PT ;  /* 0xfffffffe03037812 */ /* 0x000fc400078ec0ff */
[----:B------:R-:W-:Y:S02]  /*0370*/  SHF.R.U32.HI R4, RZ, 0x3, R2 ;  /* 0x00000003ff047819 */ /* 0x000fe40000011602 */
[----:B------:R-:W-:Y:S01]  /*0380*/  LOP3.LUT R2, R2, 0x38, R230, 0xf8, !PT ;  /* 0x0000003802027812 */ /* 0x000fe200078ef8e6 */
[----:B------:R-:W-:Y:S01]  /*0390*/  IMAD.IADD R186, R251, 0x1, -R3 ;  /* 0x00000001fbba7824 */ /* 0x000fe200078e0a03 */
[C---:B------:R-:W-:Y:S01]  /*03a0*/  LOP3.LUT P3, RZ, R0.reuse, 0x4, RZ, 0xc0, !PT ;  /* 0x0000000400ff7812 */ /* 0x040fe2000786c0ff */
[----:B------:R-:W-:Y:S01]  /*03b0*/  IMAD.SHL.U32 R0, R0, 0x40, RZ ;  /* 0x0000004000007824 */ /* 0x000fe200078e00ff */
[----:B------:R-:W-:Y:S01]  /*03c0*/  LOP3.LUT R12, R2, R4, RZ, 0x3c, !PT ;  /* 0x00000004020c7212 */ /* 0x000fe200078e3cff */
[----:B------:R-:W-:Y:S01]  /*03d0*/  IMAD.SHL.U32 R2, R186, 0x10, RZ ;  /* 0x00000010ba027824 */ /* 0x000fe200078e00ff */
[----:B------:R-:W-:Y:S02]  /*03e0*/  SHF.R.S32.HI R3, RZ, 0x1f, R9 ;  /* 0x0000001fff037819 */ /* 0x000fe40000011409 */
[----:B------:R-:W-:-:S02]  /*03f0*/  LOP3.LUT R0, R0, 0x1c0, RZ, 0xc0, !PT ;  /* 0x000001c000007812 */ /* 0x000fc400078ec0ff */
[----:B------:R-:W-:Y:S02]  /*0400*/  LEA.HI R11, R3, R9, RZ, 0x3 ;  /* 0x00000009030b7211 */ /* 0x000fe400078f18ff */
[C---:B------:R-:W-:Y:S02]  /*0410*/  LOP3.LUT R3, R0.reuse, 0x10, R2, 0xf8, !PT ;  /* 0x0000001000037812 */ /* 0x040fe400078ef802 */
[----:B------:R-:W-:Y:S02]  /*0420*/  SHF.R.S32.HI R228, RZ, 0x7, R228 ;  /* 0x00000007ffe47819 */ /* 0x000fe400000114e4 */
[----:B------:R-:W-:Y:S02]  /*0430*/  LOP3.LUT R177, R0, 0x8, R7, 0xf8, !PT ;  /* 0x0000000800b17812 */ /* 0x000fe400078ef807 */
[----:B------:R-:W-:Y:S01]  /*0440*/  SHF.R.U32.HI R0, RZ, 0x3, R0 ;  /* 0x00000003ff007819 */ /* 0x000fe20000011600 */
[C---:B------:R-:W-:Y:S01]  /*0450*/  IMAD R2, R228.reuse, 0x800, R181 ;  /* 0x00000800e4027824 */ /* 0x040fe200078e02b5 */
[----:B------:R-:W-:Y:S01]  /*0460*/  LOP3.LUT R3, R3, 0x8, R7, 0xf8, !PT ;  /* 0x0000000803037812 */ /* 0x000fe200078ef807 */
[----:B------:R-:W-:Y:S01]  /*0470*/  IMAD.SHL.U32 R15, R228, 0x20, RZ ;  /* 0x00000020e40f7824 */ /* 0x000fe200078e00ff */
[----:B------:R-:W-:Y:S01]  /*0480*/  LOP3.LUT R4, R6, 0x1, RZ, 0xc0, !PT ;  /* 0x0000000106047812 */ /* 0x000fe200078ec0ff */
[----:B------:R-:W-:Y:S01]  /*0490*/  IMAD.SHL.U32 R7, R14, 0x2, RZ ;  /* 0x000000020e077824 */ /* 0x000fe200078e00ff */
[----:B------:R-:W-:-:S02]  /*04a0*/  LOP3.LUT R177, R177, R0, RZ, 0x3c, !PT ;  /* 0x00000000b1b17212 */ /* 0x000fc400078e3cff */
[----:B------:R-:W-:Y:S01]  /*04b0*/  LOP3.LUT R181, R181, R3, R0, 0xf6, !PT ;  /* 0x00000003b5b57212 */ /* 0x000fe200078ef600 */
[----:B------:R-:W-:Y:S01]  /*04c0*/  IMAD.SHL.U32 R3, R6, 0x40, RZ ;  /* 0x0000004006037824 */ /* 0x000fe200078e00ff */
[----:B------:R-:W-:Y:S01]  /*04d0*/  SHF.R.S32.HI R0, RZ, 0x6, R13 ;  /* 0x00000006ff007819 */ /* 0x000fe2000001140d */
[----:B------:R-:W-:Y:S01]  /*04e0*/  IMAD.IADD R177, R2, 0x1, R177 ;  /* 0x0000000102b17824 */ /* 0x000fe200078e02b1 */
[----:B------:R-:W-:Y:S02]  /*04f0*/  LOP3.LUT R5, R11, 0xfffffff8, RZ, 0xc0, !PT ;  /* 0xfffffff80b057812 */ /* 0x000fe400078ec0ff */
[----:B------:R-:W-:Y:S01]  /*0500*/  ISETP.NE.U32.AND P0, PT, R4, 0x1, PT ;  /* 0x000000010400780c */ /* 0x000fe20003f05070 */
[C---:B------:R-:W-:Y:S01]  /*0510*/  IMAD R236, R0.reuse, 0x200, R12 ;  /* 0x0000020000ec7824 */ /* 0x040fe200078e020c */
[----:B------:R-:W-:Y:S01]  /*0520*/  SHF.R.S32.HI R4, RZ, 0x1f, R8 ;  /* 0x0000001fff047819 */ /* 0x000fe20000011408 */
[----:B------:R-:W-:Y:S01]  /*0530*/  IMAD.SHL.U32 R2, R0, 0x8, RZ ;  /* 0x0000000800027824 */ /* 0x000fe200078e00ff */
[----:B------:R-:W-:Y:S01]  /*0540*/  LOP3.LUT R0, R3, 0x1c0, RZ, 0xc0, !PT ;  /* 0x000001c003007812 */ /* 0x000fe200078ec0ff */
[----:B------:R-:W-:Y:S01]  /*0550*/  IMAD.IADD R252, R9, 0x1, -R5 ;  /* 0x0000000109fc7824 */ /* 0x000fe200078e0a05 */
[----:B------:R-:W-:Y:S01]  /*0560*/  LEA.HI R5, R4, R251, RZ, 0x2 ;  /* 0x000000fb04057211 */ /* 0x000fe200078f10ff */
[----:B------:R-:W-:Y:S01]  /*0570*/  IMAD.SHL.U32 R4, R10, 0x20, RZ ;  /* 0x000000200a047824 */ /* 0x000fe200078e00ff */
[----:B------:R-:W-:-:S02]  /*0580*/  LOP3.LUT R2, R2, 0x18, RZ, 0xc0, !PT ;  /* 0x0000001802027812 */ /* 0x000fc400078ec0ff */
[----:B------:R-:W-:Y:S02]  /*0590*/  SHF.R.U32.HI R3, RZ, 0x3, R0 ;  /* 0x00000003ff037819 */ /* 0x000fe40000011600 */
[----:B------:R-:W-:Y:S02]  /*05a0*/  LOP3.LUT R5, R5, 0xfffffffc, RZ, 0xc0, !PT ;  /* 0xfffffffc05057812 */ /* 0x000fe400078ec0ff */
[----:B------:R-:W-:Y:S01]  /*05b0*/  LOP3.LUT R8, R2, 0x20, R4, 0xf8, !PT ;  /* 0x0000002002087812 */ /* 0x000fe200078ef804 */
[----:B------:R-:W-:Y:S01]  /*05c0*/  IMAD.SHL.U32 R4, R11, 0x40, RZ ;  /* 0x000000400b047824 */ /* 0x000fe200078e00ff */
[----:B------:R-:W-:Y:S01]  /*05d0*/  LOP3.LUT R9, R3, R0, R2, 0x1e, !PT ;  /* 0x0000000003097212 */ /* 0x000fe200078e1e02 */
[----:B------:R-:W-:Y:S01]  /*05e0*/  IMAD.SHL.U32 R2, R252, 0x40, RZ ;  /* 0x00000040fc027824 */ /* 0x000fe200078e00ff */
[----:B------:R-:W-:Y:S01]  /*05f0*/  LOP3.LUT R0, R0, 0x20, R15, 0xf8, !PT ;  /* 0x0000002000007812 */ /* 0x000fe200078ef80f */
[----:B------:R-:W-:Y:S01]  /*0600*/  IMAD.IADD R227, R251, 0x1, -R5 ;  /* 0x00000001fbe37824 */ /* 0x000fe200078e0a05 */
[----:B------:R-:W-:Y:S01]  /*0610*/  R2P PR, R6, 0x6 ;  /* 0x0000000606007804 */ /* 0x000fe20000000000 */
[----:B------:R-:W-:Y:S01]  /*0620*/  IMAD.SHL.U32 R5, R10, 0x8, RZ ;  /* 0x000000080a057824 */ /* 0x000fe200078e00ff */
[----:B------:R-:W-:Y:S01]  /*0630*/  LOP3.LUT R6, R0, R3, RZ, 0x3c, !PT ;  /* 0x0000000300067212 */ /* 0x000fe200078e3cff */
[----:B------:R-:W-:Y:S01]  /*0640*/  IMAD R0, R227, 0x400, R7 ;  /* 0x00000400e3007824 */ /* 0x000fe200078e0207 */
[----:B------:R-:W-:-:S02]  /*0650*/  LOP3.LUT R3, R2, 0x1c0, RZ, 0xc0, !PT ;  /* 0x000001c002037812 */ /* 0x000fc400078ec0ff */
[----:B------:R-:W-:Y:S01]  /*0660*/  SEL R178, R178, 0xffffffe0, !P4 ;  /* 0xffffffe0b2b27807 */ /* 0x000fe20006000000 */
[----:B------:R-:W-:Y:S01]  /*0670*/  IMAD.IADD R209, R0, 0x1, R6 ;  /* 0x0000000100d17824 */ /* 0x000fe200078e0206 */
[----:B------:R-:W-:Y:S02]  /*0680*/  SHF.R.U32.HI R2, RZ, 0x3, R3 ;  /* 0x00000003ff027819 */ /* 0x000fe40000011603 */
[----:B------:R-:W-:Y:S01]  /*0690*/  LOP3.LUT R6, R3, 0x8, R5, 0xf8, !PT ;  /* 0x0000000803067812 */ /* 0x000fe200078ef805 */
[----:B------:R-:W-:Y:S01]  /*06a0*/  IMAD R5, R186, 0x400, R7 ;  /* 0x00000400ba057824 */ /* 0x000fe200078e0207 */
[----:B------:R-:W-:Y:S02]  /*06b0*/  LOP3.LUT R0, R4, 0xfffffe00, RZ, 0xc0, !PT ;  /* 0xfffffe0004007812 */ /* 0x000fe400078ec0ff */
[----:B------:R-:W-:Y:S01]  /*06c0*/  LOP3.LUT R3, R2, R8, R3, 0x1e, !PT ;  /* 0x0000000802037212 */ /* 0x000fe200078e1e03 */
[----:B------:R-:W-:Y:S01]  /*06d0*/  IMAD.IADD R5, R5, 0x1, R9 ;  /* 0x0000000105057824 */ /* 0x000fe200078e0209 */
[----:B------:R-:W-:Y:S01]  /*06e0*/  LOP3.LUT R2, R6, R2, RZ, 0x3c, !PT ;  /* 0x0000000206027212 */ /* 0x000fe200078e3cff */
[--C-:B------:R-:W-:Y:S01]  /*06f0*/  IMAD R4, R227, 0x400, R0.reuse ;  /* 0x00000400e3047824 */ /* 0x100fe200078e0200 */
[----:B------:R-:W-:Y:S01]  /*0700*/  LOP3.LUT R191, R3, R0, RZ, 0xfc, !PT ;  /* 0x0000000003bf7212 */ /* 0x000fe200078efcff */
[----:B------:R-:W-:Y:S01]  /*0710*/  IMAD R186, R186, 0x400, R0 ;  /* 0x00000400baba7824 */ /* 0x000fe200078e0200 */
[----:B------:R-:W-:Y:S01]  /*0720*/  SHF.R.S32.HI R0, RZ, 0x1f, R233 ;  /* 0x0000001fff007819 */ /* 0x000fe200000114e9 */
[----:B------:R-:W-:Y:S01]  /*0730*/  IMAD.IADD R190, R4, 0x1, R2 ;  /* 0x0000000104be7824 */ /* 0x000fe200078e0202 */
[----:B------:R-:W-:Y:S01]  /*0740*/  LEA R177, R177, UR5, 0x1 ;  /* 0x00000005b1b17c11 */ /* 0x000fe2000f8e08ff */
[----:B------:R-:W-:Y:S01]  /*0750*/  IMAD.IADD R186, R2, 0x1, R186 ;  /* 0x0000000102ba7824 */ /* 0x000fe200078e02ba */
[----:B------:R-:W-:-:S02]  /*0760*/  LEA R209, R209, UR5, 0x1 ;  /* 0x00000005d1d17c11 */ /* 0x000fc4000f8e08ff */
[----:B------:R-:W-:Y:S01]  /*0770*/  LEA.HI R0, R0, R233, RZ, 0x2 ;  /* 0x000000e900007211 */ /* 0x000fe200078f10ff */
[--C-:B------:R-:W-:Y:S01]  /*0780*/  IMAD.IADD R178, R178, 0x1, R177.reuse ;  /* 0x00000001b2b27824 */ /* 0x100fe200078e02b1 */
[----:B------:R-:W-:Y:S01]  /*0790*/  SEL R182, R182, 0xffffffc0, !P3 ;  /* 0xffffffc0b6b67807 */ /* 0x000fe20005800000 */
[----:B------:R-:W-:Y:S01]  /*07a0*/  VIADD R210, R209, 0x20 ;  /* 0x00000020d1d27836 */ /* 0x000fe20000000000 */
[----:B------:R-:W-:Y:S01]  /*07b0*/  SEL R211, R211, 0x10, !P0 ;  /* 0x00000010d3d37807 */ /* 0x000fe20004000000 */
[----:B------:R-:W-:Y:S01]  /*07c0*/  @P1 VIADD R210, R209, 0xffffffe0 ;  /* 0xffffffe0d1d21836 */ /* 0x000fe20000000000 */
        /* <DEDUP_REMOVED lines=15> */
.L_x_1267:
[----:B-12---:R-:W1:Y:S01]  /*08c0*/  LDC.64 R2, c[0x0][0x2f0] ;  /* 0x0000bc00ff027b82 */ /* 0x006e620000000a00 */
[C---:B------:R-:W-:Y:S01]  /*08d0*/  IMAD.SHL.U32 R12, R234.reuse, 0x4, RZ ;  /* 0x00000004ea0c7824 */ /* 0x040fe200078e00ff */
[----:B------:R-:W-:Y:S01]  /*08e0*/  SHF.L.U64.HI R11, R234, 0x2, R235 ;  /* 0x00000002ea0b7819 */ /* 0x000fe200000102eb */
[----:B------:R-:W-:Y:S01]  /*08f0*/  IMAD.MOV.U32 R0, RZ, RZ, -0x1 ;  /* 0xffffffffff007424 */ /* 0x000fe200078e00ff */
[----:B------:R-:W-:-:S04]  /*0900*/  ISETP.NE.U32.AND P3, PT, RZ, UR12, PT ;  /* 0x0000000cff007c0c */ /* 0x000fc8000bf65070 */
[----:B------:R-:W2:Y:S01]  /*0910*/  LDC.64 R8, c[0x0][0x308] ;  /* 0x0000c200ff087b82 */ /* 0x000ea20000000a00 */
[----:B------:R-:W-:-:S07]  /*0920*/  ISETP.NE.AND.EX P3, PT, RZ, UR13, PT, P3 ;  /* 0x0000000dff007c0c */ /* 0x000fce000bf65330 */
[----:B------:R-:W3:Y:S01]  /*0930*/  LDC.U8 R13, c[0x0][0x3c2] ;  /* 0x0000f080ff0d7b82 */ /* 0x000ee20000000000 */
[----:B-1----:R-:W-:-:S07]  /*0940*/  ISETP.NE.U32.AND P4, PT, R2, RZ, PT ;  /* 0x000000ff0200720c */ /* 0x002fce0003f85070 */
[----:B------:R-:W1:Y:S01]  /*0950*/  LDC.64 R4, c[0x0][0x2f8] ;  /* 0x0000be00ff047b82 */ /* 0x000e620000000a00 */
[----:B------:R-:W-:Y:S02]  /*0960*/  IADD3 R2, P0, R12, R2, RZ ;  /* 0x000000020c027210 */ /* 0x000fe40007f1e0ff */
[----:B------:R-:W-:-:S03]  /*0970*/  ISETP.NE.AND.EX P4, PT, R3, RZ, PT, P4 ;  /* 0x000000ff0300720c */ /* 0x000fc60003f85340 */
[----:B------:R-:W-:Y:S01]  /*0980*/  IMAD.X R3, R11, 0x1, R3, P0 ;  /* 0x000000010b037824 */ /* 0x000fe200000e0603 */
[----:B--2---:R-:W-:-:S04]  /*0990*/  ISETP.NE.U32.AND P2, PT, R8, RZ, PT ;  /* 0x000000ff0800720c */ /* 0x004fc80003f45070 */
[----:B------:R-:W-:-:S05]  /*09a0*/  ISETP.NE.AND.EX P2, PT, R9, RZ, PT, P2 ;  /* 0x000000ff0900720c */ /* 0x000fca0003f45320 */
[----:B------:R-:W2:Y:S04]  /*09b0*/  @P4 LDG.E R0, desc[UR16][R2.64] ;  /* 0x0000001002004981 */ /* 0x000ea8000c1e1900 */
[----:B----4-:R4:W2:Y:S01]  /*09c0*/  @P4 LDG.E R10, desc[UR16][R2.64+0x4] ;  /* 0x00000410020a4981 */ /* 0x0108a2000c1e1900 */
[----:B------:R-:W-:Y:S01]  /*09d0*/  @P3 IADD3 R6, P1, R12, UR12, RZ ;  /* 0x0000000c0c063c10 */ /* 0x000fe2000ff3e0ff */
[----:B------:R-:W-:-:S03]  /*09e0*/  IMAD.MOV.U32 R217, RZ, RZ, RZ ;  /* 0x000000ffffd97224 */ /* 0x000fc600078e00ff */
[----:B------:R-:W-:-:S05]  /*09f0*/  @P3 IADD3.X R7, R11, UR13, RZ, P1, !PT ;  /* 0x0000000d0b073c10 */ /* 0x000fca0008ffe4ff */
[----:B------:R1:W2:Y:S01]  /*0a00*/  @P3 LDG.E R217, desc[UR16][R6.64] ;  /* 0x0000001006d93981 */ /* 0x0002a2000c1e1900 */
[----:B----4-:R-:W-:-:S05]  /*0a10*/  @P2 IADD3 R2, P0, R12, R8, RZ ;  /* 0x000000080c022210 */ /* 0x010fca0007f1e0ff */
[----:B------:R-:W-:Y:S01]  /*0a20*/  @P2 IMAD.X R3, R11, 0x1, R9, P0 ;  /* 0x000000010b032824 */ /* 0x000fe200000e0609 */
[----:B---3--:R-:W-:Y:S01]  /*0a30*/  ISETP.NE.AND P3, PT, R13, RZ, PT ;  /* 0x000000ff0d00720c */ /* 0x008fe20003f65270 */
[----:B------:R-:W-:Y:S01]  /*0a40*/  IMAD.MOV.U32 R229, RZ, RZ, -0x1 ;  /* 0xffffffffffe57424 */ /* 0x000fe200078e00ff */
[----:B-1----:R-:W-:Y:S01]  /*0a50*/  ISETP.EQ.U32.AND P1, PT, R4, RZ, PT ;  /* 0x000000ff0400720c */ /* 0x002fe20003f22070 */
[----:B------:R-:W1:Y:S01]  /*0a60*/  @!P2 LDC R9, c[0x0][0x2cc] ;  /* 0x0000b300ff09ab82 */ /* 0x000e620000000800 */
[----:B------:R3:W4:Y:S02]  /*0a70*/  @P2 LDG.E R8, desc[UR16][R2.64] ;  /* 0x0000001002082981 */ /* 0x000724000c1e1900 */
[----:B------:R-:W-:-:S05]  /*0a80*/  ISETP.EQ.OR.EX P1, PT, R5, RZ, !P3, P1 ;  /* 0x000000ff0500720c */ /* 0x000fca0005f22710 */
[----:B------:R-:W1:Y:S01]  /*0a90*/  @!P2 LDC.64 R6, c[0x0][0x318] ;  /* 0x0000c600ff06ab82 */ /* 0x000e620000000a00 */
[----:B---3--:R-:W-:-:S05]  /*0aa0*/  IADD3 R2, P0, R12, R4, RZ ;  /* 0x000000040c027210 */ /* 0x008fca0007f1e0ff */
[----:B------:R-:W-:-:S05]  /*0ab0*/  IMAD.X R3, R11, 0x1, R5, P0 ;  /* 0x000000010b037824 */ /* 0x000fca00000e0605 */
[----:B-----5:R3:W5:Y:S01]  /*0ac0*/  @!P1 LDG.E R229, desc[UR16][R2.64] ;  /* 0x0000001002e59981 */ /* 0x020762000c1e1900 */
[----:B------:R-:W-:Y:S02]  /*0ad0*/  ISETP.NE.U32.AND P1, PT, R4, RZ, PT ;  /* 0x000000ff0400720c */ /* 0x000fe40003f25070 */
[----:B------:R-:W2:Y:S02]  /*0ae0*/  LDC R4, c[0x0][0x2c8] ;  /* 0x0000b200ff047b82 */ /* 0x000ea40000000800 */
[----:B------:R-:W-:Y:S02]  /*0af0*/  ISETP.NE.AND.EX P1, PT, R5, RZ, PT, P1 ;  /* 0x000000ff0500720c */ /* 0x000fe40003f25310 */
[----:B-1----:R-:W-:-:S04]  /*0b00*/  @!P2 ISETP.NE.U32.AND P0, PT, R6, RZ, PT ;  /* 0x000000ff0600a20c */ /* 0x002fc80003f05070 */
[----:B------:R-:W-:-:S04]  /*0b10*/  @!P2 ISETP.NE.AND.EX P0, PT, R7, RZ, PT, P0 ;  /* 0x000000ff0700a20c */ /* 0x000fc80003f05300 */
[----:B------:R-:W-:Y:S01]  /*0b20*/  @!P2 SEL R5, R9, RZ, P0 ;  /* 0x000000ff0905a207 */ /* 0x000fe20000000000 */
[----:B--2---:R-:W-:-:S06]  /*0b30*/  @P4 IMAD.IADD R26, R10, 0x1, -R0 ;  /* 0x000000010a1a4824 */ /* 0x004fcc00078e0a00 */
[----:B------:R-:W1:Y:S01]  /*0b40*/  @!P4 LDC R26, c[0x0][0x2c4] ;  /* 0x0000b100ff1acb82 */ /* 0x000e620000000800 */
[----:B----4-:R-:W-:Y:S01]  /*0b50*/  @P2 IMAD.IADD R200, R8, 0x1, -R217 ;  /* 0x0000000108c82824 */ /* 0x010fe200078e0ad9 */
[----:B---3--:R-:W-:Y:S06]  /*0b60*/  @!P1 BRA `(.L_x_1239) ;  /* 0x00000000000c9947 */ /* 0x008fec0003800000 */
[----:B------:R-:W2:Y:S02]  /*0b70*/  @P3 LDG.E R4, desc[UR16][R2.64+0x4] ;  /* 0x0000041002043981 */ /* 0x000ea4000c1e1900 */
[----:B--2--5:R-:W-:-:S06]  /*0b80*/  @P3 IADD3 R4, R4, -R229, RZ ;  /* 0x800000e504043210 */ /* 0x024fcc0007ffe0ff */
[----:B------:R2:W5:Y:S02]  /*0b90*/  @!P3 LDG.E R4, desc[UR16][R2.64] ;  /* 0x000000100204b981 */ /* 0x000564000c1e1900 */
.L_x_1239:
        /* <DEDUP_REMOVED lines=8> */
[----:B------:R-:W-:Y:S02]  /*0c20*/  ISETP.NE.AND P1, PT, R0, -0x1, PT ;  /* 0xffffffff0000780c */ /* 0x000fe40003f25270 */
[----:B------:R-:W-:Y:S01]  /*0c30*/  SHF.R.S32.HI R232, RZ, 0x1f, R226 ;  /* 0x0000001fffe87819 */ /* 0x000fe200000114e2 */
[----:B------:R-:W5:Y:S01]  /*0c40*/  LDC.64 R6, c[0x0][0x228] ;  /* 0x00008a00ff067b82 */ /* 0x000f620000000a00 */
[----:B------:R-:W-:-:S07]  /*0c50*/  SHF.R.S32.HI R250, RZ, 0x1f, R249 ;  /* 0x0000001ffffa7819 */ /* 0x000fce00000114f9 */
[----:B------:R-:W4:Y:S01]  /*0c60*/  LDC.64 R30, c[0x0][0x240] ;  /* 0x00009000ff1e7b82 */ /* 0x000f220000000a00 */
[----:B---3--:R-:W-:-:S07]  /*0c70*/  IABS R9, R15 ;  /* 0x0000000f00097213 */ /* 0x008fce0000000000 */
[----:B------:R-:W3:Y:S01]  /*0c80*/  LDC R41, c[0x0][0x2d4] ;  /* 0x0000b500ff297b82 */ /* 0x000ee20000000800 */
[----:B--2---:R-:W2:Y:S01]  /*0c90*/  I2F.RP R2, R9 ;  /* 0x0000000900027306 */ /* 0x004ea20000209400 */
[----:B-----5:R-:W-:-:S06]  /*0ca0*/  IMAD R8, R235, R6, RZ ;  /* 0x00000006eb087224 */ /* 0x020fcc00078e02ff */
[----:B------:R-:W5:Y:S01]  /*0cb0*/  @P0 LDC.64 R20, c[0x0][0x250] ;  /* 0x00009400ff140b82 */ /* 0x000f620000000a00 */
[----:B------:R-:W-:-:S07]  /*0cc0*/  IMAD R8, R234, R7, R8 ;  /* 0x00000007ea087224 */ /* 0x000fce00078e0208 */
[----:B------:R-:W1:Y:S01]  /*0cd0*/  LDC R39, c[0x0][0x2dc] ;  /* 0x0000b700ff277b82 */ /* 0x000e620000000800 */
[----:B--2---:R-:W2:Y:S07]  /*0ce0*/  MUFU.RCP R2, R2 ;  /* 0x0000000200027308 */ /* 0x004eae0000001000 */
[----:B------:R-:W1:Y:S01]  /*0cf0*/  LDC R40, c[0x0][0x270] ;  /* 0x00009c00ff287b82 */ /* 0x000e620000000800 */
[----:B---3--:R-:W-:Y:S01]  /*0d00*/  SHF.R.S32.HI R10, RZ, 0x1f, R41 ;  /* 0x0000001fff0a7819 */ /* 0x008fe20000011429 */
[----:B------:R-:W-:-:S06]  /*0d10*/  IMAD.WIDE.U32 R12, R234, R41, RZ ;  /* 0x00000029ea0c7225 */ /* 0x000fcc00078e00ff */
[----:B------:R-:W3:Y:S01]  /*0d20*/  LDC.U8 R14, c[0x0][0x3d8] ;  /* 0x0000f600ff0e7b82 */ /* 0x000ee20000000000 */
[----:B--2---:R-:W-:-:S04]  /*0d30*/  IADD3 R2, R2, 0xffffffe, RZ ;  /* 0x0ffffffe02027810 */ /* 0x004fc80007ffe0ff */
[----:B------:R-:W2:Y:S03]  /*0d40*/  F2I.FTZ.U32.TRUNC.NTZ R3, R2 ;  /* 0x0000000200037305 */ /* 0x000ea6000021f000 */
[----:B------:R-:W3:Y:S01]  /*0d50*/  LDC R27, c[0x0][0x2c4] ;  /* 0x0000b100ff1b7b82 */ /* 0x000ee20000000800 */
[----:B-1----:R-:W-:-:S07]  /*0d60*/  IMAD.WIDE R22, R39, R40, RZ ;  /* 0x0000002827167225 */ /* 0x002fce00078e02ff */
[----:B------:R-:W1:Y:S01]  /*0d70*/  @P0 LDC.64 R18, c[0x0][0x248] ;  /* 0x00009200ff120b82 */ /* 0x000e620000000a00 */
[----:B--2---:R-:W-:-:S07]  /*0d80*/  IMAD.MOV R2, RZ, RZ, -R3 ;  /* 0x000000ffff027224 */ /* 0x004fce00078e0a03 */
[----:B------:R-:W2:Y:S01]  /*0d90*/  LDC.U8 R29, c[0x0][0x480] ;  /* 0x00012000ff1d7b82 */ /* 0x000ea20000000000 */
[----:B------:R-:W-:Y:S01]  /*0da0*/  IMAD R4, R2, R9, RZ ;  /* 0x0000000902047224 */ /* 0x000fe200078e02ff */
[----:B------:R-:W-:-:S05]  /*0db0*/  MOV R2, RZ ;  /* 0x000000ff00027202 */ /* 0x000fca0000000f00 */
[----:B------:R-:W-:-:S04]  /*0dc0*/  IMAD.HI.U32 R2, R3, R4, R2 ;  /* 0x0000000403027227 */ /* 0x000fc800078e0002 */
[----:B------:R-:W-:-:S04]  /*0dd0*/  IMAD.MOV.U32 R4, RZ, RZ, R5 ;  /* 0x000000ffff047224 */ /* 0x000fc800078e0005 */
[----:B------:R-:W-:-:S05]  /*0de0*/  IMAD.HI.U32 R2, R2, R4, RZ ;  /* 0x0000000402027227 */ /* 0x000fca00078e00ff */
[----:B------:R-:W-:Y:S02]  /*0df0*/  IADD3 R3, -R2, RZ, RZ ;  /* 0x000000ff02037210 */ /* 0x000fe40007ffe1ff */
[----:B--2---:R-:W-:-:S03]  /*0e00*/  ISETP.NE.AND P6, PT, R29, RZ, PT ;  /* 0x000000ff1d00720c */ /* 0x004fc60003fc5270 */
[----:B------:R-:W-:Y:S02]  /*0e10*/  IMAD R3, R9, R3, R4 ;  /* 0x0000000309037224 */ /* 0x000fe400078e0204 */
[----:B------:R-:W-:-:S03]  /*0e20*/  VIADD R4, R26, 0x3f ;  /* 0x0000003f1a047836 */ /* 0x000fc60000000000 */
[----:B------:R-:W-:Y:S02]  /*0e30*/  ISETP.GT.U32.AND P5, PT, R9, R3, PT ;  /* 0x000000030900720c */ /* 0x000fe40003fa4070 */
[----:B------:R-:W-:-:S04]  /*0e40*/  SHF.R.S32.HI R5, RZ, 0x1f, R4 ;  /* 0x0000001fff057819 */ /* 0x000fc80000011404 */
[----:B------:R-:W-:Y:S01]  /*0e50*/  LEA.HI R35, R5, R4, RZ, 0x6 ;  /* 0x0000000405237211 */ /* 0x000fe200078f30ff */
[----:B------:R-:W-:-:S04]  /*0e60*/  IMAD.WIDE.U32 R4, R234, R6, RZ ;  /* 0x00000006ea047225 */ /* 0x000fc800078e00ff */
[----:B----4-:R-:W-:Y:S02]  /*0e70*/  IMAD.WIDE.U32 R6, R0, R30, RZ ;  /* 0x0000001e00067225 */ /* 0x010fe400078e00ff */
[-C--:B------:R-:W-:Y:S02]  /*0e80*/  @!P5 IADD3 R3, R3, -R9.reuse, RZ ;  /* 0x800000090303d210 */ /* 0x080fe40007ffe0ff */
[----:B------:R-:W-:Y:S01]  /*0e90*/  IMAD.IADD R32, R5, 0x1, R8 ;  /* 0x0000000105207824 */ /* 0x000fe200078e0208 */
[----:B------:R-:W-:Y:S01]  /*0ea0*/  SEL R37, R4, R6, !P1 ;  /* 0x0000000604257207 */ /* 0x000fe20004800000 */
[----:B------:R-:W-:Y:S01]  /*0eb0*/  IMAD R6, R10, R234, RZ ;  /* 0x000000ea0a067224 */ /* 0x000fe200078e02ff */
[----:B------:R-:W-:Y:S01]  /*0ec0*/  ISETP.GE.U32.AND P2, PT, R3, R9, PT ;  /* 0x000000090300720c */ /* 0x000fe20003f46070 */
[----:B------:R-:W-:Y:S01]  /*0ed0*/  IMAD R8, R0, R31, RZ ;  /* 0x0000001f00087224 */ /* 0x000fe200078e02ff */
[----:B------:R-:W-:Y:S01]  /*0ee0*/  @P0 IADD3 R3, R217, R229, RZ ;  /* 0x000000e5d9030210 */ /* 0x000fe20007ffe0ff */
[----:B------:R-:W-:Y:S01]  /*0ef0*/  IMAD R6, R235, R41, R6 ;  /* 0x00000029eb067224 */ /* 0x000fe200078e0206 */
[----:B------:R-:W-:-:S02]  /*0f00*/  LOP3.LUT R10, R249, R15, RZ, 0x3c, !PT ;  /* 0x0000000ff90a7212 */ /* 0x000fc400078e3cff */
[----:B------:R-:W-:Y:S01]  /*0f10*/  @!P5 IADD3 R2, R2, 0x1, RZ ;  /* 0x000000010202d810 */ /* 0x000fe20007ffe0ff */
[C---:B-----5:R-:W-:Y:S01]  /*0f20*/  @P0 IMAD R9, R3.reuse, R21, RZ ;  /* 0x0000001503090224 */ /* 0x060fe200078e02ff */
[----:B------:R-:W-:Y:S01]  /*0f30*/  ISETP.GE.AND P3, PT, R10, RZ, PT ;  /* 0x000000ff0a00720c */ /* 0x000fe20003f66270 */
[----:B------:R-:W-:Y:S01]  /*0f40*/  @P0 IMAD.WIDE.U32 R4, R3, R20, RZ ;  /* 0x0000001403040225 */ /* 0x000fe200078e00ff */
[----:B------:R-:W2:Y:S01]  /*0f50*/  @P1 LDC.64 R10, c[0x0][0x420] ;  /* 0x00010800ff0a1b82 */ /* 0x000ea20000000a00 */
[----:B------:R-:W-:Y:S02]  /*0f60*/  @P1 IADD3 R32, R7, R8, RZ ;  /* 0x0000000807201210 */ /* 0x000fe40007ffe0ff */
[----:B------:R-:W-:Y:S01]  /*0f70*/  @P2 IADD3 R2, R2, 0x1, RZ ;  /* 0x0000000102022810 */ /* 0x000fe20007ffe0ff */
[----:B------:R-:W-:Y:S01]  /*0f80*/  IMAD.IADD R3, R13, 0x1, R6 ;  /* 0x000000010d037824 */ /* 0x000fe200078e0206 */
[----:B------:R-:W-:Y:S01]  /*0f90*/  @P0 IADD3 R34, R5, R9, RZ ;  /* 0x0000000905220210 */ /* 0x000fe20007ffe0ff */
[----:B------:R-:W-:Y:S01]  /*0fa0*/  IMAD R7, R23, R12, RZ ;  /* 0x0000000c17077224 */ /* 0x000fe200078e02ff */
[----:B---3--:R-:W-:Y:S01]  /*0fb0*/  ISETP.NE.AND P2, PT, R14, RZ, PT ;  /* 0x000000ff0e00720c */ /* 0x008fe20003f45270 */
[----:B------:R-:W3:Y:S01]  /*0fc0*/  @!P1 LDC.64 R8, c[0x0][0x418] ;  /* 0x00010600ff089b82 */ /* 0x000ee20000000a00 */
[----:B------:R-:W-:Y:S01]  /*0fd0*/  @P0 IMAD.MOV.U32 R33, RZ, RZ, R4 ;  /* 0x000000ffff210224 */ /* 0x000fe200078e0004 */
[----:B------:R-:W-:Y:S01]  /*0fe0*/  MOV R14, R2 ;  /* 0x00000002000e7202 */ /* 0x000fe20000000f00 */
[C---:B------:R-:W-:Y:S01]  /*0ff0*/  IMAD R7, R22.reuse, R3, R7 ;  /* 0x0000000316077224 */ /* 0x040fe200078e0207 */
[----:B------:R-:W-:Y:S01]  /*1000*/  ISETP.NE.AND P5, PT, R15, RZ, PT ;  /* 0x000000ff0f00720c */ /* 0x000fe20003fa5270 */
[----:B------:R-:W-:-:S03]  /*1010*/  IMAD.WIDE.U32 R4, R22, R12, RZ ;  /* 0x0000000c16047225 */ /* 0x000fc600078e00ff */
[----:B------:R-:W4:Y:S01]  /*1020*/  LDC.64 R12, c[0x0][0x488] ;  /* 0x00012200ff0c7b82 */ /* 0x000f220000000a00 */
[----:B------:R-:W-:Y:S01]  /*1030*/  IMAD.WIDE.U32 R2, R22, R0, RZ ;  /* 0x0000000016027225 */ /* 0x000fe200078e00ff */
[----:B------:R-:W-:-:S03]  /*1040*/  IADD3 R24, R5, R7, RZ ;  /* 0x0000000705187210 */ /* 0x000fc60007ffe0ff */
[----:B------:R-:W-:Y:S01]  /*1050*/  IMAD R6, R23, R0, RZ ;  /* 0x0000000017067224 */ /* 0x000fe200078e02ff */
[----:B------:R-:W-:Y:S01]  /*1060*/  SEL R36, R4, R2, !P1 ;  /* 0x0000000204247207 */ /* 0x000fe20004800000 */
[----:B------:R-:W-:Y:S01]  /*1070*/  IMAD.SHL.U32 R7, R234, 0x80, RZ ;  /* 0x00000080ea077824 */ /* 0x000fe200078e00ff */
[----:B------:R-:W5:Y:S01]  /*1080*/  @P2 LDC R25, c[0x0][0x2e4] ;  /* 0x0000b900ff192b82 */ /* 0x000f620000000800 */
[----:B------:R-:W-:Y:S01]  /*1090*/  @!P3 IMAD.MOV R14, RZ, RZ, -R14 ;  /* 0x000000ffff0eb224 */ /* 0x000fe200078e0a0e */
[----:B------:R-:W-:Y:S01]  /*10a0*/  @P1 IADD3 R24, R3, R6, RZ ;  /* 0x0000000603181210 */ /* 0x000fe20007ffe0ff */
[----:B--2---:R-:W-:Y:S01]  /*10b0*/  @P1 IMAD.WIDE.U32 R4, R0, R10, RZ ;  /* 0x0000000a00041225 */ /* 0x004fe200078e00ff */
[----:B------:R-:W-:Y:S02]  /*10c0*/  LOP3.LUT R6, R35, 0xffffffc0, RZ, 0xc0, !PT ;  /* 0xffffffc023067812 */ /* 0x000fe400078ec0ff */
[----:B------:R-:W-:Y:S01]  /*10d0*/  SHF.L.U64.HI R3, R234, 0x7, R235 ;  /* 0x00000007ea037819 */ /* 0x000fe200000102eb */
[----:B------:R-:W-:Y:S01]  /*10e0*/  @P1 IMAD R17, R0, R11, R5 ;  /* 0x0000000b00111224 */ /* 0x000fe200078e0205 */
[----:B------:R-:W-:Y:S01]  /*10f0*/  SEL R7, R7, RZ, P4 ;  /* 0x000000ff07077207 */ /* 0x000fe20002000000 */
[----:B---3--:R-:W-:Y:S01]  /*1100*/  @!P1 IMAD R2, R235, R8, RZ ;  /* 0x00000008eb029224 */ /* 0x008fe200078e02ff */
[----:B------:R-:W-:Y:S01]  /*1110*/  IADD3 R6, R6, -0x40, RZ ;  /* 0xffffffc006067810 */ /* 0x000fe20007ffe0ff */
[C---:B------:R-:W-:Y:S01]  /*1120*/  @P2 IMAD R10, R234.reuse, R27, RZ ;  /* 0x0000001bea0a2224 */ /* 0x040fe200078e02ff */
[----:B------:R-:W-:Y:S01]  /*1130*/  @!P5 LOP3.LUT R14, RZ, R15, RZ, 0x33, !PT ;  /* 0x0000000fff0ed212 */ /* 0x000fe200078e33ff */
[----:B------:R-:W-:Y:S01]  /*1140*/  @!P1 IMAD R9, R234, R9, R2 ;  /* 0x00000009ea099224 */ /* 0x000fe200078e0202 */
[----:B------:R-:W-:-:S02]  /*1150*/  SEL R3, R3, RZ, P4 ;  /* 0x000000ff03037207 */ /* 0x000fc40002000000 */
[----:B------:R-:W-:Y:S02]  /*1160*/  IADD3 R7, P3, R6, R7, RZ ;  /* 0x0000000706077210 */ /* 0x000fe40007f7e0ff */
[----:B------:R-:W-:-:S03]  /*1170*/  SHF.R.S32.HI R15, RZ, 0x1f, R6 ;  /* 0x0000001fff0f7819 */ /* 0x000fc60000011406 */
[----:B------:R-:W-:Y:S01]  /*1180*/  IMAD R16, R23, R7, RZ ;  /* 0x0000000717107224 */ /* 0x000fe200078e02ff */
[----:B------:R-:W-:Y:S01]  /*1190*/  IADD3.X R5, R15, R3, RZ, P3, !PT ;  /* 0x000000030f057210 */ /* 0x000fe20001ffe4ff */
[----:B------:R-:W-:Y:S01]  /*11a0*/  @!P1 IMAD.WIDE.U32 R2, R234, R8, RZ ;  /* 0x00000008ea029225 */ /* 0x000fe200078e00ff */
[----:B------:R-:W-:-:S03]  /*11b0*/  @P2 SEL R8, R10, R0, !P1 ;  /* 0x000000000a082207 */ /* 0x000fc60004800000 */
[----:B------:R-:W-:Y:S01]  /*11c0*/  IMAD R23, R22, R5, R16 ;  /* 0x0000000516177224 */ /* 0x000fe200078e0210 */
[----:B------:R-:W-:Y:S01]  /*11d0*/  @!P1 IADD3 R17, R3, R9, RZ ;  /* 0x0000000903119210 */ /* 0x000fe20007ffe0ff */
[----:B------:R-:W-:Y:S01]  /*11e0*/  @P1 IMAD.MOV.U32 R16, RZ, RZ, R4 ;  /* 0x000000ffff101224 */ /* 0x000fe200078e0004 */
[----:B------:R-:W-:Y:S01]  /*11f0*/  @!P1 MOV R16, R2 ;  /* 0x0000000200109202 */ /* 0x000fe20000000f00 */
[----:B----4-:R-:W-:-:S04]  /*1200*/  IMAD.WIDE.U32 R2, R28, R12, RZ ;  /* 0x0000000c1c027225 */ /* 0x010fc800078e00ff */
[----:B------:R-:W-:Y:S02]  /*1210*/  @!P2 IMAD R5, R234, R40, R249 ;  /* 0x00000028ea05a224 */ /* 0x000fe400078e02f9 */
[----:B------:R-:W-:Y:S02]  /*1220*/  @P0 IMAD.IADD R4, R217, 0x1, R229 ;  /* 0x00000001d9040824 */ /* 0x000fe400078e02e5 */
[----:B------:R-:W-:-:S04]  /*1230*/  IMAD.WIDE.U32 R10, R22, R7, RZ ;  /* 0x00000007160a7225 */ /* 0x000fc800078e00ff */
[----:B-----5:R-:W-:Y:S02]  /*1240*/  @P2 IMAD R22, R249, R25, R8 ;  /* 0x00000019f9162224 */ /* 0x020fe400078e0208 */
[----:B------:R-:W-:Y:S02]  /*1250*/  IMAD R7, R28, R13, R3 ;  /* 0x0000000d1c077224 */ /* 0x000fe400078e0203 */
[----:B------:R-:W-:Y:S01]  /*1260*/  @!P2 IMAD R22, R5, R27, RZ ;  /* 0x0000001b0516a224 */ /* 0x000fe200078e02ff */
[----:B------:R-:W-:Y:S01]  /*1270*/  SEL R27, R2, RZ, P6 ;  /* 0x000000ff021b7207 */ /* 0x000fe20003000000 */
[C---:B-1----:R-:W-:Y:S01]  /*1280*/  @P0 IMAD R3, R4.reuse, R19, RZ ;  /* 0x0000001304030224 */ /* 0x042fe200078e02ff */
[----:B------:R-:W-:Y:S01]  /*1290*/  SEL R29, R7, RZ, P6 ;  /* 0x000000ff071d7207 */ /* 0x000fe20003000000 */
[----:B------:R-:W-:Y:S02]  /*12a0*/  IMAD R9, R249, R39, RZ ;  /* 0x00000027f9097224 */ /* 0x000fe400078e02ff */
[----:B------:R-:W-:-:S03]  /*12b0*/  @P0 IMAD.WIDE.U32 R4, R4, R18, RZ ;  /* 0x0000001204040225 */ /* 0x000fc600078e00ff */
        /* <DEDUP_REMOVED lines=16> */
.L_x_1241:
        /* <DEDUP_REMOVED lines=13> */
.L_x_1242:
        /* <DEDUP_REMOVED lines=10> */
.L_x_1243:
[----:B------:R-:W-:-:S04]  /*1530*/  IMAD R0, R234, R40, R249 ;  /* 0x00000028ea007224 */ /* 0x000fc800078e02f9 */
[----:B------:R-:W-:-:S07]  /*1540*/  IMAD R0, R0, R41, RZ ;  /* 0x0000002900007224 */ /* 0x000fce00078e02ff */
.L_x_1244:
[----:B------:R-:W1:Y:S01]  /*1550*/  LDC.64 R12, c[0x0][0x420] ;  /* 0x00010800ff0c7b82 */ /* 0x000e620000000a00 */
[----:B------:R-:W-:Y:S01]  /*1560*/  IADD3 R2, P0, R230, R16, RZ ;  /* 0x00000010e6027210 */ /* 0x000fe20007f1e0ff */
[----:B------:R-:W-:Y:S01]  /*1570*/  IMAD R11, R39, R40, RZ ;  /* 0x00000028270b7224 */ /* 0x000fe200078e02ff */
[----:B------:R-:W-:Y:S01]  /*1580*/  SHF.R.S32.HI R231, RZ, 0x1f, R230 ;  /* 0x0000001fffe77819 */ /* 0x000fe200000114e6 */
[----:B------:R-:W-:Y:S01]  /*1590*/  ULDC.64 UR6, c[0x0][0x428] ;  /* 0x00010a0000067ab9 */ /* 0x000fe20000000a00 */
[----:B------:R-:W-:Y:S01]  /*15a0*/  SHF.R.S32.HI R41, RZ, 0x1f, R220 ;  /* 0x0000001fff297819 */ /* 0x000fe200000114dc */
[----:B------:R-:W-:Y:S01]  /*15b0*/  ULDC.64 UR10, c[0x0][0x210] ;  /* 0x00008400000a7ab9 */ /* 0x000fe20000000a00 */
[----:B------:R-:W-:Y:S01]  /*15c0*/  SHF.L.U32 R7, R11, 0x6, RZ ;  /* 0x000000060b077819 */ /* 0x000fe200000006ff */
[----:B------:R-:W-:Y:S01]  /*15d0*/  IMAD.X R3, R231, 0x1, R17, P0 ;  /* 0x00000001e7037824 */ /* 0x000fe200000e0611 */
[----:B------:R-:W-:Y:S01]  /*15e0*/  IADD3 R16, R6, R0, RZ ;  /* 0x0000000006107210 */ /* 0x000fe20007ffe0ff */
[----:B------:R-:W2:Y:S01]  /*15f0*/  LDC.64 R204, c[0x0][0x2b0] ;  /* 0x0000ac00ffcc7b82 */ /* 0x000ea20000000a00 */
[----:B------:R-:W-:Y:S01]  /*1600*/  IADD3 R9, P1, P0, R10, R7, R9 ;  /* 0x000000070a097210 */ /* 0x000fe2000783e009 */
[----:B------:R-:W-:Y:S01]  /*1610*/  ULDC.64 UR8, c[0x0][0x3e0] ;  /* 0x0000f80000087ab9 */ /* 0x000fe20000000a00 */
[----:B------:R-:W-:Y:S01]  /*1620*/  SHF.R.S32.HI R7, RZ, 0x1f, R7 ;  /* 0x0000001fff077819 */ /* 0x000fe20000011407 */
[----:B------:R-:W-:Y:S01]  /*1630*/  BSSY B1, `(.L_x_1240) ;  /* 0x000067f000017945 */ /* 0x000fe20003800000 */
[----:B------:R-:W-:-:S02]  /*1640*/  IADD3 R22, R6, R22, RZ ;  /* 0x0000001606167210 */ /* 0x000fc40007ffe0ff */
[----:B------:R-:W-:Y:S02]  /*1650*/  IADD3.X R7, R8, R7, R38, P1, P0 ;  /* 0x0000000708077210 */ /* 0x000fe40000fe0426 */
[----:B------:R-:W-:Y:S01]  /*1660*/  IADD3 R10, P1, P0, R27, R9, R36 ;  /* 0x000000091b0a7210 */ /* 0x000fe2000783e024 */
[----:B------:R-:W3:Y:S03]  /*1670*/  LDC.64 R38, c[0x0][0x478] ;  /* 0x00011e00ff267b82 */ /* 0x000ee60000000a00 */
[----:B------:R-:W-:Y:S01]  /*1680*/  IADD3.X R9, R29, R7, R24, P1, P0 ;  /* 0x000000071d097210 */ /* 0x000fe20000fe0418 */
[-C--:B-1----:R-:W-:Y:S02]  /*1690*/  IMAD R4, R15, R12.reuse, RZ ;  /* 0x0000000c0f047224 */ /* 0x082fe400078e02ff */
[----:B------:R-:W-:-:S04]  /*16a0*/  IMAD.WIDE.U32 R2, R6, R12, R2 ;  /* 0x0000000c06027225 */ /* 0x000fc800078e0002 */
[----:B------:R-:W-:Y:S01]  /*16b0*/  IMAD R5, R6, R13, R4 ;  /* 0x0000000d06057224 */ /* 0x000fe200078e0204 */
[----:B------:R-:W-:Y:S01]  /*16c0*/  IADD3 R4, P2, R220, R6, RZ ;  /* 0x00000006dc047210 */ /* 0x000fe20007f5e0ff */
[----:B------:R-:W-:Y:S02]  /*16d0*/  IMAD R6, R250, UR6, RZ ;  /* 0x00000006fa067c24 */ /* 0x000fe4000f8e02ff */
[----:B------:R-:W-:Y:S02]  /*16e0*/  IMAD.IADD R3, R3, 0x1, R5 ;  /* 0x0000000103037824 */ /* 0x000fe400078e0205 */
[----:B------:R-:W-:Y:S02]  /*16f0*/  IMAD.X R0, R41, 0x1, R15, P2 ;  /* 0x0000000129007824 */ /* 0x000fe400010e060f */
[----:B------:R-:W-:Y:S02]  /*1700*/  IMAD R6, R249, UR7, R6 ;  /* 0x00000007f9067c24 */ /* 0x000fe4000f8e0206 */
[----:B------:R-:W-:-:S02]  /*1710*/  IMAD R5, R0, R30, RZ ;  /* 0x0000001e00057224 */ /* 0x000fc400078e02ff */
[----:B------:R-:W-:Y:S01]  /*1720*/  IMAD.WIDE.U32 R2, R249, UR6, R2 ;  /* 0x00000006f9027c25 */ /* 0x000fe2000f8e0002 */
[----:B------:R-:W-:-:S03]  /*1730*/  ULDC.64 UR6, c[0x0][0x258] ;  /* 0x0000960000067ab9 */ /* 0x000fc60000000a00 */
[C---:B------:R-:W-:Y:S02]  /*1740*/  IMAD R8, R4.reuse, R31, R5 ;  /* 0x0000001f04087224 */ /* 0x040fe400078e0205 */
[----:B------:R-:W-:-:S04]  /*1750*/  IMAD.WIDE.U32 R4, R4, R30, R230 ;  /* 0x0000001e04047225 */ /* 0x000fc800078e00e6 */
[----:B------:R-:W-:Y:S01]  /*1760*/  IMAD R0, R251, R11, R233 ;  /* 0x0000000bfb007224 */ /* 0x000fe200078e02e9 */
[----:B------:R-:W-:Y:S01]  /*1770*/  IADD3 R4, P1, R37, R4, RZ ;  /* 0x0000000425047210 */ /* 0x000fe20007f3e0ff */
[----:B------:R-:W-:Y:S02]  /*1780*/  IMAD.IADD R3, R3, 0x1, R6 ;  /* 0x0000000103037824 */ /* 0x000fe400078e0206 */
[----:B------:R-:W-:Y:S01]  /*1790*/  IMAD R6, R250, UR6, RZ ;  /* 0x00000006fa067c24 */ /* 0x000fe2000f8e02ff */
[----:B------:R-:W-:Y:S01]  /*17a0*/  IADD3.X R5, R32, R5, R8, P1, !PT ;  /* 0x0000000520057210 */ /* 0x000fe20000ffe408 */
[----:B------:R-:W-:Y:S01]  /*17b0*/  IMAD.WIDE.U32 R2, R220, R12, R2 ;  /* 0x0000000cdc027225 */ /* 0x000fe200078e0002 */
[----:B------:R-:W-:-:S03]  /*17c0*/  IADD3 R7, P0, R0, R10, RZ ;  /* 0x0000000a00077210 */ /* 0x000fc60007f1e0ff */
[C---:B------:R-:W-:Y:S01]  /*17d0*/  IMAD R6, R249.reuse, UR7, R6 ;  /* 0x00000007f9067c24 */ /* 0x040fe2000f8e0206 */
[----:B------:R-:W-:Y:S01]  /*17e0*/  LEA.HI.X.SX32 R9, R0, R9, 0x1, P0 ;  /* 0x0000000900097211 */ /* 0x000fe200000f0eff */
[----:B------:R-:W-:Y:S01]  /*17f0*/  IMAD.WIDE.U32 R4, R249, UR6, R4 ;  /* 0x00000006f9047c25 */ /* 0x000fe2000f8e0004 */
[----:B------:R-:W-:Y:S02]  /*1800*/  ULDC.64 UR6, c[0x0][0x400] ;  /* 0x0001000000067ab9 */ /* 0x000fe40000000a00 */
[----:B------:R-:W-:Y:S01]  /*1810*/  LEA R192, P0, R7, UR6, 0x2 ;  /* 0x0000000607c07c11 */ /* 0x000fe2000f8010ff */
[----:B------:R-:W-:Y:S01]  /*1820*/  IMAD R0, R41, R12, RZ ;  /* 0x0000000c29007224 */ /* 0x000fe200078e02ff */
[----:B------:R-:W-:Y:S01]  /*1830*/  IADD3 R5, R5, R6, RZ ;  /* 0x0000000605057210 */ /* 0x000fe20007ffe0ff */
[----:B--2---:R-:W-:Y:S01]  /*1840*/  IMAD.WIDE R204, R22, 0x4, R204 ;  /* 0x0000000416cc7825 */ /* 0x004fe200078e02cc */
[----:B------:R-:W-:Y:S02]  /*1850*/  LEA.HI.X R193, R7, UR7, R9, 0x2, P0 ;  /* 0x0000000707c17c11 */ /* 0x000fe400080f1409 */
[----:B------:R-:W-:Y:S01]  /*1860*/  ISETP.GE.AND P0, PT, R26, 0x1, PT ;  /* 0x000000011a00780c */ /* 0x000fe20003f06270 */
[----:B------:R-:W-:Y:S01]  /*1870*/  IMAD R0, R220, R13, R0 ;  /* 0x0000000ddc007224 */ /* 0x000fe200078e0200 */
[----:B------:R-:W-:Y:S01]  /*1880*/  LEA R10, P2, R4, UR10, 0x1 ;  /* 0x0000000a040a7c11 */ /* 0x000fe2000f8408ff */
[----:B---3--:R-:W-:Y:S01]  /*1890*/  IMAD.WIDE R36, R16, 0x4, R38 ;  /* 0x0000000410247825 */ /* 0x008fe200078e0226 */
[----:B------:R-:W-:-:S02]  /*18a0*/  LEA R6, P1, R2, UR8, 0x1 ;  /* 0x0000000802067c11 */ /* 0x000fc4000f8208ff */
[----:B------:R-:W-:Y:S01]  /*18b0*/  LEA.HI.X R11, R4, UR11, R5, 0x1, P2 ;  /* 0x0000000b040b7c11 */ /* 0x000fe200090f0c05 */
[----:B------:R-:W-:-:S05]  /*18c0*/  IMAD.IADD R0, R3, 0x1, R0 ;  /* 0x0000000103007824 */ /* 0x000fca00078e0200 */
[----:B------:R-:W-:Y:S02]  /*18d0*/  LEA.HI.X R7, R2, UR9, R0, 0x1, P1 ;  /* 0x0000000902077c11 */ /* 0x000fe400088f0c00 */
[----:B------:R-:W-:Y:S01]  /*18e0*/  LEA.HI.SX32 R0, R35, 0xffffffff, 0x1a ;  /* 0xffffffff23007811 */ /* 0x000fe200078fd2ff */
[----:B------:R-:W-:Y:S06]  /*18f0*/  @!P0 BRA `(.L_x_1245) ;  /* 0x0000005c00588947 */ /* 0x000fec0003800000 */
[----:B------:R-:W-:Y:S01]  /*1900*/  IMAD.MOV.U32 R202, RZ, RZ, R0 ;  /* 0x000000ffffca7224 */ /* 0x000fe200078e0000 */
[----:B------:R-:W-:Y:S01]  /*1910*/  ULDC.64 UR8, c[0x0][0x260] ;  /* 0x0000980000087ab9 */ /* 0x000fe20000000a00 */
[----:B------:R-:W-:Y:S01]  /*1920*/  VIADD R16, R220, 0x20 ;  /* 0x00000020dc107836 */ /* 0x000fe20000000000 */
[----:B------:R-:W-:Y:S01]  /*1930*/  ULDC.64 UR6, c[0x0][0x268] ;  /* 0x00009a0000067ab9 */ /* 0x000fe20000000a00 */
[----:B------:R-:W-:Y:S01]  /*1940*/  IMAD R24, R202, -0x40, R26 ;  /* 0xffffffc0ca187824 */ /* 0x000fe200078e021a */
[----:B------:R-:W1:Y:S01]  /*1950*/  LDC.64 R218, c[0x0][0x3b8] ;  /* 0x0000ee00ffda7b82 */ /* 0x000e620000000a00 */
[----:B------:R-:W-:Y:S01]  /*1960*/  IMAD R0, R216, -0x40, R200 ;  /* 0xffffffc0d8007824 */ /* 0x000fe200078e02c8 */
[----:B------:R-:W-:Y:S01]  /*1970*/  ULDC UR4, c[0x0][0x2dc] ;  /* 0x0000b70000047ab9 */ /* 0x000fe20000000800 */
[--C-:B------:R-:W-:Y:S01]  /*1980*/  IMAD.WIDE.U32 R4, R226, R18, R230.reuse ;  /* 0x00000012e2047225 */ /* 0x100fe200078e00e6 */
[C---:B------:R-:W-:Y:S02]  /*1990*/  ISETP.GE.AND P4, PT, R16.reuse, R24, PT ;  /* 0x000000181000720c */ /* 0x040fe40003f86270 */
[----:B------:R-:W-:Y:S01]  /*19a0*/  ISETP.GE.AND P2, PT, R16, R0, PT ;  /* 0x000000001000720c */ /* 0x000fe20003f46270 */
[----:B------:R-:W-:Y:S01]  /*19b0*/  IMAD.WIDE.U32 R2, R226, R20, R230 ;  /* 0x00000014e2027225 */ /* 0x000fe200078e00e6 */
[----:B------:R-:W-:Y:S01]  /*19c0*/  IADD3 R4, P1, R25, R4, RZ ;  /* 0x0000000419047210 */ /* 0x000fe20007f3e0ff */
[----:B------:R-:W2:Y:S01]  /*19d0*/  LDC R225, c[0x0][0x270] ;  /* 0x00009c00ffe17b82 */ /* 0x000ea20000000800 */
[----:B------:R-:W-:Y:S01]  /*19e0*/  ISETP.GE.AND P3, PT, R220, R0, PT ;  /* 0x00000000dc00720c */ /* 0x000fe20003f66270 */
[----:B------:R-:W-:Y:S01]  /*19f0*/  IMAD R8, R232, R18, RZ ;  /* 0x00000012e8087224 */ /* 0x000fe200078e02ff */
[----:B------:R-:W-:Y:S01]  /*1a00*/  LEA.HI R0, R202, R202, RZ, 0x1 ;  /* 0x000000caca007211 */ /* 0x000fe200078f08ff */
[----:B------:R-:W-:-:S02]  /*1a10*/  IMAD R9, R232, R20, RZ ;  /* 0x00000014e8097224 */ /* 0x000fc400078e02ff */
[C---:B------:R-:W-:Y:S01]  /*1a20*/  IMAD R15, R226.reuse, R19, R8 ;  /* 0x00000013e20f7224 */ /* 0x040fe200078e0208 */
[----:B------:R-:W-:Y:S01]  /*1a30*/  IADD3 R8, P0, R33, R2, RZ ;  /* 0x0000000221087210 */ /* 0x000fe20007f1e0ff */
[----:B------:R-:W-:Y:S01]  /*1a40*/  IMAD R9, R226, R21, R9 ;  /* 0x00000015e2097224 */ /* 0x000fe200078e0209 */
[----:B------:R-:W-:Y:S01]  /*1a50*/  LOP3.LUT R0, R0, 0xfffffffe, RZ, 0xc0, !PT ;  /* 0xfffffffe00007812 */ /* 0x000fe200078ec0ff */
[----:B------:R-:W-:Y:S01]  /*1a60*/  IMAD.MOV.U32 R196, RZ, RZ, R10 ;  /* 0x000000ffffc47224 */ /* 0x000fe200078e000a */
[----:B------:R-:W-:Y:S01]  /*1a70*/  IADD3.X R5, R28, R5, R15, P1, !PT ;  /* 0x000000051c057210 */ /* 0x000fe20000ffe40f */
[----:B------:R-:W-:Y:S01]  /*1a80*/  IMAD.SHL.U32 R15, R13, 0x40, RZ ;  /* 0x000000400d0f7824 */ /* 0x000fe200078e00ff */
[----:B------:R-:W-:Y:S01]  /*1a90*/  IADD3.X R9, R34, R3, R9, P0, !PT ;  /* 0x0000000322097210 */ /* 0x000fe200007fe409 */
[----:B------:R-:W-:-:S04]  /*1aa0*/  IMAD.WIDE.U32 R2, R30, 0x40, RZ ;  /* 0x000000401e027825 */ /* 0x000fc800078e00ff */
[----:B------:R-:W-:Y:S01]  /*1ab0*/  IMAD.WIDE.U32 R12, R12, 0x40, RZ ;  /* 0x000000400c0c7825 */ /* 0x000fe200078e00ff */
[----:B------:R-:W-:-:S03]  /*1ac0*/  @!P4 IADD3 R10, P0, R196, R2, RZ ;  /* 0x00000002c40ac210 */ /* 0x000fc60007f1e0ff */
[----:B------:R-:W-:Y:S02]  /*1ad0*/  IMAD.MOV.U32 R198, RZ, RZ, R6 ;  /* 0x000000ffffc67224 */ /* 0x000fe400078e0006 */
[----:B------:R-:W-:Y:S02]  /*1ae0*/  IMAD.MOV.U32 R199, RZ, RZ, R7 ;  /* 0x000000ffffc77224 */ /* 0x000fe400078e0007 */
[----:B------:R-:W-:Y:S01]  /*1af0*/  IMAD.IADD R2, R202, 0x1, -R0 ;  /* 0x00000001ca027824 */ /* 0x000fe200078e0a00 */
[----:B------:R-:W-:Y:S01]  /*1b00*/  @!P4 IADD3 R6, P1, R198, R12, RZ ;  /* 0x0000000cc606c210 */ /* 0x000fe20007f3e0ff */
[----:B------:R-:W-:Y:S01]  /*1b10*/  IMAD.MOV.U32 R197, RZ, RZ, R11 ;  /* 0x000000ffffc57224 */ /* 0x000fe200078e000b */
[C---:B------:R-:W-:Y:S01]  /*1b20*/  @!P2 IADD3 R12, P5, R220.reuse, 0x20, RZ ;  /* 0x00000020dc0ca810 */ /* 0x040fe20007fbe0ff */
[----:B------:R-:W-:Y:S01]  /*1b30*/  IMAD R0, R23, UR8, RZ ;  /* 0x0000000817007c24 */ /* 0x000fe2000f8e02ff */
[----:B------:R-:W-:Y:S01]  /*1b40*/  @!P4 IADD3.X R7, R199, R13, R15, P1, !PT ;  /* 0x0000000dc707c210 */ /* 0x000fe20000ffe40f */
[----:B------:R-:W-:Y:S01]  /*1b50*/  IMAD.SHL.U32 R11, R31, 0x40, RZ ;  /* 0x000000401f0b7824 */ /* 0x000fe200078e00ff */
[----:B------:R-:W-:Y:S01]  /*1b60*/  @!P2 IADD3 R13, P1, R220, 0x20, RZ ;  /* 0x00000020dc0da810 */ /* 0x000fe20007f3e0ff */
[----:B------:R-:W-:-:S02]  /*1b70*/  IMAD R17, R14, UR9, R0 ;  /* 0x000000090e117c24 */ /* 0x000fc4000f8e0200 */
[----:B------:R-:W-:Y:S01]  /*1b80*/  @!P2 IMAD.X R0, RZ, RZ, R41, P5 ;  /* 0x000000ffff00a224 */ /* 0x000fe200028e0629 */
[----:B------:R-:W-:Y:S01]  /*1b90*/  @!P4 IADD3.X R11, R197, R3, R11, P0, !PT ;  /* 0x00000003c50bc210 */ /* 0x000fe200007fe40b */
[----:B------:R-:W-:Y:S01]  /*1ba0*/  IMAD R15, R23, UR6, RZ ;  /* 0x00000006170f7c24 */ /* 0x000fe2000f8e02ff */
[----:B------:R-:W-:Y:S01]  /*1bb0*/  ISETP.NE.AND P0, PT, R2, 0x1, PT ;  /* 0x000000010200780c */ /* 0x000fe20003f05270 */
[----:B------:R-:W-:Y:S01]  /*1bc0*/  IMAD.WIDE.U32 R2, R14, UR8, R4 ;  /* 0x000000080e027c25 */ /* 0x000fe2000f8e0004 */
[----:B------:R-:W3:Y:S03]  /*1bd0*/  @!P2 LDC.64 R22, c[0x0][0x220] ;  /* 0x00008800ff16ab82 */ /* 0x000ee60000000a00 */
[----:B------:R-:W-:Y:S02]  /*1be0*/  @!P2 IMAD R4, R0, R18, RZ ;  /* 0x000000120004a224 */ /* 0x000fe400078e02ff */
[----:B------:R-:W-:Y:S01]  /*1bf0*/  @!P2 IMAD.X R5, RZ, RZ, R41, P1 ;  /* 0x000000ffff05a224 */ /* 0x000fe200008e0629 */
[----:B------:R-:W-:Y:S01]  /*1c00*/  ISETP.GE.AND P1, PT, R220, R24, PT ;  /* 0x00000018dc00720c */ /* 0x000fe20003f26270 */
[----:B------:R-:W-:Y:S01]  /*1c10*/  @!P2 IMAD R26, R12, R19, R4 ;  /* 0x000000130c1aa224 */ /* 0x000fe200078e0204 */
[----:B------:R-:W-:Y:S01]  /*1c20*/  @P6 BAR.SYNC.DEFER_BLOCKING 0x0 ;  /* 0x0000000000006b1d */ /* 0x000fe20000010000 */
[----:B------:R-:W-:-:S02]  /*1c30*/  IMAD R16, R14, UR7, R15 ;  /* 0x000000070e107c24 */ /* 0x000fc4000f8e020f */
[----:B------:R-:W-:Y:S02]  /*1c40*/  @!P2 IMAD R4, R5, R20, RZ ;  /* 0x000000140504a224 */ /* 0x000fe400078e02ff */
[----:B------:R-:W-:Y:S02]  /*1c50*/  @!P3 IMAD R15, R41, R18, RZ ;  /* 0x00000012290fb224 */ /* 0x000fe400078e02ff */
[----:B------:R-:W-:-:S04]  /*1c60*/  IMAD.WIDE.U32 R8, R14, UR6, R8 ;  /* 0x000000060e087c25 */ /* 0x000fc8000f8e0008 */
[----:B------:R-:W-:Y:S02]  /*1c70*/  IMAD.MOV.U32 R203, RZ, RZ, 0x7f800000 ;  /* 0x7f800000ffcb7424 */ /* 0x000fe400078e00ff */
[----:B------:R-:W-:Y:S02]  /*1c80*/  IMAD.MOV.U32 R206, RZ, RZ, 0x7f800000 ;  /* 0x7f800000ffce7424 */ /* 0x000fe400078e00ff */
[----:B------:R-:W-:Y:S02]  /*1c90*/  IMAD.MOV.U32 R185, RZ, RZ, 0x20 ;  /* 0x00000020ffb97424 */ /* 0x000fe400078e00ff */
[----:B------:R-:W-:Y:S02]  /*1ca0*/  IMAD.MOV.U32 R184, RZ, RZ, 0x40 ;  /* 0x00000040ffb87424 */ /* 0x000fe400078e00ff */
[----:B------:R-:W-:Y:S02]  /*1cb0*/  VIADD R183, R190, 0x3000 ;  /* 0x00003000beb77836 */ /* 0x000fe40000000000 */
[----:B------:R-:W-:-:S02]  /*1cc0*/  VIADD R176, R191, 0x3000 ;  /* 0x00003000bfb07836 */ /* 0x000fc40000000000 */
[----:B------:R-:W-:Y:S01]  /*1cd0*/  IMAD.SHL.U32 R68, R228, 0x20, RZ ;  /* 0x00000020e4447824 */ /* 0x000fe200078e00ff */
[----:B------:R4:W-:Y:S01]  /*1ce0*/  @P1 STS.128 [R201+0xc000], RZ ;  /* 0x00c000ffc9001388 */ /* 0x0009e20000000c00 */
[----:B------:R-:W-:Y:S01]  /*1cf0*/  IMAD.IADD R5, R3, 0x1, R17 ;  /* 0x0000000103057824 */ /* 0x000fe200078e0211 */
[----:B------:R-:W-:Y:S01]  /*1d00*/  CS2R R142, SRZ ;  /* 0x00000000008e7805 */ /* 0x000fe2000001ff00 */
[----:B------:R-:W-:Y:S01]  /*1d10*/  @!P2 IMAD R25, R13, R21, R4 ;  /* 0x000000150d19a224 */ /* 0x000fe200078e0204 */
[----:B------:R4:W-:Y:S01]  /*1d20*/  @P1 STS.128 [R201+0xe000], RZ ;  /* 0x00e000ffc9001388 */ /* 0x0009e20000000c00 */
[----:B------:R-:W-:Y:S01]  /*1d30*/  @!P3 IMAD R27, R220, R19, R15 ;  /* 0x00000013dc1bb224 */ /* 0x000fe200078e020f */
[----:B------:R-:W-:Y:S01]  /*1d40*/  CS2R R140, SRZ ;  /* 0x00000000008c7805 */ /* 0x000fe2000001ff00 */
[----:B------:R-:W-:Y:S01]  /*1d50*/  IMAD.IADD R3, R9, 0x1, R16 ;  /* 0x0000000109037824 */ /* 0x000fe200078e0210 */
[----:B------:R4:W-:Y:S01]  /*1d60*/  @P1 STS.128 [R201+0x10000], RZ ;  /* 0x010000ffc9001388 */ /* 0x0009e20000000c00 */
[--C-:B------:R-:W-:Y:S01]  /*1d70*/  @!P3 IMAD.MOV.U32 R4, RZ, RZ, R2.reuse ;  /* 0x000000ffff04b224 */ /* 0x100fe200078e0002 */
[----:B------:R-:W-:Y:S01]  /*1d80*/  CS2R R146, SRZ ;  /* 0x0000000000927805 */ /* 0x000fe2000001ff00 */
[----:B------:R-:W-:Y:S01]  /*1d90*/  @!P2 IMAD.MOV.U32 R14, RZ, RZ, R2 ;  /* 0x000000ffff0ea224 */ /* 0x000fe200078e0002 */
[----:B------:R-:W-:Y:S01]  /*1da0*/  @!PT LDS RZ, [RZ] ;  /* 0x00000000fffff984 */ /* 0x000fe20000000800 */
[----:B------:R-:W-:Y:S01]  /*1db0*/  @!PT LDS RZ, [RZ] ;  /* 0x00000000fffff984 */ /* 0x000fe20000000800 */
[----:B------:R-:W-:Y:S01]  /*1dc0*/  @!PT LDS RZ, [RZ] ;  /* 0x00000000fffff984 */ /* 0x000fe20000000800 */
[----:B------:R-:W-:Y:S01]  /*1dd0*/  @!P1 LDGSTS.E.BYPASS.LTC128B.128 [R201+0xc000], desc[UR16][R198.64] ;  /* 0x0c000000c6c99fae */ /* 0x000fe2000b901d50 */
[----:B------:R-:W-:Y:S01]  /*1de0*/  @!P2 IMAD.MOV.U32 R15, RZ, RZ, R5 ;  /* 0x000000ffff0fa224 */ /* 0x000fe200078e0005 */
[----:B------:R-:W-:Y:S01]  /*1df0*/  CS2R R144, SRZ ;  /* 0x0000000000907805 */ /* 0x000fe2000001ff00 */
[--C-:B------:R-:W-:Y:S01]  /*1e00*/  @!P3 IMAD.MOV.U32 R2, RZ, RZ, R8.reuse ;  /* 0x000000ffff02b224 */ /* 0x100fe200078e0008 */
[----:B------:R-:W-:Y:S01]  /*1e10*/  @!P1 LDGSTS.E.BYPASS.LTC128B.128 [R201+0xe000], desc[UR16][R198.64+0x80] ;  /* 0x0e000080c6c99fae */ /* 0x000fe2000b901d50 */
[----:B------:R-:W-:Y:S01]  /*1e20*/  @!P2 IMAD.MOV.U32 R16, RZ, RZ, R8 ;  /* 0x000000ffff10a224 */ /* 0x000fe200078e0008 */
[----:B------:R-:W-:Y:S01]  /*1e30*/  CS2R R138, SRZ ;  /* 0x00000000008a7805 */ /* 0x000fe2000001ff00 */
[----:B------:R-:W1:Y:S01]  /*1e40*/  @!P3 LDC.64 R8, c[0x0][0x218] ;  /* 0x00008600ff08bb82 */ /* 0x000e620000000a00 */
[----:B------:R-:W-:Y:S01]  /*1e50*/  @!P2 IMAD.MOV.U32 R17, RZ, RZ, R3 ;  /* 0x000000ffff11a224 */ /* 0x000fe200078e0003 */
[----:B------:R-:W-:Y:S01]  /*1e60*/  @!P1 LDGSTS.E.BYPASS.LTC128B.128 [R201+0x10000], desc[UR16][R198.64+0x100] ;  /* 0x10000100c6c99fae */ /* 0x000fe2000b901d50 */
[----:B------:R-:W-:Y:S01]  /*1e70*/  @!P3 IMAD R0, R41, R20, RZ ;  /* 0x000000142900b224 */ /* 0x000fe200078e02ff */
[----:B------:R-:W-:Y:S01]  /*1e80*/  CS2R R136, SRZ ;  /* 0x0000000000887805 */ /* 0x000fe2000001ff00 */
[----:B------:R-:W-:Y:S01]  /*1e90*/  @!P2 IMAD.WIDE.U32 R14, R12, R18, R14 ;  /* 0x000000120c0ea225 */ /* 0x000fe200078e000e */
[----:B------:R4:W-:Y:S01]  /*1ea0*/  @P4 STS.128 [R201+0xd000], RZ ;  /* 0x00d000ffc9004388 */ /* 0x0009e20000000c00 */
[----:B------:R-:W-:-:S02]  /*1eb0*/  CS2R R134, SRZ ;  /* 0x0000000000867805 */ /* 0x000fc4000001ff00 */
[----:B------:R-:W-:Y:S01]  /*1ec0*/  CS2R R132, SRZ ;  /* 0x0000000000847805 */ /* 0x000fe2000001ff00 */
[C---:B------:R-:W-:Y:S01]  /*1ed0*/  @!P3 IMAD.WIDE.U32 R4, R220.reuse, R18, R4 ;  /* 0x00000012dc04b225 */ /* 0x040fe200078e0004 */
[----:B------:R4:W-:Y:S01]  /*1ee0*/  @P4 STS.128 [R201+0xf000], RZ ;  /* 0x00f000ffc9004388 */ /* 0x0009e20000000c00 */
[----:B------:R-:W2:Y:S01]  /*1ef0*/  @!P2 LDC.64 R18, c[0x0][0x218] ;  /* 0x00008600ff12ab82 */ /* 0x000ea20000000a00 */
[----:B------:R-:W-:Y:S01]  /*1f00*/  CS2R R126, SRZ ;  /* 0x00000000007e7805 */ /* 0x000fe2000001ff00 */
[-C--:B------:R-:W-:Y:S01]  /*1f10*/  @!P2 IMAD.WIDE.U32 R16, R13, R20.reuse, R16 ;  /* 0x000000140d10a225 */ /* 0x080fe200078e0010 */
[----:B------:R4:W-:Y:S01]  /*1f20*/  @P4 STS.128 [R201+0x11000], RZ ;  /* 0x011000ffc9004388 */ /* 0x0009e20000000c00 */
[----:B------:R-:W-:Y:S02]  /*1f30*/  CS2R R124, SRZ ;  /* 0x00000000007c7805 */ /* 0x000fe4000001ff00 */
[----:B------:R-:W-:Y:S01]  /*1f40*/  CS2R R130, SRZ ;  /* 0x0000000000827805 */ /* 0x000fe2000001ff00 */
[C---:B------:R-:W-:Y:S01]  /*1f50*/  @!P3 IMAD R28, R220.reuse, R21, R0 ;  /* 0x00000015dc1cb224 */ /* 0x040fe200078e0200 */
[----:B------:R-:W-:Y:S01]  /*1f60*/  @!PT LDS RZ, [RZ] ;  /* 0x00000000fffff984 */ /* 0x000fe20000000800 */
[----:B------:R-:W-:Y:S01]  /*1f70*/  @!PT LDS RZ, [RZ] ;  /* 0x00000000fffff984 */ /* 0x000fe20000000800 */
[----:B------:R-:W-:Y:S01]  /*1f80*/  @!PT LDS RZ, [RZ] ;  /* 0x00000000fffff984 */ /* 0x000fe20000000800 */
[----:B------:R-:W-:Y:S01]  /*1f90*/  @!P4 LDGSTS.E.BYPASS.LTC128B.128 [R201+0xd000], desc[UR16][R6.64] ;  /* 0x0d00000006c9cfae */ /* 0x000fe2000b901d50 */
[----:B------:R-:W-:Y:S01]  /*1fa0*/  @!P3 IMAD.WIDE.U32 R12, R220, R20, R2 ;  /* 0x00000014dc0cb225 */ /* 0x000fe200078e0002 */
[----:B------:R-:W-:Y:S01]  /*1fb0*/  CS2R R128, SRZ ;  /* 0x0000000000807805 */ /* 0x000fe2000001ff00 */
[----:B------:R-:W4:Y:S01]  /*1fc0*/  @!P3 LDC.64 R20, c[0x0][0x220] ;  /* 0x00008800ff14bb82 */ /* 0x000f220000000a00 */
[----:B------:R-:W-:Y:S01]  /*1fd0*/  @!P4 LDGSTS.E.BYPASS.LTC128B.128 [R201+0xf000], desc[UR16][R6.64+0x80] ;  /* 0x0f00008006c9cfae */ /* 0x000fe2000b901d50 */
[----:B------:R-:W-:Y:S01]  /*1fe0*/  VIADD R0, R236, 0x3000 ;  /* 0x00003000ec007836 */ /* 0x000fe20000000000 */
[----:B-1----:R-:W-:Y:S01]  /*1ff0*/  @!P3 LEA R8, P6, R4, R8, 0x1 ;  /* 0x000000080408b211 */ /* 0x002fe200078c08ff */
[----:B------:R-:W-:Y:S01]  /*2000*/  @!P2 IMAD.IADD R2, R15, 0x1, R26 ;  /* 0x000000010f02a824 */ /* 0x000fe200078e021a */
[----:B------:R2:W-:Y:S01]  /*2010*/  @!P4 LDGSTS.E.BYPASS.LTC128B.128 [R201+0x11000], desc[UR16][R6.64+0x100] ;  /* 0x1100010006c9cfae */ /* 0x0005e2000b901d50 */
[----:B------:R-:W-:Y:S01]  /*2020*/  @!P2 IMAD.IADD R3, R17, 0x1, R25 ;  /* 0x000000011103a824 */ /* 0x000fe200078e0219 */
[----:B------:R-:W-:Y:S01]  /*2030*/  SEL R0, R0, R236, !P0 ;  /* 0x000000ec00007207 */ /* 0x000fe20004000000 */
[----:B------:R-:W-:Y:S01]  /*2040*/  IMAD.MOV.U32 R208, RZ, RZ, R36 ;  /* 0x000000ffffd07224 */ /* 0x000fe200078e0024 */
[----:B------:R-:W-:Y:S01]  /*2050*/  CS2R R122, SRZ ;  /* 0x00000000007a7805 */ /* 0x000fe2000001ff00 */
[----:B------:R-:W-:Y:S01]  /*2060*/  IMAD.MOV.U32 R207, RZ, RZ, R37 ;  /* 0x000000ffffcf7224 */ /* 0x000fe200078e0025 */
[----:B------:R-:W-:Y:S01]  /*2070*/  LEA R195, R0, UR5, 0x1 ;  /* 0x0000000500c37c11 */ /* 0x000fe2000f8e08ff */
[----:B------:R-:W-:Y:S01]  /*2080*/  @!P3 IMAD.IADD R0, R5, 0x1, R27 ;  /* 0x000000010500b824 */ /* 0x000fe200078e021b */
[----:B------:R-:W-:-:S02]  /*2090*/  CS2R R120, SRZ ;  /* 0x0000000000787805 */ /* 0x000fc4000001ff00 */
[----:B------:R-:W-:Y:S02]  /*20a0*/  CS2R R118, SRZ ;  /* 0x0000000000767805 */ /* 0x000fe4000001ff00 */
[----:B------:R-:W-:Y:S01]  /*20b0*/  CS2R R116, SRZ ;  /* 0x0000000000747805 */ /* 0x000fe2000001ff00 */
[----:B------:R1:W-:Y:S01]  /*20c0*/  @P1 STS [R195], RZ ;  /* 0x000000ffc3001388 */ /* 0x0003e20000000800 */
[----:B------:R-:W-:Y:S01]  /*20d0*/  @!P3 LEA.HI.X R9, R4, R9, R0, 0x1, P6 ;  /* 0x000000090409b211 */ /* 0x000fe200030f0c00 */
[----:B------:R-:W-:Y:S01]  /*20e0*/  @!P3 IMAD.IADD R0, R13, 0x1, R28 ;  /* 0x000000010d00b824 */ /* 0x000fe200078e021c */
[----:B------:R-:W-:Y:S01]  /*20f0*/  CS2R R110, SRZ ;  /* 0x00000000006e7805 */ /* 0x000fe2000001ff00 */
[----:B------:R1:W-:Y:S01]  /*2100*/  @P1 STS [R195+0x4], RZ ;  /* 0x000004ffc3001388 */ /* 0x0003e20000000800 */
[----:B------:R-:W-:Y:S02]  /*2110*/  CS2R R108, SRZ ;  /* 0x00000000006c7805 */ /* 0x000fe4000001ff00 */
[----:B------:R-:W-:-:S02]  /*2120*/  CS2R R114, SRZ ;  /* 0x0000000000727805 */ /* 0x000fc4000001ff00 */
[----:B------:R-:W-:Y:S01]  /*2130*/  CS2R R112, SRZ ;  /* 0x0000000000707805 */ /* 0x000fe2000001ff00 */
[----:B------:R1:W-:Y:S01]  /*2140*/  @P1 STS [R195+0x8], RZ ;  /* 0x000008ffc3001388 */ /* 0x0003e20000000800 */
[----:B------:R-:W-:Y:S02]  /*2150*/  CS2R R106, SRZ ;  /* 0x00000000006a7805 */ /* 0x000fe4000001ff00 */
[----:B------:R-:W-:Y:S02]  /*2160*/  CS2R R104, SRZ ;  /* 0x0000000000687805 */ /* 0x000fe4000001ff00 */
[----:B------:R-:W-:Y:S01]  /*2170*/  CS2R R102, SRZ ;  /* 0x0000000000667805 */ /* 0x000fe2000001ff00 */
[----:B------:R1:W-:Y:S01]  /*2180*/  @P1 STS [R195+0xc], RZ ;  /* 0x00000cffc3001388 */ /* 0x0003e20000000800 */
[----:B------:R-:W-:Y:S02]  /*2190*/  CS2R R100, SRZ ;  /* 0x0000000000647805 */ /* 0x000fe4000001ff00 */
[----:B------:R-:W-:-:S02]  /*21a0*/  CS2R R62, SRZ ;  /* 0x00000000003e7805 */ /* 0x000fc4000001ff00 */
[----:B------:R-:W-:Y:S01]  /*21b0*/  CS2R R60, SRZ ;  /* 0x00000000003c7805 */ /* 0x000fe2000001ff00 */
[----:B------:R1:W-:Y:S01]  /*21c0*/  @P1 STS [R195+0x2000], RZ ;  /* 0x002000ffc3001388 */ /* 0x0003e20000000800 */
[C---:B--2---:R-:W-:Y:S02]  /*21d0*/  @!P2 LEA R6, P5, R14.reuse, R18, 0x1 ;  /* 0x000000120e06a211 */ /* 0x044fe400078a08ff */
[----:B------:R-:W-:Y:S02]  /*21e0*/  CS2R R66, SRZ ;  /* 0x0000000000427805 */ /* 0x000fe4000001ff00 */
[----:B------:R-:W-:Y:S01]  /*21f0*/  CS2R R64, SRZ ;  /* 0x0000000000407805 */ /* 0x000fe2000001ff00 */
[----:B------:R1:W-:Y:S01]  /*2200*/  @P1 STS [R195+0x2004], RZ ;  /* 0x002004ffc3001388 */ /* 0x0003e20000000800 */
[----:B------:R-:W-:Y:S02]  /*2210*/  @!P2 LEA.HI.X R7, R14, R19, R2, 0x1, P5 ;  /* 0x000000130e07a211 */ /* 0x000fe400028f0c02 */
        /* <DEDUP_REMOVED lines=16> */
[----:B------:R-:W-:Y:S01]  /*2320*/  CS2R R32, SRZ ;  /* 0x0000000000207805 */ /* 0x000fe2000001ff00 */
[----:B------:R-:W-:Y:S01]  /*2330*/  ULDC.U8 UR7, c[0x0][0x388] ;  /* 0x0000e20000077ab9 */ /* 0x000fe20000000000 */
[----:B------:R1:W-:Y:S01]  /*2340*/  @P1 STS [R195+0x4008], RZ ;  /* 0x004008ffc3001388 */ /* 0x0003e20000000800 */
[----:B------:R-:W-:-:S03]  /*2350*/  ULDC UR6, c[0x0][0x2ec] ;  /* 0x0000bb0000067ab9 */ /* 0x000fc60000000800 */
[----:B------:R1:W-:Y:S04]  /*2360*/  @P1 STS [R195+0x400c], RZ ;  /* 0x00400cffc3001388 */ /* 0x0003e80000000800 */
[----:B------:R-:W-:Y:S01]  /*2370*/  @!PT LDS RZ, [RZ] ;  /* 0x00000000fffff984 */ /* 0x000fe20000000800 */
[----:B------:R-:W-:Y:S01]  /*2380*/  @!PT LDS RZ, [RZ] ;  /* 0x00000000fffff984 */ /* 0x000fe20000000800 */
[----:B------:R-:W-:Y:S01]  /*2390*/  @!PT LDS RZ, [RZ] ;  /* 0x00000000fffff984 */ /* 0x000fe20000000800 */
[----:B------:R-:W-:Y:S04]  /*23a0*/  @!P1 LDGSTS.E.BYPASS.LTC128B.128 [R195], desc[UR16][R196.64] ;  /* 0x00000000c4c39fae */ /* 0x000fe8000b901d50 */
[----:B------:R-:W-:Y:S04]  /*23b0*/  @!P1 LDGSTS.E.BYPASS.LTC128B.128 [R195+0x2000], desc[UR16][R196.64+0x80] ;  /* 0x02000080c4c39fae */ /* 0x000fe8000b901d50 */
[----:B------:R-:W-:Y:S01]  /*23c0*/  @!P1 LDGSTS.E.BYPASS.LTC128B.128 [R195+0x4000], desc[UR16][R196.64+0x100] ;  /* 0x04000100c4c39fae */ /* 0x000fe2000b901d50 */
[----:B---3--:R-:W-:-:S03]  /*23d0*/  @!P2 LEA R2, P1, R16, R22, 0x1 ;  /* 0x000000161002a211 */ /* 0x008fc600078208ff */
[----:B------:R1:W-:Y:S01]  /*23e0*/  @P4 STS [R195+0x1000], RZ ;  /* 0x001000ffc3004388 */ /* 0x0003e20000000800 */
[----:B------:R-:W-:-:S03]  /*23f0*/  @!P2 LEA.HI.X R3, R16, R23, R3, 0x1, P1 ;  /* 0x000000171003a211 */ /* 0x000fc600008f0c03 */
        /* <DEDUP_REMOVED lines=27> */
[----:B------:R-:W-:Y:S04]  /*25b0*/  @!P3 LDGSTS.E.BYPASS.LTC128B.128 [R201+0x16000], desc[UR16][R8.64+0x100] ;  /* 0x1600010008c9bfae */ /* 0x000fe8000b901d50 */
        /* <DEDUP_REMOVED lines=27> */
[----:B------:R-:W-:-:S03]  /*2770*/  ISETP.GE.AND P2, PT, R213, R24, PT ;  /* 0x00000018d500720c */ /* 0x000fc60003f46270 */
[----:B------:R-:W0:Y:S04]  /*2780*/  LDGDEPBAR ;  /* 0x00000000000079af */ /* 0x000e280000000000 */
[----:B------:R-:W3:Y:S04]  /*2790*/  LDG.E.64 R4, desc[UR16][R218.64+0x8] ;  /* 0x00000810da047981 */ /* 0x000ee8000c1e1b00 */
[----:B------:R-:W4:Y:S01]  /*27a0*/  LDG.E.64 R218, desc[UR16][R218.64] ;  /* 0x00000010dada7981 */ /* 0x000f22000c1e1b00 */
[C---:B------:R-:W-:Y:S02]  /*27b0*/  VIADD R0, R213.reuse, 0x8 ;  /* 0x00000008d5007836 */ /* 0x040fe40000000000 */
[----:B--2---:R-:W-:-:S03]  /*27c0*/  IMAD.WIDE R2, R213, 0x4, R204 ;  /* 0x00000004d5027825 */ /* 0x004fc600078e02cc */
[----:B------:R-:W-:Y:S02]  /*27d0*/  ISETP.GE.AND P1, PT, R0, R24, PT ;  /* 0x000000180000720c */ /* 0x000fe40003f26270 */
[----:B------:R-:W5:Y:S01]  /*27e0*/  @!P2 LDG.E R203, desc[UR16][R2.64] ;  /* 0x0000001002cba981 */ /* 0x000f62000c1e1900 */
[----:B------:R-:W-:-:S10]  /*27f0*/  IMAD R0, R234, R40, R249 ;  /* 0x00000028ea007224 */ /* 0x000fd400078e02f9 */
[----:B------:R2:W5:Y:S01]  /*2800*/  @!P1 LDG.E R206, desc[UR16][R2.64+0x20] ;  /* 0x0000201002ce9981 */ /* 0x000562000c1e1900 */
[----:B------:R-:W-:Y:S01]  /*2810*/  IMAD.SHL.U32 R0, R0, 0x20, RZ ;  /* 0x0000002000007824 */ /* 0x000fe200078e00ff */
[----:B------:R-:W-:Y:S02]  /*2820*/  SHF.R.S32.HI R6, RZ, 0x1f, R233 ;  /* 0x0000001fff067819 */ /* 0x000fe400000114e9 */
[----:B------:R-:W-:Y:S02]  /*2830*/  CS2R R40, SRZ ;  /* 0x0000000000287805 */ /* 0x000fe4000001ff00 */
[----:B------:R-:W-:Y:S02]  /*2840*/  SEL R183, R183, R190, !P0 ;  /* 0x000000beb7b77207 */ /* 0x000fe40004000000 */
[----:B------:R-:W-:Y:S02]  /*2850*/  CS2R R36, SRZ ;  /* 0x0000000000247805 */ /* 0x000fe4000001ff00 */
[----:B------:R-:W-:-:S02]  /*2860*/  SEL R176, R176, R191, !P0 ;  /* 0x000000bfb0b07207 */ /* 0x000fc40004000000 */
[----:B------:R-:W-:Y:S02]  /*2870*/  CS2R R28, SRZ ;  /* 0x00000000001c7805 */ /* 0x000fe4000001ff00 */
[----:B------:R-:W-:Y:S02]  /*2880*/  CS2R R26, SRZ ;  /* 0x00000000001a7805 */ /* 0x000fe4000001ff00 */
[----:B------:R-:W-:Y:S02]  /*2890*/  CS2R R24, SRZ ;  /* 0x0000000000187805 */ /* 0x000fe4000001ff00 */
[----:B------:R-:W-:Y:S02]  /*28a0*/  CS2R R22, SRZ ;  /* 0x0000000000167805 */ /* 0x000fe4000001ff00 */
[----:B------:R-:W-:Y:S02]  /*28b0*/  CS2R R20, SRZ ;  /* 0x0000000000147805 */ /* 0x000fe4000001ff00 */
[----:B------:R-:W-:-:S02]  /*28c0*/  LEA R183, R183, UR5, 0x1 ;  /* 0x00000005b7b77c11 */ /* 0x000fc4000f8e08ff */
[----:B------:R-:W-:Y:S01]  /*28d0*/  LEA R176, R176, UR5, 0x1 ;  /* 0x00000005b0b07c11 */ /* 0x000fe2000f8e08ff */
[----:B--2---:R-:W-:Y:S01]  /*28e0*/  VIADD R3, R226, 0x40 ;  /* 0x00000040e2037836 */ /* 0x004fe20000000000 */
[----:B------:R-:W-:-:S04]  /*28f0*/  SHF.R.S32.HI R2, RZ, 0x1f, R0 ;  /* 0x0000001fff027819 */ /* 0x000fc80000011400 */
[----:B------:R-:W-:Y:S02]  /*2900*/  ISETP.GE.AND P3, PT, R3, R200, PT ;  /* 0x000000c80300720c */ /* 0x000fe40003f66270 */
[----:B---3--:R-:W-:-:S11]  /*2910*/  IADD3 R214, P2, P1, R0, R4, R233 ;  /* 0x0000000400d67210 */ /* 0x008fd6000795e0e9 */
[----:B------:R-:W2:Y:S01]  /*2920*/  @P3 S2R R0, SR_TID.X ;  /* 0x0000000000003919 */ /* 0x000ea20000002100 */
[----:B------:R-:W-:Y:S01]  /*2930*/  IADD3.X R224, R2, R5, R6, P2, P1 ;  /* 0x0000000502e07210 */ /* 0x000fe200017e2406 */
[----:B------:R-:W-:Y:S01]  /*2940*/  IMAD.WIDE.U32 R214, R214, -0x2daee0ad, RZ ;  /* 0xd2511f53d6d67825 */ /* 0x000fe200078e00ff */
[----:B------:R-:W-:-:S05]  /*2950*/  R2P PR, R252, 0x6 ;  /* 0x00000006fc007804 */ /* 0x000fca0000000000 */
[----:B------:R-:W-:Y:S02]  /*2960*/  SEL R185, R185, 0xffffffe0, !P1 ;  /* 0xffffffe0b9b97807 */ /* 0x000fe40004800000 */
[----:B------:R-:W-:-:S03]  /*2970*/  SEL R184, R184, 0xffffffc0, !P2 ;  /* 0xffffffc0b8b87807 */ /* 0x000fc60005000000 */
[C---:B------:R-:W-:Y:S02]  /*2980*/  IMAD.IADD R187, R186.reuse, 0x1, R185 ;  /* 0x00000001babb7824 */ /* 0x040fe400078e02b9 */
[----:B------:R-:W-:Y:S02]  /*2990*/  IMAD.IADD R188, R186, 0x1, R184 ;  /* 0x00000001babc7824 */ /* 0x000fe400078e02b8 */
[----:B------:R-:W-:Y:S02]  /*29a0*/  IMAD.IADD R189, R184, 0x1, R187 ;  /* 0x00000001b8bd7824 */ /* 0x000fe400078e02bb */
[C---:B----4-:R-:W-:Y:S02]  /*29b0*/  VIADD R248, R218.reuse, 0x9e3779b9 ;  /* 0x9e3779b9daf87836 */ /* 0x050fe40000000000 */
[----:B------:R-:W-:Y:S02]  /*29c0*/  VIADD R247, R219, 0xbb67ae85 ;  /* 0xbb67ae85dbf77836 */ /* 0x000fe40000000000 */
[----:B------:R-:W-:-:S02]  /*29d0*/  VIADD R246, R218, 0x3c6ef372 ;  /* 0x3c6ef372daf67836 */ /* 0x000fc40000000000 */
[C---:B------:R-:W-:Y:S02]  /*29e0*/  VIADD R245, R219.reuse, 0x76cf5d0a ;  /* 0x76cf5d0adbf57836 */ /* 0x040fe40000000000 */
[----:B------:R-:W-:Y:S02]  /*29f0*/  VIADD R244, R218, 0xdaa66d2b ;  /* 0xdaa66d2bdaf47836 */ /* 0x000fe40000000000 */
[----:B--2---:R-:W-:Y:S02]  /*2a00*/  @P3 IMAD.SHL.U32 R0, R0, 0x2, RZ ;  /* 0x0000000200003824 */ /* 0x004fe400078e00ff */
[C---:B------:R-:W-:Y:S02]  /*2a10*/  VIADD R243, R219.reuse, 0x32370b8f ;  /* 0x32370b8fdbf37836 */ /* 0x040fe40000000000 */
[----:B------:R-:W-:Y:S01]  /*2a20*/  VIADD R242, R218, 0x78dde6e4 ;  /* 0x78dde6e4daf27836 */ /* 0x000fe20000000000 */
[----:B------:R-:W-:Y:S01]  /*2a30*/  @P3 LOP3.LUT R223, R68, 0x6, R0, 0xf8, !PT ;  /* 0x0000000644df3812 */ /* 0x000fe200078ef800 */
[----:B------:R-:W-:-:S02]  /*2a40*/  VIADD R241, R219, 0xed9eba14 ;  /* 0xed9eba14dbf17836 */ /* 0x000fc40000000000 */
[C---:B------:R-:W-:Y:S02]  /*2a50*/  VIADD R240, R218.reuse, 0x1715609d ;  /* 0x1715609ddaf07836 */ /* 0x040fe40000000000 */
[C---:B------:R-:W-:Y:S02]  /*2a60*/  VIADD R239, R219.reuse, 0xa9066899 ;  /* 0xa9066899dbef7836 */ /* 0x040fe40000000000 */
[----:B------:R-:W-:Y:S02]  /*2a70*/  VIADD R238, R218, 0xb54cda56 ;  /* 0xb54cda56daee7836 */ /* 0x000fe40000000000 */
[----:B-1----:R-:W-:-:S07]  /*2a80*/  VIADD R237, R219, 0x646e171e ;  /* 0x646e171edbed7836 */ /* 0x002fce0000000000 */
.L_x_1248:
[----:B------:R-:W0:Y:S01]  /*2a90*/  LDGDEPBAR ;  /* 0x00000000000079af */ /* 0x000e220000000000 */
[----:B------:R-:W-:Y:S01]  /*2aa0*/  IMAD.IADD R0, R183, 0x1, R185 ;  /* 0x00000001b7007824 */ /* 0x000fe200078e02b9 */
[----:B-----5:R-:W-:Y:S01]  /*2ab0*/  FSETP.NEU.FTZ.AND P0, PT, R203, -INF , PT ;  /* 0xff800000cb00780b */ /* 0x020fe20003f1d000 */
[--C-:B------:R-:W-:Y:S01]  /*2ac0*/  IMAD.IADD R2, R183, 0x1, R184.reuse ;  /* 0x00000001b7027824 */ /* 0x100fe200078e02b8 */
[----:B------:R-:W-:Y:S01]  /*2ad0*/  FSETP.NEU.FTZ.AND P1, PT, R206, -INF , PT ;  /* 0xff800000ce00780b */ /* 0x000fe20003f3d000 */
[----:B------:R-:W-:Y:S01]  /*2ae0*/  IMAD.IADD R3, R0, 0x1, R184 ;  /* 0x0000000100037824 */ /* 0x000fe200078e02b8 */
        /* <DEDUP_REMOVED lines=65> */
[----:B------:R-:W-:Y:S04]  /*2f00*/  LDSM.16.M88.4 R80, [R2+0x4000] ;  /* 0x004000000250783b */ /* 0x000fe80000000200 */
[----:B--2---:R-:W-:Y:S01]  /*2f10*/  @P3 IMAD R0, R216, 0x40, R223 ;  /* 0x00000040d8003824 */ /* 0x004fe200078e02df */
[C---:B------:R-:W-:Y:S01]  /*2f20*/  HMMA.16816.F32 R8, R84.reuse, R90, R8 ;  /* 0x0000005a5408723c */ /* 0x040fe20000001808 */
[----:B------:R-:W2:Y:S03]  /*2f30*/  LDSM.16.M88.4 R88, [R180+0x16000] ;  /* 0x01600000b458783b */ /* 0x000ea60000000200 */
[----:B------:R-:W-:Y:S02]  /*2f40*/  @P3 ISETP.GE.AND P5, PT, R0, R200, PT ;  /* 0x000000c80000320c */ /* 0x000fe40003fa6270 */
[C---:B-1----:R-:W-:Y:S06]  /*2f50*/  HMMA.16816.F32 R12, R84.reuse, R68, R12 ;  /* 0x00000044540c723c */ /* 0x042fec000000180c */
[----:B------:R-:W-:Y:S01]  /*2f60*/  HMMA.16816.F32 R16, R84, R70, R16 ;  /* 0x000000465410723c */ /* 0x000fe20000001810 */
[----:B------:R-:W1:Y:S05]  /*2f70*/  LDSM.16.M88.4 R68, [R180+0x16800] ;  /* 0x01680000b444783b */ /* 0x000e6a0000000200 */
[C---:B------:R-:W-:Y:S01]  /*2f80*/  HMMA.16816.F32 R4, R76.reuse, R92, R4 ;  /* 0x0000005c4c04723c */ /* 0x040fe20000001804 */
[----:B------:R4:W-:Y:S05]  /*2f90*/  LDSM.16.M88.4 R84, [R3+0x4000] ;  /* 0x004000000354783b */ /* 0x0009ea0000000200 */
[C---:B------:R-:W-:Y:S01]  /*2fa0*/  HMMA.16816.F32 R8, R76.reuse, R94, R8 ;  /* 0x0000005e4c08723c */ /* 0x040fe20000001808 */
[----:B------:R-:W4:Y:S05]  /*2fb0*/  LDSM.16.M88.4 R92, [R179+0x16000] ;  /* 0x01600000b35c783b */ /* 0x000f2a0000000200 */
[C---:B---3--:R-:W-:Y:S06]  /*2fc0*/  HMMA.16816.F32 R12, R76.reuse, R72, R12 ;  /* 0x000000484c0c723c */ /* 0x048fec000000180c */
[----:B------:R-:W-:Y:S05]  /*2fd0*/  HMMA.16816.F32 R16, R76, R74, R16 ;  /* 0x0000004a4c10723c */ /* 0x000fea0000001810 */
[----:B------:R-:W-:Y:S01]  /*2fe0*/  IMAD R72, R202, 0x4, R227 ;  /* 0x00000004ca487824 */ /* 0x000fe200078e02e3 */
[C---:B--2---:R-:W-:Y:S05]  /*2ff0*/  HMMA.16816.F32 R4, R80.reuse, R88, R4 ;  /* 0x000000585004723c */ /* 0x044fea0000001804 */
[----:B------:R-:W-:Y:S01]  /*3000*/  IMAD.WIDE.U32 R72, R72, -0x326172a9, RZ ;  /* 0xcd9e8d5748487825 */ /* 0x000fe200078e00ff */
[C---:B------:R-:W-:Y:S05]  /*3010*/  HMMA.16816.F32 R8, R80.reuse, R90, R8 ;  /* 0x0000005a5008723c */ /* 0x040fea0000001808 */
[----:B------:R-:W-:Y:S01]  /*3020*/  LOP3.LUT R2, R73, R224, R218, 0x96, !PT ;  /* 0x000000e049027212 */ /* 0x000fe200078e96da */
[C---:B-1----:R-:W-:Y:S05]  /*3030*/  HMMA.16816.F32 R12, R80.reuse, R68, R12 ;  /* 0x00000044500c723c */ /* 0x042fea000000180c */
[----:B----4-:R-:W-:Y:S01]  /*3040*/  IMAD.WIDE.U32 R2, R2, -0x2daee0ad, RZ ;  /* 0xd2511f5302027825 */ /* 0x010fe200078e00ff */
[----:B------:R-:W-:Y:S05]  /*3050*/  HMMA.16816.F32 R16, R80, R70, R16 ;  /* 0x000000465010723c */ /* 0x000fea0000001810 */
[----:B------:R-:W-:Y:S01]  /*3060*/  IMAD R68, R216, 0x2, R228 ;  /* 0x00000002d8447824 */ /* 0x000fe200078e02e4 */
[C---:B------:R-:W-:Y:S05]  /*3070*/  HMMA.16816.F32 R4, R84.reuse, R92, R4 ;  /* 0x0000005c5404723c */ /* 0x040fea0000001804 */
[----:B------:R-:W-:Y:S01]  /*3080*/  LOP3.LUT R68, R215, R219, R68, 0x96, !PT ;  /* 0x000000dbd7447212 */ /* 0x000fe200078e9644 */
[C---:B------:R-:W-:Y:S05]  /*3090*/  HMMA.16816.F32 R8, R84.reuse, R94, R8 ;  /* 0x0000005e5408723c */ /* 0x040fea0000001808 */
[----:B------:R-:W-:Y:S06]  /*30a0*/  IMAD.WIDE.U32 R68, R68, -0x326172a9, RZ ;  /* 0xcd9e8d5744447825 */ /* 0x000fec00078e00ff */
[----:B------:R-:W-:Y:S02]  /*30b0*/  LOP3.LUT R74, R69, R72, R248, 0x96, !PT ;  /* 0x00000048454a7212 */ /* 0x000fe400078e96f8 */
[----:B------:R-:W-:Y:S01]  /*30c0*/  LOP3.LUT R72, R3, R214, R247, 0x96, !PT ;  /* 0x000000d603487212 */ /* 0x000fe200078e96f7 */
[----:B------:R-:W-:Y:S02]  /*30d0*/  @P3 VIADD R3, R0, 0x1 ;  /* 0x0000000100033836 */ /* 0x000fe40000000000 */
[----:B------:R-:W-:Y:S03]  /*30e0*/  IMAD.WIDE.U32 R74, R74, -0x2daee0ad, RZ ;  /* 0xd2511f534a4a7825 */ /* 0x000fe600078e00ff */
[----:B------:R-:W-:Y:S01]  /*30f0*/  @P3 ISETP.GE.AND P2, PT, R3, R200, PT ;  /* 0x000000c80300320c */ /* 0x000fe20003f46270 */
[----:B------:R-:W-:Y:S01]  /*3100*/  FMUL.FTZ R3, R203, 1.4426950216293334961 ;  /* 0x3fb8aa3bcb037820 */ /* 0x000fe20000410000 */
[----:B------:R-:W-:Y:S01]  /*3110*/  IMAD.WIDE.U32 R72, R72, -0x326172a9, RZ ;  /* 0xcd9e8d5748487825 */ /* 0x000fe200078e00ff */
[----:B------:R-:W-:Y:S02]  /*3120*/  @P3 FSEL R4, R4, -INF , !P5 ;  /* 0xff80000004043808 */ /* 0x000fe40006800000 */
[----:B------:R-:W-:Y:S01]  /*3130*/  LOP3.LUT R78, R75, R2, R245, 0x96, !PT ;  /* 0x000000024b4e7212 */ /* 0x000fe200078e96f5 */
[----:B------:R-:W-:Y:S01]  /*3140*/  @P3 VIADD R2, R0, 0x8 ;  /* 0x0000000800023836 */ /* 0x000fe20000000000 */
[----:B------:R-:W-:Y:S02]  /*3150*/  FSEL R3, R3, RZ, P0 ;  /* 0x000000ff03037208 */ /* 0x000fe40000000000 */
[----:B------:R-:W-:Y:S01]  /*3160*/  LOP3.LUT R76, R73, R68, R246, 0x96, !PT ;  /* 0x00000044494c7212 */ /* 0x000fe200078e96f6 */
[----:B------:R-:W-:Y:S01]  /*3170*/  IMAD.WIDE.U32 R78, R78, -0x326172a9, RZ ;  /* 0xcd9e8d574e4e7825 */ /* 0x000fe200078e00ff */
[----:B------:R-:W1:Y:S01]  /*3180*/  LDSM.16.M88.4 R68, [R179+0x16800] ;  /* 0x01680000b344783b */ /* 0x000e620000000200 */
[----:B------:R-:W-:Y:S02]  /*3190*/  @P3 ISETP.GE.AND P0, PT, R2, R200, PT ;  /* 0x000000c80200320c */ /* 0x000fe40003f06270 */
[--C-:B------:R-:W-:Y:S01]  /*31a0*/  FFMA.FTZ R4, R4, UR6, -R3.reuse ;  /* 0x0000000604047c23 */ /* 0x100fe20008010803 */
[----:B------:R-:W-:Y:S01]  /*31b0*/  @P3 FSEL R5, R5, -INF , !P2 ;  /* 0xff80000005053808 */ /* 0x000fe20005000000 */
[----:B------:R-:W-:Y:S01]  /*31c0*/  FMUL.FTZ R2, R206, 1.4426950216293334961 ;  /* 0x3fb8aa3bce027820 */ /* 0x000fe20000410000 */
[----:B------:R-:W-:Y:S01]  /*31d0*/  @P3 FSEL R6, R6, -INF , !P5 ;  /* 0xff80000006063808 */ /* 0x000fe20006800000 */
[----:B------:R2:W3:Y:S01]  /*31e0*/  MUFU.EX2 R164, R4 ;  /* 0x0000000400a47308 */ /* 0x0004e20000000800 */
[----:B------:R-:W-:Y:S02]  /*31f0*/  @P3 VIADD R73, R0, 0x9 ;  /* 0x0000000900493836 */ /* 0x000fe40000000000 */
[----:B------:R-:W-:Y:S01]  /*3200*/  FFMA.FTZ R5, R5, UR6, -R3 ;  /* 0x0000000605057c23 */ /* 0x000fe20008010803 */
[----:B------:R-:W-:Y:S01]  /*3210*/  FSEL R2, R2, RZ, P1 ;  /* 0x000000ff02027208 */ /* 0x000fe20000800000 */
[----:B------:R-:W-:Y:S01]  /*3220*/  IMAD.WIDE.U32 R76, R76, -0x2daee0ad, RZ ;  /* 0xd2511f534c4c7825 */ /* 0x000fe200078e00ff */
[----:B------:R-:W-:Y:S02]  /*3230*/  @P3 FSEL R7, R7, -INF , !P2 ;  /* 0xff80000007073808 */ /* 0x000fe40005000000 */
[----:B------:R-:W-:Y:S02]  /*3240*/  LOP3.LUT R72, R79, R72, R244, 0x96, !PT ;  /* 0x000000484f487212 */ /* 0x000fe400078e96f4 */
[----:B------:R4:W3:Y:S01]  /*3250*/  MUFU.EX2 R163, R5 ;  /* 0x0000000500a37308 */ /* 0x0008e20000000800 */
[--C-:B------:R-:W-:Y:S01]  /*3260*/  FFMA.FTZ R6, R6, UR6, -R2.reuse ;  /* 0x0000000606067c23 */ /* 0x100fe20008010802 */
[----:B------:R-:W-:Y:S01]  /*3270*/  @P3 ISETP.GE.AND P4, PT, R73, R200, PT ;  /* 0x000000c84900320c */ /* 0x000fe20003f86270 */
[----:B------:R-:W-:Y:S01]  /*3280*/  FFMA.FTZ R7, R7, UR6, -R2 ;  /* 0x0000000607077c23 */ /* 0x000fe20008010802 */
[----:B------:R-:W-:Y:S01]  /*3290*/  @P3 FSEL R8, R8, -INF , !P0 ;  /* 0xff80000008083808 */ /* 0x000fe20004000000 */
[----:B------:R-:W-:Y:S01]  /*32a0*/  IMAD.WIDE.U32 R72, R72, -0x2daee0ad, RZ ;  /* 0xd2511f5348487825 */ /* 0x000fe200078e00ff */
[----:B------:R-:W-:Y:S04]  /*32b0*/  LOP3.LUT R75, R77, R74, R243, 0x96, !PT ;  /* 0x0000004a4d4b7212 */ /* 0x000fe800078e96f3 */
[----:B------:R3:W3:Y:S01]  /*32c0*/  MUFU.EX2 R166, R6 ;  /* 0x0000000600a67308 */ /* 0x0006e20000000800 */
[----:B--2---:R-:W-:Y:S02]  /*32d0*/  @P3 VIADD R4, R0, 0x10 ;  /* 0x0000001000043836 */ /* 0x004fe40000000000 */
[----:B------:R-:W-:Y:S01]  /*32e0*/  FFMA.FTZ R8, R8, UR6, -R3 ;  /* 0x0000000608087c23 */ /* 0x000fe20008010803 */
[----:B------:R-:W-:Y:S01]  /*32f0*/  LOP3.LUT R74, R73, R76, R241, 0x96, !PT ;  /* 0x0000004c494a7212 */ /* 0x000fe200078e96f1 */
[----:B------:R-:W-:Y:S01]  /*3300*/  @P3 VIADD R73, R0, 0x11 ;  /* 0x0000001100493836 */ /* 0x000fe20000000000 */
[----:B------:R-:W-:Y:S02]  /*3310*/  @P3 FSEL R9, R9, -INF , !P4 ;  /* 0xff80000009093808 */ /* 0x000fe40006000000 */
[----:B------:R-:W-:Y:S02]  /*3320*/  @P3 ISETP.GE.AND P1, PT, R4, R200, PT ;  /* 0x000000c80400320c */ /* 0x000fe40003f26270 */
[----:B------:R2:W2:Y:S01]  /*3330*/  MUFU.EX2 R165, R7 ;  /* 0x0000000700a57308 */ /* 0x0004a20000000800 */
[----:B----4-:R-:W-:Y:S01]  /*3340*/  IMAD.WIDE.U32 R4, R75, -0x326172a9, RZ ;  /* 0xcd9e8d574b047825 */ /* 0x010fe200078e00ff */
[----:B------:R-:W-:Y:S03]  /*3350*/  @P3 FSEL R10, R10, -INF , !P0 ;  /* 0xff8000000a0a3808 */ /* 0x000fe60004000000 */
[----:B------:R-:W-:Y:S01]  /*3360*/  FFMA.FTZ R9, R9, UR6, -R3 ;  /* 0x0000000609097c23 */ /* 0x000fe20008010803 */
[----:B------:R-:W-:Y:S01]  /*3370*/  IMAD.WIDE.U32 R74, R74, -0x326172a9, RZ ;  /* 0xcd9e8d574a4a7825 */ /* 0x000fe200078e00ff */
[----:B------:R-:W-:Y:S03]  /*3380*/  LOP3.LUT R5, R5, R78, R242, 0x96, !PT ;  /* 0x0000004e05057212 */ /* 0x000fe600078e96f2 */
[----:B------:R4:W4:Y:S01]  /*3390*/  MUFU.EX2 R160, R8 ;  /* 0x0000000800a07308 */ /* 0x0009220000000800 */
[----:B------:R-:W-:Y:S01]  /*33a0*/  FFMA.FTZ R10, R10, UR6, -R2 ;  /* 0x000000060a0a7c23 */ /* 0x000fe20008010802 */
[C---:B-1----:R-:W-:Y:S03]  /*33b0*/  HMMA.16816.F32 R12, R84.reuse, R68, R12 ;  /* 0x00000044540c723c */ /* 0x042fe6000000180c */
[----:B------:R-:W-:Y:S01]  /*33c0*/  @P3 ISETP.GE.AND P6, PT, R73, R200, PT ;  /* 0x000000c84900320c */ /* 0x000fe20003fc6270 */
[----:B---3--:R-:W-:Y:S01]  /*33d0*/  @P3 VIADD R6, R0, 0x18 ;  /* 0x0000001800063836 */ /* 0x008fe20000000000 */
[----:B------:R-:W-:Y:S01]  /*33e0*/  LOP3.LUT R73, R75, R4, R240, 0x96, !PT ;  /* 0x000000044b497212 */ /* 0x000fe200078e96f0 */
[----:B------:R-:W-:Y:S02]  /*33f0*/  HMMA.16816.F32 R16, R84, R70, R16 ;  /* 0x000000465410723c */ /* 0x000fe40000001810 */
[----:B------:R1:W3:Y:S01]  /*3400*/  MUFU.EX2 R159, R9 ;  /* 0x00000009009f7308 */ /* 0x0002e20000000800 */
[----:B------:R-:W-:Y:S02]  /*3410*/  @P3 ISETP.GE.AND P2, PT, R6, R200, PT ;  /* 0x000000c80600320c */ /* 0x000fe40003f46270 */
[----:B------:R-:W-:Y:S01]  /*3420*/  IMAD.WIDE.U32 R4, R5, -0x2daee0ad, RZ ;  /* 0xd2511f5305047825 */ /* 0x000fe200078e00ff */
[----:B------:R-:W-:Y:S06]  /*3430*/  @P3 FSEL R11, R11, -INF , !P4 ;  /* 0xff8000000b0b3808 */ /* 0x000fec0006000000 */
[----:B------:R3:W3:Y:S01]  /*3440*/  MUFU.EX2 R162, R10 ;  /* 0x0000000a00a27308 */ /* 0x0006e20000000800 */
[----:B--2---:R-:W-:Y:S01]  /*3450*/  IMAD.WIDE.U32 R6, R73, -0x2daee0ad, RZ ;  /* 0xd2511f5349067825 */ /* 0x004fe200078e00ff */
[----:B------:R-:W-:Y:S03]  /*3460*/  LOP3.LUT R5, R5, R72, R239, 0x96, !PT ;  /* 0x0000004805057212 */ /* 0x000fe600078e96ef */
[----:B------:R-:W-:Y:S01]  /*3470*/  FFMA.FTZ R11, R11, UR6, -R2 ;  /* 0x000000060b0b7c23 */ /* 0x000fe20008010802 */
[----:B------:R-:W-:Y:S01]  /*3480*/  @P3 VIADD R0, R0, 0x19 ;  /* 0x0000001900003836 */ /* 0x000fe20000000000 */
[----:B----4-:R-:W-:Y:S01]  /*3490*/  LOP3.LUT R8, R7, R4, R237, 0x96, !PT ;  /* 0x0000000407087212 */ /* 0x010fe200078e96ed */
[----:B------:R-:W-:Y:S01]  /*34a0*/  IMAD.WIDE.U32 R4, R5, -0x326172a9, RZ ;  /* 0xcd9e8d5705047825 */ /* 0x000fe200078e00ff */
[----:B------:R-:W-:Y:S01]  /*34b0*/  LOP3.LUT R69, R6, 0xff, RZ, 0xc0, !PT ;  /* 0x000000ff06457812 */ /* 0x000fe200078ec0ff */
[----:B------:R-:W2:Y:S01]  /*34c0*/  MUFU.EX2 R161, R11 ;  /* 0x0000000b00a17308 */ /* 0x000ea20000000800 */
[----:B------:R-:W-:Y:S02]  /*34d0*/  @P3 ISETP.GE.AND P5, PT, R0, R200, PT ;  /* 0x000000c80000320c */ /* 0x000fe40003fa6270 */
[----:B------:R-:W-:Y:S02]  /*34e0*/  LOP3.LUT R0, R5, R74, R238, 0x96, !PT ;  /* 0x0000004a05007212 */ /* 0x000fe400078e96ee */
[--C-:B------:R-:W-:Y:S02]  /*34f0*/  SHF.R.U32.HI R68, RZ, 0x18, R6.reuse ;  /* 0x00000018ff447819 */ /* 0x100fe40000011606 */
[----:B------:R-:W-:Y:S02]  /*3500*/  LOP3.LUT R73, R6, 0xffff, RZ, 0xc0, !PT ;  /* 0x0000ffff06497812 */ /* 0x000fe400078ec0ff */
[----:B------:R-:W-:Y:S02]  /*3510*/  SHF.R.U32.HI R72, RZ, 0x10, R6 ;  /* 0x00000010ff487819 */ /* 0x000fe40000011606 */
[C---:B-1----:R-:W-:Y:S02]  /*3520*/  LOP3.LUT R9, R4.reuse, 0xff, RZ, 0xc0, !PT ;  /* 0x000000ff04097812 */ /* 0x042fe400078ec0ff */
[--C-:B---3--:R-:W-:Y:S02]  /*3530*/  SHF.R.U32.HI R10, RZ, 0x18, R4.reuse ;  /* 0x00000018ff0a7819 */ /* 0x108fe40000011604 */
[----:B------:R-:W-:Y:S02]  /*3540*/  LOP3.LUT R6, R4, 0xffff, RZ, 0xc0, !PT ;  /* 0x0000ffff04067812 */ /* 0x000fe400078ec0ff */
[----:B------:R-:W-:Y:S02]  /*3550*/  SHF.R.U32.HI R7, RZ, 0x10, R4 ;  /* 0x00000010ff077819 */ /* 0x000fe40000011604 */
[C---:B------:R-:W-:Y:S02]  /*3560*/  LOP3.LUT R4, R0.reuse, 0xffff, RZ, 0xc0, !PT ;  /* 0x0000ffff00047812 */ /* 0x040fe400078ec0ff */
[----:B------:R-:W-:Y:S02]  /*3570*/  LOP3.LUT R5, R0, 0xff, RZ, 0xc0, !PT ;  /* 0x000000ff00057812 */ /* 0x000fe400078ec0ff */
[----:B------:R-:W-:Y:S02]  /*3580*/  SHF.R.U32.HI R4, RZ, 0x8, R4 ;  /* 0x00000008ff047819 */ /* 0x000fe40000011604 */
[----:B------:R-:W-:Y:S02]  /*3590*/  @P3 FSEL R12, R12, -INF , !P1 ;  /* 0xff8000000c0c3808 */ /* 0x000fe40004800000 */
[----:B------:R-:W-:Y:S02]  /*35a0*/  @P3 FSEL R14, R14, -INF , !P1 ;  /* 0xff8000000e0e3808 */ /* 0x000fe40004800000 */
[----:B------:R-:W-:Y:S01]  /*35b0*/  ISETP.LE.U32.AND P1, PT, R5, UR7, PT ;  /* 0x0000000705007c0c */ /* 0x000fe2000bf23070 */
[--C-:B------:R-:W-:Y:S01]  /*35c0*/  FFMA.FTZ R12, R12, UR6, -R3.reuse ;  /* 0x000000060c0c7c23 */ /* 0x100fe20008010803 */
[----:B------:R-:W-:Y:S01]  /*35d0*/  LOP3.LUT R4, R4, 0xffff, RZ, 0xc0, !PT ;  /* 0x0000ffff04047812 */ /* 0x000fe200078ec0ff */
[----:B------:R-:W-:Y:S01]  /*35e0*/  FFMA.FTZ R14, R14, UR6, -R2 ;  /* 0x000000060e0e7c23 */ /* 0x000fe20008010802 */
[----:B------:R-:W-:Y:S01]  /*35f0*/  SHF.R.U32.HI R5, RZ, 0x10, R0 ;  /* 0x00000010ff057819 */ /* 0x000fe20000011600 */
[----:B------:R-:W1:Y:S01]  /*3600*/  MUFU.EX2 R155, R12 ;  /* 0x0000000c009b7308 */ /* 0x000e620000000800 */
[----:B------:R-:W-:Y:S02]  /*3610*/  @P3 FSEL R13, R13, -INF , !P6 ;  /* 0xff8000000d0d3808 */ /* 0x000fe40007000000 */
[----:B------:R-:W-:Y:S02]  /*3620*/  @P3 FSEL R15, R15, -INF , !P6 ;  /* 0xff8000000f0f3808 */ /* 0x000fe40007000000 */
[----:B------:R-:W-:Y:S01]  /*3630*/  ISETP.LE.U32.AND P6, PT, R4, UR7, PT ;  /* 0x0000000704007c0c */ /* 0x000fe2000bfc3070 */
[--C-:B------:R-:W-:Y:S01]  /*3640*/  FFMA.FTZ R13, R13, UR6, -R3.reuse ;  /* 0x000000060d0d7c23 */ /* 0x100fe20008010803 */
[----:B------:R-:W-:Y:S01]  /*3650*/  LOP3.LUT R4, R5, 0xff, RZ, 0xc0, !PT ;  /* 0x000000ff05047812 */ /* 0x000fe200078ec0ff */
[----:B------:R-:W-:Y:S01]  /*3660*/  @!P1 FADD.FTZ R164, -R164, -RZ ;  /* 0x800000ffa4a49221 */ /* 0x000fe20000010100 */
[----:B------:R-:W-:Y:S01]  /*3670*/  @P3 FSEL R16, R16, -INF , !P2 ;  /* 0xff80000010103808 */ /* 0x000fe20005000000 */
[----:B------:R-:W-:Y:S01]  /*3680*/  FFMA.FTZ R15, R15, UR6, -R2 ;  /* 0x000000060f0f7c23 */ /* 0x000fe20008010802 */
[----:B------:R-:W-:Y:S01]  /*3690*/  @P3 FSEL R18, R18, -INF , !P2 ;  /* 0xff80000012123808 */ /* 0x000fe20005000000 */
[----:B------:R-:W3:Y:S01]  /*36a0*/  MUFU.EX2 R154, R13 ;  /* 0x0000000d009a7308 */ /* 0x000ee20000000800 */
[----:B------:R-:W-:Y:S01]  /*36b0*/  ISETP.LE.U32.AND P2, PT, R4, UR7, PT ;  /* 0x0000000704007c0c */ /* 0x000fe2000bf43070 */
[--C-:B------:R-:W-:Y:S01]  /*36c0*/  FFMA.FTZ R16, R16, UR6, -R3.reuse ;  /* 0x0000000610107c23 */ /* 0x100fe20008010803 */
[----:B------:R-:W-:Y:S01]  /*36d0*/  SHF.R.U32.HI R0, RZ, 0x18, R0 ;  /* 0x00000018ff007819 */ /* 0x000fe20000011600 */
[----:B------:R-:W-:Y:S01]  /*36e0*/  FFMA.FTZ R18, R18, UR6, -R2 ;  /* 0x0000000612127c23 */ /* 0x000fe20008010802 */
[----:B------:R-:W-:Y:S01]  /*36f0*/  @P3 FSEL R17, R17, -INF , !P5 ;  /* 0xff80000011113808 */ /* 0x000fe20006800000 */
[----:B------:R-:W-:Y:S01]  /*3700*/  @!P6 FADD.FTZ R163, -R163, -RZ ;  /* 0x800000ffa3a3e221 */ /* 0x000fe20000010100 */
[----:B------:R-:W-:Y:S03]  /*3710*/  @P3 FSEL R19, R19, -INF , !P5 ;  /* 0xff80000013133808 */ /* 0x000fe60006800000 */
[----:B------:R-:W-:Y:S01]  /*3720*/  MUFU.EX2 R158, R14 ;  /* 0x0000000e009e7308 */ /* 0x000fe20000000800 */
[----:B------:R-:W-:Y:S01]  /*3730*/  ISETP.LE.U32.AND P5, PT, R0, UR7, PT ;  /* 0x0000000700007c0c */ /* 0x000fe2000bfa3070 */
[----:B------:R-:W-:Y:S01]  /*3740*/  FFMA.FTZ R3, R17, UR6, -R3 ;  /* 0x0000000611037c23 */ /* 0x000fe20008010803 */
[----:B------:R-:W-:Y:S01]  /*3750*/  SHF.R.U32.HI R0, RZ, 0x8, R6 ;  /* 0x00000008ff007819 */ /* 0x000fe20000011606 */
[----:B------:R-:W-:Y:S01]  /*3760*/  FFMA.FTZ R2, R19, UR6, -R2 ;  /* 0x0000000613027c23 */ /* 0x000fe20008010802 */
[----:B------:R-:W-:Y:S01]  /*3770*/  ISETP.LE.U32.AND P1, PT, R9, UR7, PT ;  /* 0x0000000709007c0c */ /* 0x000fe2000bf23070 */
[----:B------:R-:W-:Y:S01]  /*3780*/  @!P2 FADD.FTZ R166, -R166, -RZ ;  /* 0x800000ffa6a6a221 */ /* 0x000fe20000010100 */
[----:B------:R-:W-:Y:S03]  /*3790*/  LOP3.LUT R0, R0, 0xffff, RZ, 0xc0, !PT ;  /* 0x0000ffff00007812 */ /* 0x000fe600078ec0ff */
[----:B------:R4:W-:Y:S01]  /*37a0*/  MUFU.EX2 R151, R3 ;  /* 0x0000000300977308 */ /* 0x0009e20000000800 */
[----:B------:R-:W-:Y:S02]  /*37b0*/  LOP3.LUT R4, R7, 0xff, RZ, 0xc0, !PT ;  /* 0x000000ff07047812 */ /* 0x000fe400078ec0ff */
[----:B------:R-:W-:Y:S02]  /*37c0*/  ISETP.LE.U32.AND P2, PT, R0, UR7, PT ;  /* 0x0000000700007c0c */ /* 0x000fe4000bf43070 */
[----:B------:R-:W-:Y:S01]  /*37d0*/  LOP3.LUT R0, R8, 0xffff, RZ, 0xc0, !PT ;  /* 0x0000ffff08007812 */ /* 0x000fe200078ec0ff */
[----:B------:R-:W-:Y:S01]  /*37e0*/  @!P5 FADD.FTZ R165, -R165, -RZ ;  /* 0x800000ffa5a5d221 */ /* 0x000fe20000010100 */
[----:B------:R-:W-:Y:S03]  /*37f0*/  ISETP.LE.U32.AND P5, PT, R4, UR7, PT ;  /* 0x0000000704007c0c */ /* 0x000fe6000bfa3070 */
[----:B------:R-:W-:Y:S01]  /*3800*/  MUFU.EX2 R153, R2 ;  /* 0x0000000200997308 */ /* 0x000fe20000000800 */
[----:B------:R-:W-:Y:S01]  /*3810*/  LOP3.LUT R4, R8, 0xff, RZ, 0xc0, !PT ;  /* 0x000000ff08047812 */ /* 0x000fe200078ec0ff */
[----:B------:R-:W-:Y:S01]  /*3820*/  @!P1 FADD.FTZ R160, -R160, -RZ ;  /* 0x800000ffa0a09221 */ /* 0x000fe20000010100 */
[----:B------:R-:W-:Y:S02]  /*3830*/  SHF.R.U32.HI R0, RZ, 0x8, R0 ;  /* 0x00000008ff007819 */ /* 0x000fe40000011600 */
[----:B------:R-:W-:Y:S02]  /*3840*/  ISETP.LE.U32.AND P6, PT, R10, UR7, PT ;  /* 0x000000070a007c0c */ /* 0x000fe4000bfc3070 */
[----:B------:R-:W-:Y:S01]  /*3850*/  LOP3.LUT R0, R0, 0xffff, RZ, 0xc0, !PT ;  /* 0x0000ffff00007812 */ /* 0x000fe200078ec0ff */
[----:B------:R-:W-:Y:S01]  /*3860*/  @!P2 FADD.FTZ R159, -R159, -RZ ;  /* 0x800000ff9f9fa221 */ /* 0x000fe20000010100 */
[----:B------:R-:W-:Y:S01]  /*3870*/  ISETP.LE.U32.AND P1, PT, R4, UR7, PT ;  /* 0x0000000704007c0c */ /* 0x000fe2000bf23070 */
[----:B------:R-:W3:Y:S01]  /*3880*/  MUFU.EX2 R157, R15 ;  /* 0x0000000f009d7308 */ /* 0x000ee20000000800 */
[----:B------:R-:W-:Y:S01]  /*3890*/  ISETP.LE.U32.AND P2, PT, R0, UR7, PT ;  /* 0x0000000700007c0c */ /* 0x000fe2000bf43070 */
[----:B------:R-:W-:Y:S01]  /*38a0*/  @!P5 FADD.FTZ R162, -R162, -RZ ;  /* 0x800000ffa2a2d221 */ /* 0x000fe20000010100 */
[--C-:B----4-:R-:W-:Y:S02]  /*38b0*/  SHF.R.U32.HI R3, RZ, 0x18, R8.reuse ;  /* 0x00000018ff037819 */ /* 0x110fe40000011608 */
[----:B------:R-:W-:Y:S02]  /*38c0*/  SHF.R.U32.HI R0, RZ, 0x10, R8 ;  /* 0x00000010ff007819 */ /* 0x000fe40000011608 */
[----:B------:R-:W-:Y:S01]  /*38d0*/  ISETP.LE.U32.AND P5, PT, R3, UR7, PT ;  /* 0x0000000703007c0c */ /* 0x000fe2000bfa3070 */
[----:B--2---:R-:W-:Y:S01]  /*38e0*/  @!P6 FADD.FTZ R161, -R161, -RZ ;  /* 0x800000ffa1a1e221 */ /* 0x004fe20000010100 */
[----:B------:R-:W-:Y:S01]  /*38f0*/  LOP3.LUT R0, R0, 0xff, RZ, 0xc0, !PT ;  /* 0x000000ff00007812 */ /* 0x000fe200078ec0ff */
[----:B------:R-:W2:Y:S01]  /*3900*/  MUFU.EX2 R156, R18 ;  /* 0x00000012009c7308 */ /* 0x000ea20000000800 */
[----:B------:R-:W-:Y:S01]  /*3910*/  SHF.R.U32.HI R4, RZ, 0x8, R73 ;  /* 0x00000008ff047819 */ /* 0x000fe20000011649 */
[----:B-1----:R-:W-:Y:S01]  /*3920*/  @!P1 FADD.FTZ R155, -R155, -RZ ;  /* 0x800000ff9b9b9221 */ /* 0x002fe20000010100 */
[----:B------:R-:W-:Y:S01]  /*3930*/  LOP3.LUT R3, R72, 0xff, RZ, 0xc0, !PT ;  /* 0x000000ff48037812 */ /* 0x000fe200078ec0ff */
[----:B---3--:R-:W-:Y:S01]  /*3940*/  @!P2 FADD.FTZ R154, -R154, -RZ ;  /* 0x800000ff9a9aa221 */ /* 0x008fe20000010100 */
[----:B------:R-:W-:Y:S02]  /*3950*/  ISETP.LE.U32.AND P6, PT, R0, UR7, PT ;  /* 0x0000000700007c0c */ /* 0x000fe4000bfc3070 */
[----:B------:R-:W-:Y:S03]  /*3960*/  LOP3.LUT R0, R4, 0xffff, RZ, 0xc0, !PT ;  /* 0x0000ffff04007812 */ /* 0x000fe600078ec0ff */
[----:B------:R-:W1:Y:S01]  /*3970*/  MUFU.EX2 R152, R16 ;  /* 0x0000001000987308 */ /* 0x000e620000000800 */
[----:B------:R-:W-:Y:S01]  /*3980*/  ISETP.LE.U32.AND P1, PT, R3, UR7, PT ;  /* 0x0000000703007c0c */ /* 0x000fe2000bf23070 */
[----:B------:R-:W-:Y:S01]  /*3990*/  @!P5 FADD.FTZ R157, -R157, -RZ ;  /* 0x800000ff9d9dd221 */ /* 0x000fe20000010100 */
[----:B------:R-:W-:Y:S02]  /*39a0*/  F2FP.RELU.F16.F32.PACK_AB R3, R163, R164 ;  /* 0x000000a4a303723e */ /* 0x000fe400000008ff */
[----:B------:R-:W-:Y:S02]  /*39b0*/  F2FP.RELU.F16.F32.PACK_AB R2, R165, R166 ;  /* 0x000000a6a502723e */ /* 0x000fe400000008ff */
[----:B------:R-:W-:Y:S01]  /*39c0*/  ISETP.LE.U32.AND P2, PT, R0, UR7, PT ;  /* 0x0000000700007c0c */ /* 0x000fe2000bf43070 */
[----:B------:R3:W-:Y:S01]  /*39d0*/  STS [R209+0x20000], R3 ;  /* 0x02000003d1007388 */ /* 0x0007e20000000800 */
[----:B------:R-:W-:Y:S01]  /*39e0*/  F2FP.RELU.F16.F32.PACK_AB R0, R159, R160 ;  /* 0x000000a09f00723e */ /* 0x000fe200000008ff */
[----:B------:R-:W-:Y:S01]  /*39f0*/  @!P6 FADD.FTZ R158, -R158, -RZ ;  /* 0x800000ff9e9ee221 */ /* 0x000fe20000010100 */
[----:B------:R-:W-:Y:S02]  /*3a00*/  ISETP.LE.U32.AND P0, PT, R68, UR7, PT ;  /* 0x0000000744007c0c */ /* 0x000fe4000bf03070 */
[----:B------:R4:W-:Y:S01]  /*3a10*/  STS [R209+0x20400], R2 ;  /* 0x02040002d1007388 */ /* 0x0009e20000000800 */
[----:B------:R-:W-:Y:S01]  /*3a20*/  ISETP.LE.U32.AND P4, PT, R69, UR7, PT ;  /* 0x0000000745007c0c */ /* 0x000fe2000bf83070 */
[----:B--2---:R-:W-:Y:S01]  /*3a30*/  @!P1 FADD.FTZ R156, -R156, -RZ ;  /* 0x800000ff9c9c9221 */ /* 0x004fe20000010100 */
[----:B------:R-:W-:Y:S02]  /*3a40*/  F2FP.RELU.F16.F32.PACK_AB R5, R154, R155 ;  /* 0x0000009b9a05723e */ /* 0x000fe400000008ff */
[----:B------:R2:W-:Y:S01]  /*3a50*/  STS [R212+0x20000], R0 ;  /* 0x02000000d4007388 */ /* 0x0005e20000000800 */
[----:B------:R-:W-:Y:S02]  /*3a60*/  F2FP.RELU.F16.F32.PACK_AB R4, R157, R158 ;  /* 0x0000009e9d04723e */ /* 0x000fe400000008ff */
[----:B------:R-:W-:Y:S01]  /*3a70*/  FSETP.GE.FTZ.AND P1, PT, R164, RZ, PT ;  /* 0x000000ffa400720b */ /* 0x000fe20003f36000 */
[----:B------:R-:W-:Y:S01]  /*3a80*/  @!P2 FADD.FTZ R151, -R151, -RZ ;  /* 0x800000ff9797a221 */ /* 0x000fe20000010100 */
[----:B------:R-:W-:Y:S02]  /*3a90*/  FSETP.GE.FTZ.AND P2, PT, R159, RZ, PT ;  /* 0x000000ff9f00720b */ /* 0x000fe40003f56000 */
[----:B------:R-:W-:Y:S01]  /*3aa0*/  FSETP.GE.FTZ.AND P5, PT, R166, RZ, PT ;  /* 0x000000ffa600720b */ /* 0x000fe20003fb6000 */
[----:B------:R-:W-:Y:S01]  /*3ab0*/  @!P0 FADD.FTZ R153, -R153, -RZ ;  /* 0x800000ff99998221 */ /* 0x000fe20000010100 */
[----:B-1----:R-:W-:Y:S01]  /*3ac0*/  @!P4 FADD.FTZ R152, -R152, -RZ ;  /* 0x800000ff9898c221 */ /* 0x002fe20000010100 */
[----:B------:R-:W-:Y:S04]  /*3ad0*/  FSETP.GE.FTZ.AND P4, PT, R160, RZ, PT ;  /* 0x000000ffa000720b */ /* 0x000fe80003f96000 */
[----:B---3--:R-:W-:Y:S02]  /*3ae0*/  F2FP.RELU.F16.F32.PACK_AB R3, R151, R152 ;  /* 0x000000989703723e */ /* 0x008fe400000008ff */
[----:B----4-:R-:W-:Y:S02]  /*3af0*/  F2FP.RELU.F16.F32.PACK_AB R2, R153, R156 ;  /* 0x0000009c9902723e */ /* 0x010fe400000008ff */
[----:B--2---:R-:W-:Y:S05]  /*3b00*/  F2FP.RELU.F16.F32.PACK_AB R0, R161, R162 ;  /* 0x000000a2a100723e */ /* 0x004fea00000008ff */
[----:B------:R1:W-:Y:S05]  /*3b10*/  STS [R212+0x20400], R0 ;  /* 0x02040000d4007388 */ /* 0x0003ea0000000800 */
[----:B------:R-:W-:Y:S05]  /*3b20*/  STS [R210+0x20000], R5 ;  /* 0x02000005d2007388 */ /* 0x000fea0000000800 */
[----:B------:R-:W-:Y:S05]  /*3b30*/  STS [R210+0x20400], R4 ;  /* 0x02040004d2007388 */ /* 0x000fea0000000800 */
[----:B------:R2:W-:Y:S05]  /*3b40*/  STS [R211+0x20400], R2 ;  /* 0x02040002d3007388 */ /* 0x0005ea0000000800 */
[----:B------:R3:W-:Y:S05]  /*3b50*/  STS [R211+0x20000], R3 ;  /* 0x02000003d3007388 */ /* 0x0007ea0000000800 */
[----:B------:R-:W-:Y:S01]  /*3b60*/  LDSM.16.M88.4 R8, [R177+0x18000] ;  /* 0x01800000b108783b */ /* 0x000fe20000000200 */
[----:B-1----:R-:W-:Y:S04]  /*3b70*/  LEA R0, R190, UR5, 0x1 ;  /* 0x00000005be007c11 */ /* 0x002fe8000f8e08ff */
[----:B------:R-:W-:Y:S05]  /*3b80*/  LDSM.16.M88.4 R68, [R177+0x18800] ;  /* 0x01880000b144783b */ /* 0x000fea0000000200 */
[----:B------:R-:W1:Y:S05]  /*3b90*/  LDSM.16.M88.4 R16, [R0+0xc000] ;  /* 0x00c000000010783b */ /* 0x000e6a0000000200 */
[----:B------:R-:W-:Y:S01]  /*3ba0*/  LDSM.16.M88.4 R76, [R178+0x18000] ;  /* 0x01800000b24c783b */ /* 0x000fe20000000200 */
[----:B--2---:R-:W-:Y:S02]  /*3bb0*/  IMAD.MOV.U32 R2, RZ, RZ, R208 ;  /* 0x000000ffff027224 */ /* 0x004fe400078e00d0 */
[----:B---3--:R-:W-:Y:S03]  /*3bc0*/  IMAD.MOV.U32 R3, RZ, RZ, R207 ;  /* 0x000000ffff037224 */ /* 0x008fe600078e00cf */
[----:B------:R-:W-:Y:S01]  /*3bd0*/  LEA R92, P0, R213, R2, 0x2 ;  /* 0x00000002d55c7211 */ /* 0x000fe200078010ff */
[--C-:B------:R-:W-:Y:S01]  /*3be0*/  IMAD.IADD R2, R185, 0x1, R0.reuse ;  /* 0x00000001b9027824 */ /* 0x100fe200078e0200 */
[----:B------:R-:W-:Y:S02]  /*3bf0*/  LDSM.16.M88.4 R80, [R178+0x18800] ;  /* 0x01880000b250783b */ /* 0x000fe40000000200 */
[----:B------:R-:W-:Y:S01]  /*3c00*/  LEA.HI.X.SX32 R93, R213, R3, 0x2, P0 ;  /* 0x00000003d55d7211 */ /* 0x000fe200000f16ff */
[C---:B------:R-:W-:Y:S01]  /*3c10*/  IMAD.IADD R3, R184.reuse, 0x1, R0 ;  /* 0x00000001b8037824 */ /* 0x040fe200078e0200 */
[----:B------:R-:W-:Y:S01]  /*3c20*/  FSETP.GE.FTZ.AND P0, PT, R163, RZ, PT ;  /* 0x000000ffa300720b */ /* 0x000fe20003f16000 */
[----:B------:R-:W2:Y:S01]  /*3c30*/  LDSM.16.M88.4 R72, [R2+0xc000] ;  /* 0x00c000000248783b */ /* 0x000ea20000000200 */
[----:B------:R-:W-:Y:S04]  /*3c40*/  IMAD.IADD R148, R184, 0x1, R2 ;  /* 0x00000001b8947824 */ /* 0x000fe800078e0202 */
[----:B------:R-:W3:Y:S05]  /*3c50*/  LDG.E R150, desc[UR16][R92.64] ;  /* 0x000000105c967981 */ /* 0x000eea000c1e1900 */
[----:B------:R-:W-:Y:S05]  /*3c60*/  LDSM.16.M88.4 R84, [R3+0xc000] ;  /* 0x00c000000354783b */ /* 0x000fea0000000200 */
[----:B------:R4:W3:Y:S05]  /*3c70*/  LDG.E R149, desc[UR16][R92.64+0x20] ;  /* 0x000020105c957981 */ /* 0x0008ea000c1e1900 */
[----:B------:R-:W2:Y:S01]  /*3c80*/  LDSM.16.M88.4 R88, [R180+0x18000] ;  /* 0x01800000b458783b */ /* 0x000ea20000000200 */
[C---:B-1----:R-:W-:Y:S04]  /*3c90*/  HMMA.16816.F32 R4, R16.reuse, R8, RZ ;  /* 0x000000081004723c */ /* 0x042fe800000018ff */
[----:B------:R-:W-:Y:S02]  /*3ca0*/  LDSM.16.M88.4 R96, [R179+0x18000] ;  /* 0x01800000b360783b */ /* 0x000fe40000000200 */
[C---:B------:R-:W-:Y:S06]  /*3cb0*/  HMMA.16816.F32 R8, R16.reuse, R10, RZ ;  /* 0x0000000a1008723c */ /* 0x040fec00000018ff */
[C---:B------:R-:W-:Y:S01]  /*3cc0*/  HMMA.16816.F32 R12, R16.reuse, R68, RZ ;  /* 0x00000044100c723c */ /* 0x040fe200000018ff */
[----:B----4-:R-:W-:Y:S05]  /*3cd0*/  LDSM.16.M88.4 R92, [R148+0xc000] ;  /* 0x00c00000945c783b */ /* 0x010fea0000000200 */
[----:B------:R-:W-:Y:S01]  /*3ce0*/  HMMA.16816.F32 R16, R16, R70, RZ ;  /* 0x000000461010723c */ /* 0x000fe200000018ff */
[----:B------:R-:W1:Y:S05]  /*3cf0*/  LDSM.16.M88.4 R68, [R180+0x18800] ;  /* 0x01880000b444783b */ /* 0x000e6a0000000200 */
[C---:B--2---:R-:W-:Y:S06]  /*3d00*/  HMMA.16816.F32 R4, R72.reuse, R76, R4 ;  /* 0x0000004c4804723c */ /* 0x044fec0000001804 */
[C---:B------:R-:W-:Y:S01]  /*3d10*/  HMMA.16816.F32 R8, R72.reuse, R78, R8 ;  /* 0x0000004e4808723c */ /* 0x040fe20000001808 */
[----:B------:R-:W-:Y:S05]  /*3d20*/  LDSM.16.M88.4 R76, [R0+0xe000] ;  /* 0x00e00000004c783b */ /* 0x000fea0000000200 */
[C---:B------:R-:W-:Y:S06]  /*3d30*/  HMMA.16816.F32 R12, R72.reuse, R80, R12 ;  /* 0x00000050480c723c */ /* 0x040fec000000180c */
[----:B------:R-:W-:Y:S01]  /*3d40*/  HMMA.16816.F32 R16, R72, R82, R16 ;  /* 0x000000524810723c */ /* 0x000fe20000001810 */
[----:B------:R-:W2:Y:S05]  /*3d50*/  LDSM.16.M88.4 R72, [R179+0x18800] ;  /* 0x01880000b348783b */ /* 0x000eaa0000000200 */
[C---:B------:R-:W-:Y:S01]  /*3d60*/  HMMA.16816.F32 R4, R84.reuse, R88, R4 ;  /* 0x000000585404723c */ /* 0x040fe20000001804 */
[----:B------:R-:W4:Y:S05]  /*3d70*/  LDSM.16.M88.4 R80, [R177+0x1a000] ;  /* 0x01a00000b150783b */ /* 0x000f2a0000000200 */
[C---:B------:R-:W-:Y:S01]  /*3d80*/  HMMA.16816.F32 R8, R84.reuse, R90, R8 ;  /* 0x0000005a5408723c */ /* 0x040fe20000001808 */
[----:B------:R-:W-:Y:S05]  /*3d90*/  LDSM.16.M88.4 R88, [R178+0x1a000] ;  /* 0x01a00000b258783b */ /* 0x000fea0000000200 */
[C---:B-1----:R-:W-:Y:S06]  /*3da0*/  HMMA.16816.F32 R12, R84.reuse, R68, R12 ;  /* 0x00000044540c723c */ /* 0x042fec000000180c */
[----:B------:R-:W-:Y:S01]  /*3db0*/  HMMA.16816.F32 R16, R84, R70, R16 ;  /* 0x000000465410723c */ /* 0x000fe20000001810 */
[----:B------:R-:W1:Y:S05]  /*3dc0*/  LDSM.16.M88.4 R68, [R177+0x1a800] ;  /* 0x01a80000b144783b */ /* 0x000e6a0000000200 */
[C---:B------:R-:W-:Y:S01]  /*3dd0*/  HMMA.16816.F32 R4, R92.reuse, R96, R4 ;  /* 0x000000605c04723c */ /* 0x040fe20000001804 */
[----:B------:R-:W1:Y:S05]  /*3de0*/  LDSM.16.M88.4 R84, [R2+0xe000] ;  /* 0x00e000000254783b */ /* 0x000e6a0000000200 */
[C---:B------:R-:W-:Y:S01]  /*3df0*/  HMMA.16816.F32 R8, R92.reuse, R98, R8 ;  /* 0x000000625c08723c */ /* 0x040fe20000001808 */
[----:B------:R-:W-:Y:S05]  /*3e00*/  LDSM.16.M88.4 R96, [R180+0x1a000] ;  /* 0x01a00000b460783b */ /* 0x000fea0000000200 */
[C---:B--2---:R-:W-:Y:S06]  /*3e10*/  HMMA.16816.F32 R12, R92.reuse, R72, R12 ;  /* 0x000000485c0c723c */ /* 0x044fec000000180c */
[----:B------:R-:W-:Y:S01]  /*3e20*/  HMMA.16816.F32 R16, R92, R74, R16 ;  /* 0x0000004a5c10723c */ /* 0x000fe20000001810 */
[----:B------:R-:W2:Y:S05]  /*3e30*/  LDSM.16.M88.4 R72, [R178+0x1a800] ;  /* 0x01a80000b248783b */ /* 0x000eaa0000000200 */
[C---:B----4-:R-:W-:Y:S01]  /*3e40*/  HMMA.16816.F32 R4, R76.reuse, R80, R4 ;  /* 0x000000504c04723c */ /* 0x050fe20000001804 */
        /* <DEDUP_REMOVED lines=36> */
[C---:B------:R-:W-:Y:S06]  /*4090*/  HMMA.16816.F32 R8, R92.reuse, R98, R8 ;  /* 0x000000625c08723c */ /* 0x040fec0000001808 */
[C---:B--2---:R-:W-:Y:S06]  /*40a0*/  HMMA.16816.F32 R12, R92.reuse, R72, R12 ;  /* 0x000000485c0c723c */ /* 0x044fec000000180c */
[----:B------:R-:W-:Y:S01]  /*40b0*/  HMMA.16816.F32 R16, R92, R74, R16 ;  /* 0x0000004a5c10723c */ /* 0x000fe20000001810 */
[----:B------:R-:W2:Y:S05]  /*40c0*/  LDSM.16.M88.4 R72, [R179+0x1c800] ;  /* 0x01c80000b348783b */ /* 0x000eaa0000000200 */
[C---:B----4-:R-:W-:Y:S06]  /*40d0*/  HMMA.16816.F32 R4, R76.reuse, R80, R4 ;  /* 0x000000504c04723c */ /* 0x050fec0000001804 */
[C---:B------:R-:W-:Y:S06]  /*40e0*/  HMMA.16816.F32 R8, R76.reuse, R82, R8 ;  /* 0x000000524c08723c */ /* 0x040fec0000001808 */
[C---:B-1----:R-:W-:Y:S06]  /*40f0*/  HMMA.16816.F32 R12, R76.reuse, R68, R12 ;  /* 0x000000444c0c723c */ /* 0x042fec000000180c */
[----:B------:R-:W-:Y:S06]  /*4100*/  HMMA.16816.F32 R16, R76, R70, R16 ;  /* 0x000000464c10723c */ /* 0x000fec0000001810 */
[C---:B------:R-:W-:Y:S06]  /*4110*/  HMMA.16816.F32 R4, R84.reuse, R88, R4 ;  /* 0x000000585404723c */ /* 0x040fec0000001804 */
[C---:B------:R-:W-:Y:S06]  /*4120*/  HMMA.16816.F32 R8, R84.reuse, R90, R8 ;  /* 0x0000005a5408723c */ /* 0x040fec0000001808 */
[C---:B--2---:R-:W-:Y:S06]  /*4130*/  HMMA.16816.F32 R12, R84.reuse, R72, R12 ;  /* 0x00000048540c723c */ /* 0x044fec000000180c */
[----:B------:R-:W-:Y:S06]  /*4140*/  HMMA.16816.F32 R16, R84, R74, R16 ;  /* 0x0000004a5410723c */ /* 0x000fec0000001810 */
[C---:B---3--:R-:W-:Y:S01]  /*4150*/  FADD.FTZ R0, -R150.reuse, R5 ;  /* 0x0000000596007221 */ /* 0x048fe20000010100 */
[----:B------:R-:W-:Y:S01]  /*4160*/  FADD.FTZ R2, -R150, R4 ;  /* 0x0000000496027221 */ /* 0x000fe20000010100 */
[----:B------:R-:W-:Y:S03]  /*4170*/  FADD.FTZ R6, -R149, R6 ;  /* 0x0000000695067221 */ /* 0x000fe60000010100 */
[-C--:B------:R-:W-:Y:S01]  /*4180*/  FSEL R0, R0, R150.reuse, P0 ;  /* 0x0000009600007208 */ /* 0x080fe20000000000 */
[C---:B------:R-:W-:Y:S01]  /*4190*/  FADD.FTZ R9, -R150.reuse, R9 ;  /* 0x0000000996097221 */ /* 0x040fe20000010100 */
[----:B------:R-:W-:Y:S01]  /*41a0*/  FSETP.GE.FTZ.AND P0, PT, R151, RZ, PT ;  /* 0x000000ff9700720b */ /* 0x000fe20003f16000 */
[----:B------:R-:W-:Y:S01]  /*41b0*/  FADD.FTZ R8, -R150, R8 ;  /* 0x0000000896087221 */ /* 0x000fe20000010100 */
[----:B------:R-:W-:Y:S01]  /*41c0*/  FSEL R2, R2, R150, P1 ;  /* 0x0000009602027208 */ /* 0x000fe20000800000 */
[----:B------:R-:W-:Y:S01]  /*41d0*/  FMUL.FTZ R4, R163, R0 ;  /* 0x00000000a3047220 */ /* 0x000fe20000410000 */
[----:B------:R-:W-:Y:S01]  /*41e0*/  FSETP.GE.FTZ.AND P1, PT, R155, RZ, PT ;  /* 0x000000ff9b00720b */ /* 0x000fe20003f36000 */
[C---:B------:R-:W-:Y:S01]  /*41f0*/  FADD.FTZ R12, -R150.reuse, R12 ;  /* 0x0000000c960c7221 */ /* 0x040fe20000010100 */
[----:B------:R-:W-:Y:S01]  /*4200*/  FSEL R9, R9, R150, P2 ;  /* 0x0000009609097208 */ /* 0x000fe20001000000 */
[----:B------:R-:W-:Y:S01]  /*4210*/  FADD.FTZ R13, -R150, R13 ;  /* 0x0000000d960d7221 */ /* 0x000fe20000010100 */
[----:B------:R-:W-:Y:S01]  /*4220*/  FSETP.GE.FTZ.AND P2, PT, R154, RZ, PT ;  /* 0x000000ff9a00720b */ /* 0x000fe20003f56000 */
[----:B------:R-:W-:Y:S01]  /*4230*/  FMUL.FTZ R2, R164, R2 ;  /* 0x00000002a4027220 */ /* 0x000fe20000410000 */
[-C--:B------:R-:W-:Y:S01]  /*4240*/  FSEL R12, R12, R150.reuse, P1 ;  /* 0x000000960c0c7208 */ /* 0x080fe20000800000 */
[----:B------:R-:W-:Y:S01]  /*4250*/  FADD.FTZ R16, -R150, R16 ;  /* 0x0000001096107221 */ /* 0x000fe20000010100 */
[----:B------:R-:W-:Y:S01]  /*4260*/  FSETP.GE.FTZ.AND P1, PT, R152, RZ, PT ;  /* 0x000000ff9800720b */ /* 0x000fe20003f36000 */
[----:B------:R-:W-:Y:S01]  /*4270*/  FADD.FTZ R7, -R149, R7 ;  /* 0x0000000795077221 */ /* 0x000fe20000010100 */
[----:B------:R-:W-:Y:S01]  /*4280*/  FSEL R8, R8, R150, P4 ;  /* 0x0000009608087208 */ /* 0x000fe20002000000 */
[----:B------:R-:W-:Y:S01]  /*4290*/  FMUL.FTZ R12, R155, R12 ;  /* 0x0000000c9b0c7220 */ /* 0x000fe20000410000 */
[-C--:B------:R-:W-:Y:S02]  /*42a0*/  FSEL R13, R13, R150.reuse, P2 ;  /* 0x000000960d0d7208 */ /* 0x080fe40001000000 */
[----:B------:R-:W-:Y:S01]  /*42b0*/  FSEL R16, R16, R150, P1 ;  /* 0x0000009610107208 */ /* 0x000fe20000800000 */
[----:B------:R-:W-:Y:S01]  /*42c0*/  @P0 FADD.FTZ R150, -R150, R17 ;  /* 0x0000001196960221 */ /* 0x000fe20000010100 */
[----:B------:R-:W-:Y:S01]  /*42d0*/  ISETP.GE.AND P0, PT, R202, 0x1, PT ;  /* 0x00000001ca00780c */ /* 0x000fe20003f06270 */
[----:B------:R-:W-:Y:S01]  /*42e0*/  FMUL.FTZ R0, R160, R8 ;  /* 0x00000008a0007220 */ /* 0x000fe20000410000 */
[----:B------:R-:W-:Y:S01]  /*42f0*/  F2FP.F16.F32.PACK_AB R4, R4, R2 ;  /* 0x000000020404723e */ /* 0x000fe200000000ff */
[----:B------:R-:W-:Y:S01]  /*4300*/  FMUL.FTZ R8, R159, R9 ;  /* 0x000000099f087220 */ /* 0x000fe20000410000 */
[----:B------:R-:W-:Y:S01]  /*4310*/  FSETP.GE.FTZ.AND P4, PT, R165, RZ, PT ;  /* 0x000000ffa500720b */ /* 0x000fe20003f96000 */
[----:B------:R-:W-:Y:S01]  /*4320*/  FMUL.FTZ R5, R154, R13 ;  /* 0x0000000d9a057220 */ /* 0x000fe20000410000 */
[----:B------:R-:W-:Y:S01]  /*4330*/  FMUL.FTZ R16, R152, R16 ;  /* 0x0000001098107220 */ /* 0x000fe20000410000 */
[----:B------:R-:W-:Y:S01]  /*4340*/  FMUL.FTZ R150, R151, R150 ;  /* 0x0000009697967220 */ /* 0x000fe20000410000 */
[----:B------:R-:W-:Y:S02]  /*4350*/  F2FP.F16.F32.PACK_AB R8, R8, R0 ;  /* 0x000000000808723e */ /* 0x000fe400000000ff */
[----:B------:R-:W-:Y:S03]  /*4360*/  F2FP.F16.F32.PACK_AB R5, R5, R12 ;  /* 0x0000000c0505723e */ /* 0x000fe600000000ff */
[----:B------:R-:W-:Y:S05]  /*4370*/  @!P0 BRA `(.L_x_1246) ;  /* 0x0000000000648947 */ /* 0x000fea0003800000 */
        /* <DEDUP_REMOVED lines=8> */
[C---:B-1----:R-:W-:Y:S05]  /*4400*/  IMAD.U32 R2, R9.reuse, -0x40, RZ ;  /* 0xffffffc009027824 */ /* 0x042fea00078e00ff */
[C---:B------:R-:W-:Y:S04]  /*4410*/  LEA R3, P1, R2.reuse, R196, 0x1 ;  /* 0x000000c402037211 */ /* 0x040fe800078208ff */
        /* <DEDUP_REMOVED lines=15> */
.L_x_1246:
[----:B------:R2:W-:Y:S01]  /*4510*/  STS [R209+0x1e000], R4 ;  /* 0x01e00004d1007388 */ /* 0x0005e20000000800 */
[-C--:B-1----:R-:W-:Y:S01]  /*4520*/  FSEL R3, R6, R149.reuse, P5 ;  /* 0x0000009506037208 */ /* 0x082fe20002800000 */
[----:B------:R-:W-:Y:S01]  /*4530*/  FADD.FTZ R0, -R149, R10 ;  /* 0x0000000a95007221 */ /* 0x000fe20000010100 */
[-C--:B------:R-:W-:Y:S01]  /*4540*/  FSEL R2, R7, R149.reuse, P4 ;  /* 0x0000009507027208 */ /* 0x080fe20002000000 */
[C---:B------:R-:W-:Y:S01]  /*4550*/  FADD.FTZ R11, -R149.reuse, R11 ;  /* 0x0000000b950b7221 */ /* 0x040fe20000010100 */
[----:B------:R-:W-:Y:S01]  /*4560*/  FSETP.GE.FTZ.AND P1, PT, R162, RZ, PT ;  /* 0x000000ffa200720b */ /* 0x000fe20003f36000 */
[----:B------:R-:W-:Y:S01]  /*4570*/  FADD.FTZ R14, -R149, R14 ;  /* 0x0000000e950e7221 */ /* 0x000fe20000010100 */
[----:B------:R-:W-:Y:S01]  /*4580*/  FSETP.GE.FTZ.AND P2, PT, R161, RZ, PT ;  /* 0x000000ffa100720b */ /* 0x000fe20003f56000 */
[C---:B------:R-:W-:Y:S01]  /*4590*/  FADD.FTZ R15, -R149.reuse, R15 ;  /* 0x0000000f950f7221 */ /* 0x040fe20000010100 */
[-C--:B------:R-:W-:Y:S01]  /*45a0*/  FSEL R0, R0, R149.reuse, P1 ;  /* 0x0000009500007208 */ /* 0x080fe20000800000 */
[----:B------:R-:W-:Y:S01]  /*45b0*/  FADD.FTZ R18, -R149, R18 ;  /* 0x0000001295127221 */ /* 0x000fe20000010100 */
[----:B------:R-:W-:Y:S01]  /*45c0*/  FSETP.GE.FTZ.AND P1, PT, R153, RZ, PT ;  /* 0x000000ff9900720b */ /* 0x000fe20003f36000 */
[----:B------:R-:W-:Y:S01]  /*45d0*/  IMAD R194, R225, UR4, RZ ;  /* 0x00000004e1c27c24 */ /* 0x000fe2000f8e02ff */
[----:B------:R-:W-:Y:S01]  /*45e0*/  FSETP.GE.FTZ.AND P5, PT, R158, RZ, PT ;  /* 0x000000ff9e00720b */ /* 0x000fe20003fb6000 */
[----:B------:R-:W-:Y:S01]  /*45f0*/  FMUL.FTZ R7, R162, R0 ;  /* 0x00000000a2077220 */ /* 0x000fe20000410000 */
[-C--:B------:R-:W-:Y:S02]  /*4600*/  FSEL R0, R11, R149.reuse, P2 ;  /* 0x000000950b007208 */ /* 0x080fe40001000000 */
[----:B------:R-:W-:Y:S02]  /*4610*/  FSETP.GE.FTZ.AND P4, PT, R157, RZ, PT ;  /* 0x000000ff9d00720b */ /* 0x000fe40003f96000 */
[----:B------:R-:W-:Y:S02]  /*4620*/  FSETP.GE.FTZ.AND P2, PT, R156, RZ, PT ;  /* 0x000000ff9c00720b */ /* 0x000fe40003f56000 */
[-C--:B------:R-:W-:Y:S02]  /*4630*/  FSEL R15, R15, R149.reuse, P4 ;  /* 0x000000950f0f7208 */ /* 0x080fe40002000000 */
[----:B------:R-:W-:Y:S01]  /*4640*/  FSEL R18, R18, R149, P2 ;  /* 0x0000009512127208 */ /* 0x000fe20001000000 */
[----:B--2---:R-:W-:Y:S01]  /*4650*/  FMUL.FTZ R4, R166, R3 ;  /* 0x00000003a6047220 */ /* 0x004fe20000410000 */
[----:B------:R-:W-:Y:S01]  /*4660*/  FMUL.FTZ R3, R165, R2 ;  /* 0x00000002a5037220 */ /* 0x000fe20000410000 */
[----:B------:R-:W-:Y:S01]  /*4670*/  FMUL.FTZ R2, R161, R0 ;  /* 0x00000000a1027220 */ /* 0x000fe20000410000 */
[----:B------:R-:W-:Y:S01]  /*4680*/  FSEL R0, R14, R149, P5 ;  /* 0x000000950e007208 */ /* 0x000fe20002800000 */
[----:B------:R-:W-:Y:S01]  /*4690*/  @P1 FADD.FTZ R149, -R149, R19 ;  /* 0x0000001395951221 */ /* 0x000fe20000010100 */
[----:B------:R-:W-:Y:S01]  /*46a0*/  FMUL.FTZ R18, R156, R18 ;  /* 0x000000129c127220 */ /* 0x000fe20000410000 */
[----:B------:R-:W-:Y:S02]  /*46b0*/  F2FP.F16.F32.PACK_AB R3, R3, R4 ;  /* 0x000000040303723e */ /* 0x000fe400000000ff */
[----:B------:R-:W-:Y:S01]  /*46c0*/  FMUL.FTZ R6, R158, R0 ;  /* 0x000000009e067220 */ /* 0x000fe20000410000 */
[----:B------:R-:W-:Y:S01]  /*46d0*/  FMUL.FTZ R0, R157, R15 ;  /* 0x0000000f9d007220 */ /* 0x000fe20000410000 */
[----:B------:R-:W-:Y:S01]  /*46e0*/  F2FP.F16.F32.PACK_AB R2, R2, R7 ;  /* 0x000000070202723e */ /* 0x000fe200000000ff */
[----:B------:R1:W-:Y:S01]  /*46f0*/  STS [R209+0x1e400], R3 ;  /* 0x01e40003d1007388 */ /* 0x0003e20000000800 */
[----:B------:R-:W-:Y:S01]  /*4700*/  FMUL.FTZ R149, R153, R149 ;  /* 0x0000009599957220 */ /* 0x000fe20000410000 */
[----:B------:R-:W-:Y:S02]  /*4710*/  F2FP.F16.F32.PACK_AB R4, R150, R16 ;  /* 0x000000109604723e */ /* 0x000fe400000000ff */
[----:B------:R-:W-:Y:S01]  /*4720*/  F2FP.F16.F32.PACK_AB R0, R0, R6 ;  /* 0x000000060000723e */ /* 0x000fe200000000ff */
[----:B------:R-:W-:Y:S04]  /*4730*/  STS [R212+0x1e000], R8 ;  /* 0x01e00008d4007388 */ /* 0x000fe80000000800 */
[----:B------:R2:W-:Y:S04]  /*4740*/  STS [R212+0x1e400], R2 ;  /* 0x01e40002d4007388 */ /* 0x0005e80000000800 */
[----:B------:R-:W-:Y:S04]  /*4750*/  STS [R210+0x1e000], R5 ;  /* 0x01e00005d2007388 */ /* 0x000fe80000000800 */
[----:B------:R3:W-:Y:S04]  /*4760*/  STS [R210+0x1e400], R0 ;  /* 0x01e40000d2007388 */ /* 0x0007e80000000800 */
[----:B------:R-:W-:Y:S01]  /*4770*/  STS [R211+0x1e000], R4 ;  /* 0x01e00004d3007388 */ /* 0x000fe20000000800 */
[----:B-1----:R-:W-:Y:S05]  /*4780*/  F2FP.F16.F32.PACK_AB R3, R149, R18 ;  /* 0x000000129503723e */ /* 0x002fea00000000ff */
[----:B------:R-:W-:Y:S01]  /*4790*/  STS [R211+0x1e400], R3 ;  /* 0x01e40003d3007388 */ /* 0x000fe20000000800 */
[----:B------:R-:W-:Y:S01]  /*47a0*/  BAR.SYNC.DEFER_BLOCKING 0x0 ;  /* 0x0000000000007b1d */ /* 0x000fe20000010000 */
[----:B--2---:R-:W-:Y:S05]  /*47b0*/  IMAD.U32 R2, R194, -0x40, RZ ;  /* 0xffffffc0c2027824 */ /* 0x004fea00078e00ff */
[C---:B------:R-:W-:Y:S02]  /*47c0*/  LEA R192, P1, R2.reuse, R192, 0x2 ;  /* 0x000000c002c07211 */ /* 0x040fe400078210ff */
[----:B---3--:R-:W-:Y:S02]  /*47d0*/  LEA R0, R191, UR5, 0x1 ;  /* 0x00000005bf007c11 */ /* 0x008fe4000f8e08ff */
[----:B------:R-:W-:Y:S01]  /*47e0*/  LEA.HI.X.SX32 R193, R2, R193, 0x2, P1 ;  /* 0x000000c102c17211 */ /* 0x000fe200008f16ff */
[----:B------:R-:W-:Y:S04]  /*47f0*/  LDSM.16.MT88.4 R4, [R181+0x20000] ;  /* 0x02000000b504783b */ /* 0x000fe80000004200 */
        /* <DEDUP_REMOVED lines=90> */
.L_x_1247:
[----:B------:R-:W-:Y:S01]  /*4da0*/  LDSM.16.M88.4 R96, [R186] ;  /* 0x00000000ba60783b */ /* 0x000fe20000000200 */
[----:B-1----:R-:W-:Y:S03]  /*4db0*/  @P0 IADD3 R2, P1, R204, -0x100, RZ ;  /* 0xffffff00cc020810 */ /* 0x002fe60007f3e0ff */
[----:B------:R-:W1:Y:S02]  /*4dc0*/  LDSM.16.MT88.4 R16, [R0+0x12000] ;  /* 0x012000000010783b */ /* 0x000e640000004200 */
[----:B------:R-:W-:Y:S02]  /*4dd0*/  @P0 IMAD.MOV.U32 R204, RZ, RZ, R2 ;  /* 0x000000ffffcc0224 */ /* 0x000fe400078e0002 */
        /* <DEDUP_REMOVED lines=9> */
[-C--:B-1----:R-:W-:Y:S06]  /*4e70*/  HMMA.16816.F32 R4, R96, R16.reuse, RZ ;  /* 0x000000106004723c */ /* 0x082fec00000018ff */
[C---:B--2---:R-:W-:Y:S06]  /*4e80*/  HMMA.16816.F32 R8, R92.reuse, R16, RZ ;  /* 0x000000105c08723c */ /* 0x044fec00000018ff */
        /* <DEDUP_REMOVED lines=41> */
[----:B------:R3:W4:Y:S05]  /*5120*/  LDSM.16.MT88.4 R164, [R0+0x17800] ;  /* 0x0178000000a4783b */ /* 0x00072a0000004200 */
[----:B------:R-:W-:Y:S06]  /*5130*/  HMMA.16816.F32 R96, R148, R162, R96 ;  /* 0x000000a29460723c */ /* 0x000fec0000001860 */
[-C--:B-1----:R-:W-:Y:S05]  /*5140*/  HMMA.16816.F32 R4, R152, R156.reuse, R4 ;  /* 0x0000009c9804723c */ /* 0x082fea0000001804 */
[C---:B------:R-:W-:Y:S01]  /*5150*/  IMAD.SHL.U32 R149, R194.reuse, 0x20, RZ ;  /* 0x00000020c2957824 */ /* 0x040fe200078e00ff */
[C---:B------:R-:W-:Y:S06]  /*5160*/  HMMA.16816.F32 R8, R168.reuse, R156, R8 ;  /* 0x0000009ca808723c */ /* 0x040fec0000001808 */
[-C--:B------:R-:W-:Y:S05]  /*5170*/  HMMA.16816.F32 R12, R168, R158.reuse, R12 ;  /* 0x0000009ea80c723c */ /* 0x080fea000000180c */
[----:B---3--:R-:W-:Y:S01]  /*5180*/  @P0 IADD3.X R0, R205, -0x1, RZ, P1, !PT ;  /* 0xffffffffcd000810 */ /* 0x008fe20000ffe4ff */
        /* <DEDUP_REMOVED lines=9> */
[C---:B------:R-:W-:Y:S01]  /*5220*/  IMAD.SHL.U32 R156, R194.reuse, 0x10, RZ ;  /* 0x00000010c29c7824 */ /* 0x040fe200078e00ff */
[C---:B------:R-:W-:Y:S01]  /*5230*/  HMMA.16816.F32 R80, R152.reuse, R174, R80 ;  /* 0x000000ae9850723c */ /* 0x040fe20000001850 */
[----:B------:R2:W-:Y:S04]  /*5240*/  REDG.E.ADD.F32.FTZ.RN.STRONG.GPU desc[UR16][R192.64], R4 ;  /* 0x00000004c00079a6 */ /* 0x0005e8000c10f390 */
[----:B------:R-:W-:Y:S01]  /*5250*/  IMAD R0, R194, 0x18, RZ ;  /* 0x00000018c2007824 */ /* 0x000fe200078e02ff */
[-C--:B----4-:R-:W-:Y:S05]  /*5260*/  HMMA.16816.F32 R84, R152, R164.reuse, R84 ;  /* 0x000000a49854723c */ /* 0x090fea0000001854 */
[CC--:B------:R-:W-:Y:S01]  /*5270*/  LEA R150, P2, R156.reuse, R192.reuse, 0x2 ;  /* 0x000000c09c967211 */ /* 0x0c0fe200078410ff */
[C---:B------:R-:W-:Y:S05]  /*5280*/  HMMA.16816.F32 R88, R168.reuse, R164, R88 ;  /* 0x000000a4a858723c */ /* 0x040fea0000001858 */
[-C--:B------:R-:W-:Y:S01]  /*5290*/  LEA.HI.X.SX32 R151, R156, R193.reuse, 0x2, P2 ;  /* 0x000000c19c977211 */ /* 0x080fe200010f16ff */
[-C--:B------:R-:W-:Y:S05]  /*52a0*/  HMMA.16816.F32 R92, R168, R166.reuse, R92 ;  /* 0x000000a6a85c723c */ /* 0x080fea000000185c */
[CC--:B-1----:R-:W-:Y:S01]  /*52b0*/  LEA R2, P1, R157.reuse, R192.reuse, 0x2 ;  /* 0x000000c09d027211 */ /* 0x0c2fe200078210ff */
[----:B------:R-:W-:Y:S05]  /*52c0*/  HMMA.16816.F32 R96, R152, R166, R96 ;  /* 0x000000a69860723c */ /* 0x000fea0000001860 */
[-C--:B------:R-:W-:Y:S02]  /*52d0*/  LEA.HI.X.SX32 R3, R157, R193.reuse, 0x2, P1 ;  /* 0x000000c19d037211 */ /* 0x080fe400008f16ff */
[-C--:B--2---:R-:W-:Y:S01]  /*52e0*/  LEA R4, P1, R0, R192.reuse, 0x2 ;  /* 0x000000c000047211 */ /* 0x084fe200078210ff */
[----:B------:R-:W-:Y:S02]  /*52f0*/  IMAD R152, R194, 0x28, RZ ;  /* 0x00000028c2987824 */ /* 0x000fe400078e02ff */
[----:B------:R1:W-:Y:S01]  /*5300*/  REDG.E.ADD.F32.FTZ.RN.STRONG.GPU desc[UR16][R2.64], R5 ;  /* 0x00000005020079a6 */ /* 0x0003e2000c10f390 */
[CC--:B------:R-:W-:Y:S03]  /*5310*/  LEA R148, P2, R149.reuse, R192.reuse, 0x2 ;  /* 0x000000c095947211 */ /* 0x0c0fe600078410ff */
[----:B------:R2:W-:Y:S01]  /*5320*/  REDG.E.ADD.F32.FTZ.RN.STRONG.GPU desc[UR16][R150.64], R6 ;  /* 0x00000006960079a6 */ /* 0x0005e2000c10f390 */
[-C--:B------:R-:W-:Y:S02]  /*5330*/  LEA.HI.X.SX32 R149, R149, R193.reuse, 0x2, P2 ;  /* 0x000000c195957211 */ /* 0x080fe400010f16ff */
[-C--:B-1----:R-:W-:Y:S01]  /*5340*/  LEA.HI.X.SX32 R5, R0, R193.reuse, 0x2, P1 ;  /* 0x000000c100057211 */ /* 0x082fe200008f16ff */
[C---:B------:R-:W-:Y:S02]  /*5350*/  IMAD R0, R194.reuse, 0x30, RZ ;  /* 0x00000030c2007824 */ /* 0x040fe400078e02ff */
[----:B------:R-:W-:Y:S01]  /*5360*/  IMAD R194, R194, 0x38, RZ ;  /* 0x00000038c2c27824 */ /* 0x000fe200078e02ff */
[CC--:B--2---:R-:W-:Y:S01]  /*5370*/  LEA R6, P1, R152.reuse, R192.reuse, 0x2 ;  /* 0x000000c098067211 */ /* 0x0c4fe200078210ff */
[----:B------:R1:W-:Y:S04]  /*5380*/  REDG.E.ADD.F32.FTZ.RN.STRONG.GPU desc[UR16][R4.64], R7 ;  /* 0x00000007040079a6 */ /* 0x0003e8000c10f390 */
[----:B------:R2:W-:Y:S01]  /*5390*/  REDG.E.ADD.F32.FTZ.RN.STRONG.GPU desc[UR16][R148.64], R8 ;  /* 0x00000008940079a6 */ /* 0x0005e2000c10f390 */
[-C--:B-1----:R-:W-:Y:S02]  /*53a0*/  LEA.HI.X.SX32 R7, R152, R193.reuse, 0x2, P1 ;  /* 0x000000c198077211 */ /* 0x082fe400008f16ff */
[-C--:B------:R-:W-:Y:S02]  /*53b0*/  LEA R4, P2, R0, R192.reuse, 0x2 ;  /* 0x000000c000047211 */ /* 0x080fe400078410ff */
[-C--:B--2---:R-:W-:Y:S01]  /*53c0*/  LEA R8, P1, R194, R192.reuse, 0x2 ;  /* 0x000000c0c2087211 */ /* 0x084fe200078210ff */
[----:B------:R1:W-:Y:S01]  /*53d0*/  REDG.E.ADD.F32.FTZ.RN.STRONG.GPU desc[UR16][R6.64], R9 ;  /* 0x00000009060079a6 */ /* 0x0003e2000c10f390 */
[-C--:B------:R-:W-:Y:S05]  /*53e0*/  LEA.HI.X.SX32 R5, R0, R193.reuse, 0x2, P2 ;  /* 0x000000c100057211 */ /* 0x080fea00010f16ff */
[----:B------:R2:W-:Y:S01]  /*53f0*/  REDG.E.ADD.F32.FTZ.RN.STRONG.GPU desc[UR16][R4.64], R10 ;  /* 0x0000000a040079a6 */ /* 0x0005e2000c10f390 */
[-C--:B-1----:R-:W-:Y:S01]  /*5400*/  LEA.HI.X.SX32 R9, R194, R193.reuse, 0x2, P1 ;  /* 0x000000c1c2097211 */ /* 0x082fe200008f16ff */
[----:B------:R-:W-:Y:S04]  /*5410*/  VIADD R7, R156, 0x20 ;  /* 0x000000209c077836 */ /* 0x000fe80000000000 */
[----:B------:R1:W-:Y:S01]  /*5420*/  REDG.E.ADD.F32.FTZ.RN.STRONG.GPU desc[UR16][R8.64], R11 ;  /* 0x0000000b080079a6 */ /* 0x0003e2000c10f390 */
[-C--:B------:R-:W-:Y:S01]  /*5430*/  LEA R6, P1, R7, R192.reuse, 0x2 ;  /* 0x000000c007067211 */ /* 0x080fe200078210ff */
[----:B------:R-:W-:Y:S02]  /*5440*/  IMAD.IADD R0, R157, 0x1, R7 ;  /* 0x000000019d007824 */ /* 0x000fe400078e0207 */
[----:B------:R-:W-:Y:S01]  /*5450*/  REDG.E.ADD.F32.FTZ.RN.STRONG.GPU desc[UR16][R192.64+0x80], R16 ;  /* 0x00008010c00079a6 */ /* 0x000fe2000c10f390 */
[-C--:B------:R-:W-:Y:S01]  /*5460*/  LEA.HI.X.SX32 R7, R7, R193.reuse, 0x2, P1 ;  /* 0x000000c107077211 */ /* 0x080fe200008f16ff */
[C---:B--2---:R-:W-:Y:S01]  /*5470*/  IMAD.IADD R5, R157.reuse, 0x1, R0 ;  /* 0x000000019d057824 */ /* 0x044fe200078e0200 */
[CC--:B------:R-:W-:Y:S01]  /*5480*/  LEA R148, P1, R0.reuse, R192.reuse, 0x2 ;  /* 0x000000c000947211 */ /* 0x0c0fe200078210ff */
[----:B------:R-:W-:Y:S02]  /*5490*/  REDG.E.ADD.F32.FTZ.RN.STRONG.GPU desc[UR16][R2.64+0x80], R17 ;  /* 0x00008011020079a6 */ /* 0x000fe4000c10f390 */
[C---:B------:R-:W-:Y:S01]  /*54a0*/  IMAD.IADD R4, R157.reuse, 0x1, R5 ;  /* 0x000000019d047824 */ /* 0x040fe200078e0205 */
[-C--:B------:R-:W-:Y:S01]  /*54b0*/  LEA.HI.X.SX32 R149, R0, R193.reuse, 0x2, P1 ;  /* 0x000000c100957211 */ /* 0x080fe200008f16ff */
[----:B------:R2:W-:Y:S02]  /*54c0*/  REDG.E.ADD.F32.FTZ.RN.STRONG.GPU desc[UR16][R6.64], R18 ;  /* 0x00000012060079a6 */ /* 0x0005e4000c10f390 */
[----:B------:R-:W-:Y:S01]  /*54d0*/  IMAD.IADD R0, R157, 0x1, R4 ;  /* 0x000000019d007824 */ /* 0x000fe200078e0204 */
[CC--:B------:R-:W-:Y:S01]  /*54e0*/  LEA R10, P1, R4.reuse, R192.reuse, 0x2 ;  /* 0x000000c0040a7211 */ /* 0x0c0fe200078210ff */
[----:B------:R-:W-:Y:S04]  /*54f0*/  REDG.E.ADD.F32.FTZ.RN.STRONG.GPU desc[UR16][R148.64], R19 ;  /* 0x00000013940079a6 */ /* 0x000fe8000c10f390 */
[----:B------:R-:W-:Y:S01]  /*5500*/  LDSM.16.MT88.4 R16, [R176+0x2000] ;  /* 0x00200000b010783b */ /* 0x000fe20000004200 */
[CC--:B-1----:R-:W-:Y:S02]  /*5510*/  LEA R8, P2, R5.reuse, R192.reuse, 0x2 ;  /* 0x000000c005087211 */ /* 0x0c2fe400078410ff */
[-C--:B------:R-:W-:Y:S02]  /*5520*/  LEA.HI.X.SX32 R11, R4, R193.reuse, 0x2, P1 ;  /* 0x000000c1040b7211 */ /* 0x080fe400008f16ff */
[-C--:B------:R-:W-:Y:S01]  /*5530*/  LEA.HI.X.SX32 R9, R5, R193.reuse, 0x2, P2 ;  /* 0x000000c105097211 */ /* 0x080fe200010f16ff */
[----:B------:R-:W-:Y:S04]  /*5540*/  IMAD.IADD R5, R157, 0x1, R0 ;  /* 0x000000019d057824 */ /* 0x000fe800078e0200 */
[----:B------:R1:W-:Y:S01]  /*5550*/  REDG.E.ADD.F32.FTZ.RN.STRONG.GPU desc[UR16][R8.64], R12 ;  /* 0x0000000c080079a6 */ /* 0x0003e2000c10f390 */
[CC--:B--2---:R-:W-:Y:S03]  /*5560*/  LEA R6, P1, R0.reuse, R192.reuse, 0x2 ;  /* 0x000000c000067211 */ /* 0x0c4fe600078210ff */
[----:B------:R-:W-:Y:S01]  /*5570*/  REDG.E.ADD.F32.FTZ.RN.STRONG.GPU desc[UR16][R10.64], R13 ;  /* 0x0000000d0a0079a6 */ /* 0x000fe2000c10f390 */
[-C--:B------:R-:W-:Y:S02]  /*5580*/  LEA.HI.X.SX32 R7, R0, R193.reuse, 0x2, P1 ;  /* 0x000000c100077211 */ /* 0x080fe400008f16ff */
[CC--:B------:R-:W-:Y:S03]  /*5590*/  LEA R4, P1, R5.reuse, R192.reuse, 0x2 ;  /* 0x000000c005047211 */ /* 0x0c0fe600078210ff */
[----:B------:R2:W-:Y:S01]  /*55a0*/  REDG.E.ADD.F32.FTZ.RN.STRONG.GPU desc[UR16][R6.64], R14 ;  /* 0x0000000e060079a6 */ /* 0x0005e2000c10f390 */
[-C--:B------:R-:W-:Y:S05]  /*55b0*/  LEA.HI.X.SX32 R5, R5, R193.reuse, 0x2, P1 ;  /* 0x000000c105057211 */ /* 0x080fea00008f16ff */
[----:B------:R3:W-:Y:S04]  /*55c0*/  REDG.E.ADD.F32.FTZ.RN.STRONG.GPU desc[UR16][R4.64], R15 ;  /* 0x0000000f040079a6 */ /* 0x0007e8000c10f390 */
[----:B------:R-:W-:Y:S04]  /*55d0*/  REDG.E.ADD.F32.FTZ.RN.STRONG.GPU desc[UR16][R192.64+0x100], R68 ;  /* 0x00010044c00079a6 */ /* 0x000fe8000c10f390 */
[----:B------:R-:W-:Y:S01]  /*55e0*/  REDG.E.ADD.F32.FTZ.RN.STRONG.GPU desc[UR16][R2.64+0x100], R69 ;  /* 0x00010045020079a6 */ /* 0x000fe2000c10f390 */
[----:B-1----:R-:W-:Y:S04]  /*55f0*/  VIADD R8, R156, 0x40 ;  /* 0x000000409c087836 */ /* 0x002fe80000000000 */
[C---:B------:R-:W-:Y:S01]  /*5600*/  IMAD.IADD R0, R157.reuse, 0x1, R8 ;  /* 0x000000019d007824 */ /* 0x040fe200078e0208 */
[CC--:B--2---:R-:W-:Y:S04]  /*5610*/  LEA R6, P1, R8.reuse, R192.reuse, 0x2 ;  /* 0x000000c008067211 */ /* 0x0c4fe800078210ff */
[-C--:B------:R-:W-:Y:S01]  /*5620*/  LEA.HI.X.SX32 R7, R8, R193.reuse, 0x2, P1 ;  /* 0x000000c108077211 */ /* 0x080fe200008f16ff */
[C---:B---3--:R-:W-:Y:S01]  /*5630*/  IMAD.IADD R5, R157.reuse, 0x1, R0 ;  /* 0x000000019d057824 */ /* 0x048fe200078e0200 */
[CC--:B------:R-:W-:Y:S03]  /*5640*/  LEA R12, P1, R0.reuse, R192.reuse, 0x2 ;  /* 0x000000c0000c7211 */ /* 0x0c0fe600078210ff */
[----:B------:R1:W-:Y:S01]  /*5650*/  REDG.E.ADD.F32.FTZ.RN.STRONG.GPU desc[UR16][R6.64], R70 ;  /* 0x00000046060079a6 */ /* 0x0003e2000c10f390 */
[----:B------:R-:W-:Y:S01]  /*5660*/  IMAD.IADD R4, R157, 0x1, R5 ;  /* 0x000000019d047824 */ /* 0x000fe200078e0205 */
[-C--:B------:R-:W-:Y:S02]  /*5670*/  LEA.HI.X.SX32 R13, R0, R193.reuse, 0x2, P1 ;  /* 0x000000c1000d7211 */ /* 0x080fe400008f16ff */
[-C--:B------:R-:W-:Y:S01]  /*5680*/  LEA R8, P2, R5, R192.reuse, 0x2 ;  /* 0x000000c005087211 */ /* 0x080fe200078410ff */
[----:B------:R-:W-:Y:S01]  /*5690*/  IMAD.IADD R0, R157, 0x1, R4 ;  /* 0x000000019d007824 */ /* 0x000fe200078e0204 */
[CC--:B------:R-:W-:Y:S01]  /*56a0*/  LEA R10, P1, R4.reuse, R192.reuse, 0x2 ;  /* 0x000000c0040a7211 */ /* 0x0c0fe200078210ff */
[----:B------:R-:W-:Y:S01]  /*56b0*/  REDG.E.ADD.F32.FTZ.RN.STRONG.GPU desc[UR16][R12.64], R71 ;  /* 0x000000470c0079a6 */ /* 0x000fe2000c10f390 */
[-C--:B------:R-:W-:Y:S01]  /*56c0*/  LEA.HI.X.SX32 R9, R5, R193.reuse, 0x2, P2 ;  /* 0x000000c105097211 */ /* 0x080fe200010f16ff */
[----:B------:R-:W-:Y:S01]  /*56d0*/  IMAD.IADD R5, R157, 0x1, R0 ;  /* 0x000000019d057824 */ /* 0x000fe200078e0200 */
[-C--:B------:R-:W-:Y:S01]  /*56e0*/  LEA.HI.X.SX32 R11, R4, R193.reuse, 0x2, P1 ;  /* 0x000000c1040b7211 */ /* 0x080fe200008f16ff */
[----:B------:R-:W-:Y:S04]  /*56f0*/  LDSM.16.MT88.4 R68, [R176+0x4000] ;  /* 0x00400000b044783b */ /* 0x000fe80000004200 */
[----:B------:R2:W-:Y:S04]  /*5700*/  REDG.E.ADD.F32.FTZ.RN.STRONG.GPU desc[UR16][R8.64], R72 ;  /* 0x00000048080079a6 */ /* 0x0005e8000c10f390 */
[----:B------:R-:W-:Y:S01]  /*5710*/  REDG.E.ADD.F32.FTZ.RN.STRONG.GPU desc[UR16][R10.64], R73 ;  /* 0x000000490a0079a6 */ /* 0x000fe2000c10f390 */
[CC--:B-1----:R-:W-:Y:S04]  /*5720*/  LEA R6, P1, R0.reuse, R192.reuse, 0x2 ;  /* 0x000000c000067211 */ /* 0x0c2fe800078210ff */
[-C--:B------:R-:W-:Y:S02]  /*5730*/  LEA.HI.X.SX32 R7, R0, R193.reuse, 0x2, P1 ;  /* 0x000000c100077211 */ /* 0x080fe400008f16ff */
[CC--:B------:R-:W-:Y:S03]  /*5740*/  LEA R4, P1, R5.reuse, R192.reuse, 0x2 ;  /* 0x000000c005047211 */ /* 0x0c0fe600078210ff */
[----:B------:R1:W-:Y:S01]  /*5750*/  REDG.E.ADD.F32.FTZ.RN.STRONG.GPU desc[UR16][R6.64], R74 ;  /* 0x0000004a060079a6 */ /* 0x0003e2000c10f390 */
[-C--:B------:R-:W-:Y:S05]  /*5760*/  LEA.HI.X.SX32 R5, R5, R193.reuse, 0x2, P1 ;  /* 0x000000c105057211 */ /* 0x080fea00008f16ff */
[----:B------:R3:W-:Y:S01]  /*5770*/  REDG.E.ADD.F32.FTZ.RN.STRONG.GPU desc[UR16][R4.64], R75 ;  /* 0x0000004b040079a6 */ /* 0x0007e2000c10f390 */
[----:B--2---:R-:W-:Y:S03]  /*5780*/  VIADD R8, R156, 0x60 ;  /* 0x000000609c087836 */ /* 0x004fe60000000000 */
[----:B------:R-:W-:Y:S01]  /*5790*/  REDG.E.ADD.F32.FTZ.RN.STRONG.GPU desc[UR16][R192.64+0x180], R80 ;  /* 0x00018050c00079a6 */ /* 0x000fe2000c10f390 */
[C---:B------:R-:W-:Y:S03]  /*57a0*/  IMAD.IADD R0, R157.reuse, 0x1, R8 ;  /* 0x000000019d007824 */ /* 0x040fe600078e0208 */
[----:B------:R-:W-:Y:S04]  /*57b0*/  REDG.E.ADD.F32.FTZ.RN.STRONG.GPU desc[UR16][R2.64+0x180], R81 ;  /* 0x00018051020079a6 */ /* 0x000fe8000c10f390 */
[----:B------:R-:W-:Y:S01]  /*57c0*/  LDSM.16.MT88.4 R72, [R181+0x1e800] ;  /* 0x01e80000b548783b */ /* 0x000fe20000004200 */
[CC--:B-1----:R-:W-:Y:S04]  /*57d0*/  LEA R6, P1, R8.reuse, R192.reuse, 0x2 ;  /* 0x000000c008067211 */ /* 0x0c2fe800078210ff */
        /* <DEDUP_REMOVED lines=45> */
[-C--:B------:R-:W-:Y:S01]  /*5ab0*/  LEA.HI.X.SX32 R7, R0, R193.reuse, 0x2, P1 ;  /* 0x000000c100077211 */ /* 0x080fe200008f16ff */
[----:B------:R-:W-:Y:S01]  /*5ac0*/  VIADD R0, R156, 0xa0 ;  /* 0x000000a09c007836 */ /* 0x000fe20000000000 */
[CC--:B------:R-:W-:Y:S03]  /*5ad0*/  LEA R4, P1, R5.reuse, R192.reuse, 0x2 ;  /* 0x000000c005047211 */ /* 0x0c0fe600078210ff */
[----:B------:R1:W-:Y:S01]  /*5ae0*/  REDG.E.ADD.F32.FTZ.RN.STRONG.GPU desc[UR16][R6.64], R90 ;  /* 0x0000005a060079a6 */ /* 0x0003e2000c10f390 */
[-C--:B------:R-:W-:Y:S05]  /*5af0*/  LEA.HI.X.SX32 R5, R5, R193.reuse, 0x2, P1 ;  /* 0x000000c105057211 */ /* 0x080fea00008f16ff */
[----:B------:R3:W-:Y:S01]  /*5b00*/  REDG.E.ADD.F32.FTZ.RN.STRONG.GPU desc[UR16][R4.64], R91 ;  /* 0x0000005b040079a6 */ /* 0x0007e2000c10f390 */
[C---:B--2---:R-:W-:Y:S03]  /*5b10*/  IMAD.IADD R8, R157.reuse, 0x1, R0 ;  /* 0x000000019d087824 */ /* 0x044fe600078e0200 */
[----:B------:R-:W-:Y:S04]  /*5b20*/  REDG.E.ADD.F32.FTZ.RN.STRONG.GPU desc[UR16][R192.64+0x280], R96 ;  /* 0x00028060c00079a6 */ /* 0x000fe8000c10f390 */
[----:B------:R2:W-:Y:S04]  /*5b30*/  REDG.E.ADD.F32.FTZ.RN.STRONG.GPU desc[UR16][R2.64+0x280], R97 ;  /* 0x00028061020079a6 */ /* 0x0005e8000c10f390 */
        /* <DEDUP_REMOVED lines=13> */
[----:B--2---:R-:W-:Y:S01]  /*5c10*/  IMAD.IADD R3, R157, 0x1, R0 ;  /* 0x000000019d037824 */ /* 0x004fe200078e0200 */
[-C--:B------:R-:W-:Y:S01]  /*5c20*/  LEA.HI.X.SX32 R9, R4, R193.reuse, 0x2, P4 ;  /* 0x000000c104097211 */ /* 0x080fe200020f16ff */
[----:B------:R-:W-:Y:S01]  /*5c30*/  LDSM.16.MT88.4 R12, [R182+0x1e000] ;  /* 0x01e00000b60c783b */ /* 0x000fe20000004200 */
[----:B------:R-:W-:Y:S02]  /*5c40*/  ISETP.GT.AND P4, PT, R202, RZ, PT ;  /* 0x000000ffca00720c */ /* 0x000fe40003f84270 */
[CC--:B------:R-:W-:Y:S01]  /*5c50*/  LEA R2, P1, R3.reuse, R192.reuse, 0x2 ;  /* 0x000000c003027211 */ /* 0x0c0fe200078210ff */
[----:B------:R-:W-:Y:S03]  /*5c60*/  REDG.E.ADD.F32.FTZ.RN.STRONG.GPU desc[UR16][R10.64], R92 ;  /* 0x0000005c0a0079a6 */ /* 0x000fe6000c10f390 */
[-C--:B------:R-:W-:Y:S01]  /*5c70*/  LEA.HI.X.SX32 R3, R3, R193.reuse, 0x2, P1 ;  /* 0x000000c103037211 */ /* 0x080fe200008f16ff */
[----:B------:R-:W-:Y:S04]  /*5c80*/  REDG.E.ADD.F32.FTZ.RN.STRONG.GPU desc[UR16][R8.64], R93 ;  /* 0x0000005d080079a6 */ /* 0x000fe8000c10f390 */
[----:B------:R-:W-:Y:S01]  /*5c90*/  LDSM.16.MT88.4 R8, [R176] ;  /* 0x00000000b008783b */ /* 0x000fe20000004200 */
[C---:B-1----:R-:W-:Y:S04]  /*5ca0*/  LEA R6, P2, R0.reuse, R192, 0x2 ;  /* 0x000000c000067211 */ /* 0x042fe800078410ff */
[----:B------:R-:W-:Y:S02]  /*5cb0*/  LEA.HI.X.SX32 R7, R0, R193, 0x2, P2 ;  /* 0x000000c100077211 */ /* 0x000fe400010f16ff */
[----:B------:R-:W-:Y:S02]  /*5cc0*/  LOP3.LUT R0, R202, 0x1, RZ, 0xc0, !PT ;  /* 0x00000001ca007812 */ /* 0x000fe400078ec0ff */
[----:B------:R-:W-:Y:S01]  /*5cd0*/  @P0 IADD3 R208, P2, R208, -0x100, RZ ;  /* 0xffffff00d0d00810 */ /* 0x000fe20007f5e0ff */
[----:B------:R-:W-:Y:S01]  /*5ce0*/  REDG.E.ADD.F32.FTZ.RN.STRONG.GPU desc[UR16][R6.64], R94 ;  /* 0x0000005e060079a6 */ /* 0x000fe2000c10f390 */
[----:B------:R-:W-:Y:S01]  /*5cf0*/  ISETP.NE.U32.AND P1, PT, R0, 0x1, PT ;  /* 0x000000010000780c */ /* 0x000fe20003f25070 */
[C---:B------:R-:W-:Y:S01]  /*5d00*/  VIADD R0, R176.reuse, 0xffffa000 ;  /* 0xffffa000b0007836 */ /* 0x040fe20000000000 */
[----:B------:R-:W-:Y:S01]  /*5d10*/  @P0 IADD3.X R207, R207, -0x1, RZ, P2, !PT ;  /* 0xffffffffcfcf0810 */ /* 0x000fe200017fe4ff */
[----:B------:R-:W1:Y:S04]  /*5d20*/  LDSM.16.MT88.4 R4, [R181+0x1e000] ;  /* 0x01e00000b504783b */ /* 0x000e680000004200 */
[----:B------:R2:W-:Y:S04]  /*5d30*/  REDG.E.ADD.F32.FTZ.RN.STRONG.GPU desc[UR16][R2.64], R95 ;  /* 0x0000005f020079a6 */ /* 0x0005e8000c10f390 */
[----:B------:R-:W-:Y:S02]  /*5d40*/  LDSM.16.MT88.4 R92, [R176+0x3800] ;  /* 0x00380000b05c783b */ /* 0x000fe40000004200 */
[----:B------:R-:W-:Y:S02]  /*5d50*/  @P1 VIADD R0, R176, 0x6000 ;  /* 0x00006000b0001836 */ /* 0x000fe40000000000 */
[----:B--2---:R-:W-:Y:S04]  /*5d60*/  VIADD R2, R202, 0xffffffff ;  /* 0xffffffffca027836 */ /* 0x004fe80000000000 */
[----:B------:R-:W-:Y:S01]  /*5d70*/  IMAD.MOV.U32 R202, RZ, RZ, R2 ;  /* 0x000000ffffca7224 */ /* 0x000fe200078e0002 */
        /* <DEDUP_REMOVED lines=32> */
[----:B------:R4:W3:Y:S05]  /*5f80*/  LDSM.16.MT88.4 R72, [R176+0x5800] ;  /* 0x00580000b048783b */ /* 0x0008ea0000004200 */
[-C--:B-1----:R-:W-:Y:S06]  /*5f90*/  HMMA.16816.F32 R100, R4, R8.reuse, R100 ;  /* 0x000000080464723c */ /* 0x082fec0000001864 */
[C---:B------:R-:W-:Y:S06]  /*5fa0*/  HMMA.16816.F32 R104, R12.reuse, R8, R104 ;  /* 0x000000080c68723c */ /* 0x040fec0000001868 */
[-C--:B------:R-:W-:Y:S06]  /*5fb0*/  HMMA.16816.F32 R108, R12, R10.reuse, R108 ;  /* 0x0000000a0c6c723c */ /* 0x080fec000000186c */
[C---:B------:R-:W-:Y:S05]  /*5fc0*/  HMMA.16816.F32 R112, R4.reuse, R10, R112 ;  /* 0x0000000a0470723c */ /* 0x040fea0000001870 */
[----:B----4-:R-:W-:Y:S01]  /*5fd0*/  IMAD.MOV.U32 R176, RZ, RZ, R0 ;  /* 0x000000ffffb07224 */ /* 0x010fe200078e0000 */
        /* <DEDUP_REMOVED lines=119> */
[----:B------:R1:W-:Y:S01]  /*6750*/  STS [R222+0x1000], R26 ;  /* 0x0010001ade007388 */ /* 0x0003e20000000800 */
[----:B------:R-:W-:Y:S01]  /*6760*/  F2FP.F16.F32.PACK_AB R14, R14, R136 ;  /* 0x000000880e0e723e */ /* 0x000fe200000000ff */
[----:B------:R-:W-:Y:S01]  /*6770*/  FMUL.FTZ R74, R38, UR6 ;  /* 0x00000006264a7c20 */ /* 0x000fe20008410000 */
[----:B------:R-:W-:Y:S01]  /*6780*/  F2FP.F16.F32.PACK_AB R13, R13, R138 ;  /* 0x0000008a0d0d723e */ /* 0x000fe200000000ff */
[----:B------:R-:W-:Y:S01]  /*6790*/  STS [R222+0x1400], R25 ;  /* 0x00140019de007388 */ /* 0x000fe20000000800 */
[----:B------:R-:W-:Y:S01]  /*67a0*/  FMUL.FTZ R73, R39, UR6 ;  /* 0x0000000627497c20 */ /* 0x000fe20008410000 */
[----:B------:R-:W-:Y:S01]  /*67b0*/  FMUL.FTZ R70, R42, UR6 ;  /* 0x000000062a467c20 */ /* 0x000fe20008410000 */
[----:B------:R-:W-:Y:S01]  /*67c0*/  FMUL.FTZ R69, R43, UR6 ;  /* 0x000000062b457c20 */ /* 0x000fe20008410000 */
[----:B------:R-:W-:Y:S01]  /*67d0*/  STS [R221+0x2000], R24 ;  /* 0x00200018dd007388 */ /* 0x000fe20000000800 */
        /* <DEDUP_REMOVED lines=13> */
[----:B------:R-:W-:Y:S01]  /*68b0*/  F2FP.F16.F32.PACK_AB R4, R4, R79 ;  /* 0x0000004f0404723e */ /* 0x000fe200000000ff */
[----:B------:R-:W-:Y:S01]  /*68c0*/  FMUL.FTZ R49, R44, UR6 ;  /* 0x000000062c317c20 */ /* 0x000fe20008410000 */
[----:B------:R-:W-:Y:S01]  /*68d0*/  STS [R221+0x3000], R22 ;  /* 0x00300016dd007388 */ /* 0x000fe20000000800 */
[----:B------:R-:W-:Y:S01]  /*68e0*/  F2FP.F16.F32.PACK_AB R3, R3, R78 ;  /* 0x0000004e0303723e */ /* 0x000fe200000000ff */
[----:B------:R-:W-:Y:S01]  /*68f0*/  FMUL.FTZ R41, R45, UR6 ;  /* 0x000000062d297c20 */ /* 0x000fe20008410000 */
[----:B------:R-:W-:Y:S01]  /*6900*/  FMUL.FTZ R48, R46, UR6 ;  /* 0x000000062e307c20 */ /* 0x000fe20008410000 */
        /* <DEDUP_REMOVED lines=27> */
[----:B-1----:R-:W1:Y:S01]  /*6ac0*/  @P0 LDC.64 R26, c[0x0][0x458] ;  /* 0x00011600ff1a0b82 */ /* 0x002e620000000a00 */
        /* <DEDUP_REMOVED lines=18> */
[----:B------:R-:W-:Y:S01]  /*6bf0*/  F2FP.F16.F32.PACK_AB R37, R37, R56 ;  /* 0x000000382525723e */ /* 0x000fe200000000ff */
[----:B------:R-:W-:Y:S01]  /*6c00*/  STS [R221+0x6400], R7 ;  /* 0x00640007dd007388 */ /* 0x000fe20000000800 */
[----:B------:R-:W-:Y:S02]  /*6c10*/  F2FP.F16.F32.PACK_AB R36, R36, R58 ;  /* 0x0000003a2424723e */ /* 0x000fe400000000ff */
[----:B------:R-:W-:Y:S01]  /*6c20*/  F2FP.F16.F32.PACK_AB R60, R61, R60 ;  /* 0x0000003c3d3c723e */ /* 0x000fe200000000ff */
[----:B------:R3:W-:Y:S01]  /*6c30*/  STS [R222+0x6000], R4 ;  /* 0x00600004de007388 */ /* 0x0007e20000000800 */
[----:B------:R-:W-:-:S03]  /*6c40*/  F2FP.F16.F32.PACK_AB R62, R63, R62 ;  /* 0x0000003e3f3e723e */ /* 0x000fc600000000ff */
[----:B------:R-:W-:Y:S04]  /*6c50*/  STS [R222+0x6400], R3 ;  /* 0x00640003de007388 */ /* 0x000fe80000000800 */
[----:B------:R-:W-:Y:S01]  /*6c60*/  STS [R221+0x7000], R6 ;  /* 0x00700006dd007388 */ /* 0x000fe20000000800 */
[----:B--2---:R-:W2:Y:S03]  /*6c70*/  @P0 LDC.64 R10, c[0x0][0x450] ;  /* 0x00011400ff0a0b82 */ /* 0x004ea60000000a00 */
[----:B------:R-:W-:Y:S04]  /*6c80*/  STS [R221+0x7400], R5 ;  /* 0x00740005dd007388 */ /* 0x000fe80000000800 */
[----:B------:R4:W-:Y:S04]  /*6c90*/  STS [R222+0x7000], R2 ;  /* 0x00700002de007388 */ /* 0x0009e80000000800 */
[----:B------:R2:W-:Y:S04]  /*6ca0*/  STS [R222+0x7400], R0 ;  /* 0x00740000de007388 */ /* 0x0005e80000000800 */
[----:B------:R1:W-:Y:S01]  /*6cb0*/  STS [R221+0x8000], R33 ;  /* 0x00800021dd007388 */ /* 0x0003e20000000800 */
[----:B---3--:R-:W-:-:S03]  /*6cc0*/  @P0 IADD3 R4, R217, R229, RZ ;  /* 0x000000e5d9040210 */ /* 0x008fc60007ffe0ff */
[----:B------:R3:W-:Y:S04]  /*6cd0*/  STS [R221+0x8400], R46 ;  /* 0x0084002edd007388 */ /* 0x0007e80000000800 */
[----:B------:R3:W-:Y:S04]  /*6ce0*/  STS [R222+0x8000], R43 ;  /* 0x0080002bde007388 */ /* 0x0007e80000000800 */
[----:B------:R3:W-:Y:S04]  /*6cf0*/  STS [R222+0x8400], R42 ;  /* 0x0084002ade007388 */ /* 0x0007e80000000800 */
[----:B------:R3:W-:Y:S01]  /*6d00*/  STS [R221+0x9000], R45 ;  /* 0x0090002ddd007388 */ /* 0x0007e20000000800 */
[----:B----4-:R-:W-:-:S03]  /*6d10*/  @P0 IADD3 R2, R217, R229, RZ ;  /* 0x000000e5d9020210 */ /* 0x010fc60007ffe0ff */
[----:B------:R3:W-:Y:S01]  /*6d20*/  STS [R221+0x9400], R44 ;  /* 0x0094002cdd007388 */ /* 0x0007e20000000800 */
[----:B--2---:R-:W-:Y:S02]  /*6d30*/  @P0 IMAD R0, R4, R11, RZ ;  /* 0x0000000b04000224 */ /* 0x004fe400078e02ff */
[C---:B-1----:R-:W-:Y:S01]  /*6d40*/  @P0 IMAD R6, R2.reuse, R27, RZ ;  /* 0x0000001b02060224 */ /* 0x042fe200078e02ff */
[----:B------:R3:W-:Y:S01]  /*6d50*/  STS [R222+0x9000], R41 ;  /* 0x00900029de007388 */ /* 0x0007e20000000800 */
[----:B------:R-:W-:-:S03]  /*6d60*/  @P0 IMAD.WIDE.U32 R2, R2, R26, RZ ;  /* 0x0000001a02020225 */ /* 0x000fc600078e00ff */
[----:B------:R3:W-:Y:S01]  /*6d70*/  STS [R222+0x9400], R40 ;  /* 0x00940028de007388 */ /* 0x0007e20000000800 */
[----:B------:R-:W-:Y:S01]  /*6d80*/  @P0 IMAD.WIDE.U32 R4, R4, R10, RZ ;  /* 0x0000000a04040225 */ /* 0x000fe200078e00ff */
[----:B------:R-:W-:Y:S02]  /*6d90*/  @P0 IADD3 R52, R3, R6, RZ ;  /* 0x0000000603340210 */ /* 0x000fe40007ffe0ff */
[----:B------:R3:W-:Y:S01]  /*6da0*/  STS [R221+0xa000], R39 ;  /* 0x00a00027dd007388 */ /* 0x0007e20000000800 */
[----:B------:R-:W-:Y:S02]  /*6db0*/  @P0 MOV R25, R2 ;  /* 0x0000000200190202 */ /* 0x000fe40000000f00 */
[----:B------:R-:W-:Y:S01]  /*6dc0*/  @P0 IADD3 R8, R5, R0, RZ ;  /* 0x0000000005080210 */ /* 0x000fe20007ffe0ff */
[----:B------:R3:W-:Y:S01]  /*6dd0*/  STS [R221+0xa400], R38 ;  /* 0x00a40026dd007388 */ /* 0x0007e20000000800 */
[----:B------:R-:W-:-:S03]  /*6de0*/  @P0 MOV R7, R4 ;  /* 0x0000000400070202 */ /* 0x000fc60000000f00 */
[----:B------:R3:W-:Y:S04]  /*6df0*/  STS [R222+0xa000], R35 ;  /* 0x00a00023de007388 */ /* 0x0007e80000000800 */
[----:B------:R3:W-:Y:S04]  /*6e00*/  STS [R222+0xa400], R34 ;  /* 0x00a40022de007388 */ /* 0x0007e80000000800 */
        /* <DEDUP_REMOVED lines=15> */
.L_x_1249:
        /* <DEDUP_REMOVED lines=13> */
.L_x_1250:
[----:B------:R1:W-:Y:S01]  /*6fd0*/  STS [R222+0xb000], R60 ;  /* 0x00b0003cde007388 */ /* 0x0003e20000000800 */
[----:B------:R-:W-:Y:S01]  /*6fe0*/  SHF.R.S32.HI R5, RZ, 0x1f, R230 ;  /* 0x0000001fff057819 */ /* 0x000fe200000114e6 */
[----:B------:R-:W-:Y:S01]  /*6ff0*/  IMAD R0, R232, R10, RZ ;  /* 0x0000000ae8007224 */ /* 0x000fe200078e02ff */
[----:B------:R-:W-:Y:S01]  /*7000*/  MOV R4, R230 ;  /* 0x000000e600047202 */ /* 0x000fe20000000f00 */
[----:B------:R1:W-:Y:S01]  /*7010*/  STS [R222+0xb400], R62 ;  /* 0x00b4003ede007388 */ /* 0x0003e20000000800 */
[----:B------:R-:W-:Y:S01]  /*7020*/  ULDC.64 UR6, c[0x0][0x468] ;  /* 0x00011a0000067ab9 */ /* 0x000fe20000000a00 */
[C---:B------:R-:W-:Y:S01]  /*7030*/  IMAD R6, R226.reuse, R11, R0 ;  /* 0x0000000be2067224 */ /* 0x040fe200078e0200 */
[----:B------:R-:W-:Y:S01]  /*7040*/  BSSY B0, `(.L_x_1251) ;  /* 0x0000027000007945 */ /* 0x000fe20003800000 */
[----:B------:R-:W-:Y:S01]  /*7050*/  BAR.SYNC.DEFER_BLOCKING 0x0 ;  /* 0x0000000000007b1d */ /* 0x000fe20000010000 */
[----:B------:R-:W-:Y:S01]  /*7060*/  IMAD.WIDE.U32 R2, R226, R10, R4 ;  /* 0x0000000ae2027225 */ /* 0x000fe200078e0004 */
[----:B------:R-:W-:-:S03]  /*7070*/  SHF.R.S32.HI R53, RZ, 0x1f, R220 ;  /* 0x0000001fff357819 */ /* 0x000fc600000114dc */
[----:B------:R-:W-:Y:S01]  /*7080*/  IMAD R0, R216, -0x40, R200 ;  /* 0xffffffc0d8007824 */ /* 0x000fe200078e02c8 */
[----:B------:R-:W-:Y:S02]  /*7090*/  IADD3 R2, P0, R7, R2, RZ ;  /* 0x0000000207027210 */ /* 0x000fe40007f1e0ff */
[C---:B------:R-:W-:Y:S02]  /*70a0*/  IADD3 R7, R220.reuse, 0x20, RZ ;  /* 0x00000020dc077810 */ /* 0x040fe40007ffe0ff */
[-C--:B------:R-:W-:Y:S02]  /*70b0*/  ISETP.GE.AND P2, PT, R220, R0.reuse, PT ;  /* 0x00000000dc00720c */ /* 0x080fe40003f46270 */
[----:B------:R-:W-:Y:S01]  /*70c0*/  IADD3.X R3, R8, R3, R6, P0, !PT ;  /* 0x0000000308037210 */ /* 0x000fe200007fe406 */
[----:B------:R-:W-:Y:S01]  /*70d0*/  IMAD R6, R250, UR6, RZ ;  /* 0x00000006fa067c24 */ /* 0x000fe2000f8e02ff */
[----:B------:R-:W-:-:S03]  /*70e0*/  ISETP.GE.AND P1, PT, R7, R0, PT ;  /* 0x000000000700720c */ /* 0x000fc60003f26270 */
[C---:B------:R-:W-:Y:S02]  /*70f0*/  IMAD R0, R249.reuse, UR7, R6 ;  /* 0x00000007f9007c24 */ /* 0x040fe4000f8e0206 */
[----:B------:R-:W-:Y:S01]  /*7100*/  IMAD.WIDE.U32 R6, R249, UR6, R2 ;  /* 0x00000006f9067c25 */ /* 0x000fe2000f8e0002 */
[----:B---3--:R1:W2:Y:S04]  /*7110*/  LDS.128 R36, [R201+0x13000] ;  /* 0x01300000c9247984 */ /* 0x0082a80000000c00 */
        /* <DEDUP_REMOVED lines=12> */
[----:B------:R-:W-:Y:S01]  /*71e0*/  IMAD R0, R53, R10, RZ ;  /* 0x0000000a35007224 */ /* 0x000fe200078e02ff */
        /* <DEDUP_REMOVED lines=12> */
.L_x_1252:
[----:B------:R-:W-:Y:S05]  /*72b0*/  BSYNC B0 ;  /* 0x0000000000007941 */ /* 0x000fea0003800000 */
.L_x_1251:
[----:B------:R-:W-:Y:S04]  /*72c0*/  BSSY B0, `(.L_x_1253) ;  /* 0x0000010000007945 */ /* 0x000fe80003800000 */
[----:B------:R-:W-:Y:S05]  /*72d0*/  @P1 BRA `(.L_x_1254) ;  /* 0x0000000000381947 */ /* 0x000fea0003800000 */
[----:B------:R-:W-:Y:S01]  /*72e0*/  IADD3 R0, P0, R220, 0x20, RZ ;  /* 0x00000020dc007810 */ /* 0x000fe20007f1e0ff */
[----:B------:R-:W-:Y:S01]  /*72f0*/  ULDC.64 UR6, c[0x0][0x3f0] ;  /* 0x0000fc0000067ab9 */ /* 0x000fe20000000a00 */
[----:B--2---:R-:W-:-:S03]  /*7300*/  MOV R3, R24 ;  /* 0x0000001800037202 */ /* 0x004fc60000000f00 */
[----:B------:R-:W-:-:S04]  /*7310*/  IMAD.X R2, RZ, RZ, R53, P0 ;  /* 0x000000ffff027224 */ /* 0x000fc800000e0635 */
[----:B------:R-:W-:Y:S02]  /*7320*/  IMAD R8, R2, R10, RZ ;  /* 0x0000000a02087224 */ /* 0x000fe400078e02ff */
[----:B------:R-:W-:-:S04]  /*7330*/  IMAD.MOV.U32 R2, RZ, RZ, R6 ;  /* 0x000000ffff027224 */ /* 0x000fc800078e0006 */
        /* <DEDUP_REMOVED lines=8> */
.L_x_1254:
[----:B------:R-:W-:Y:S05]  /*73c0*/  BSYNC B0 ;  /* 0x0000000000007941 */ /* 0x000fea0003800000 */
.L_x_1253:
[-C--:B--2---:R-:W-:Y:S01]  /*73d0*/  IMAD.WIDE.U32 R2, R226, R26.reuse, R4 ;  /* 0x0000001ae2027225 */ /* 0x084fe200078e0004 */
[----:B------:R-:W-:Y:S01]  /*73e0*/  ULDC.64 UR6, c[0x0][0x470] ;  /* 0x00011c0000067ab9 */ /* 0x000fe20000000a00 */
[----:B------:R-:W-:Y:S02]  /*73f0*/  BSSY B0, `(.L_x_1255) ;  /* 0x0000016000007945 */ /* 0x000fe40003800000 */
[----:B------:R-:W-:Y:S01]  /*7400*/  IMAD R0, R232, R26, RZ ;  /* 0x0000001ae8007224 */ /* 0x000fe200078e02ff */
[----:B------:R-:W-:-:S03]  /*7410*/  IADD3 R2, P0, R25, R2, RZ ;  /* 0x0000000219027210 */ /* 0x000fc60007f1e0ff */
[----:B------:R-:W-:-:S05]  /*7420*/  IMAD R0, R226, R27, R0 ;  /* 0x0000001be2007224 */ /* 0x000fca00078e0200 */
[----:B------:R-:W-:Y:S01]  /*7430*/  IADD3.X R3, R52, R3, R0, P0, !PT ;  /* 0x0000000334037210 */ /* 0x000fe200007fe400 */
[----:B------:R-:W-:-:S04]  /*7440*/  IMAD R0, R250, UR6, RZ ;  /* 0x00000006fa007c24 */ /* 0x000fc8000f8e02ff */
[C---:B------:R-:W-:Y:S02]  /*7450*/  IMAD R0, R249.reuse, UR7, R0 ;  /* 0x00000007f9007c24 */ /* 0x040fe4000f8e0200 */
[----:B------:R-:W-:-:S05]  /*7460*/  IMAD.WIDE.U32 R4, R249, UR6, R2 ;  /* 0x00000006f9047c25 */ /* 0x000fca000f8e0002 */
[----:B------:R-:W-:Y:S01]  /*7470*/  IADD3 R8, R5, R0, RZ ;  /* 0x0000000005087210 */ /* 0x000fe20007ffe0ff */
[----:B------:R-:W-:Y:S06]  /*7480*/  @P2 BRA `(.L_x_1256) ;  /* 0x0000000000302947 */ /* 0x000fec0003800000 */
[----:B------:R-:W-:Y:S01]  /*7490*/  MOV R2, R4 ;  /* 0x0000000400027202 */ /* 0x000fe20000000f00 */
[----:B------:R-:W-:Y:S01]  /*74a0*/  IMAD R0, R53, R26, RZ ;  /* 0x0000001a35007224 */ /* 0x000fe200078e02ff */
        /* <DEDUP_REMOVED lines=10> */
.L_x_1256:
[----:B------:R-:W-:Y:S05]  /*7550*/  BSYNC B0 ;  /* 0x0000000000007941 */ /* 0x000fea0003800000 */
.L_x_1255:
        /* <DEDUP_REMOVED lines=12> */
[----:B-1----:R1:W-:Y:S04]  /*7620*/  STG.E.128 desc[UR16][R2.64], R64 ;  /* 0x0000004002007986 */ /* 0x0023e8000c101d10 */
[----:B------:R1:W-:Y:S04]  /*7630*/  STG.E.128 desc[UR16][R2.64+0x80], R60 ;  /* 0x0000803c02007986 */ /* 0x0003e8000c101d10 */
[----:B------:R1:W-:Y:S01]  /*7640*/  STG.E.128 desc[UR16][R2.64+0x100], R56 ;  /* 0x0001003802007986 */ /* 0x0003e2000c101d10 */
[----:B------:R-:W-:Y:S05]  /*7650*/  BRA `(.L_x_1257) ;  /* 0x0000000400f07947 */ /* 0x000fea0003800000 */
.L_x_1245:
        /* <DEDUP_REMOVED lines=26> */
.L_x_1258:
        /* <DEDUP_REMOVED lines=13> */
.L_x_1259:
[-C--:B------:R-:W-:Y:S01]  /*78d0*/  IMAD R0, R232, R8.reuse, RZ ;  /* 0x00000008e8007224 */ /* 0x080fe200078e02ff */
[----:B------:R-:W-:Y:S01]  /*78e0*/  ULDC.64 UR6, c[0x0][0x468] ;  /* 0x00011a0000067ab9 */ /* 0x000fe20000000a00 */
[C---:B------:R-:W-:Y:S01]  /*78f0*/  IMAD.WIDE.U32 R2, R226.reuse, R8, R230 ;  /* 0x00000008e2027225 */ /* 0x040fe200078e00e6 */
[----:B------:R-:W-:Y:S01]  /*7900*/  BSSY B0, `(.L_x_1260) ;  /* 0x000001a000007945 */ /* 0x000fe20003800000 */
[----:B------:R-:W-:Y:S02]  /*7910*/  SHF.R.S32.HI R15, RZ, 0x1f, R220 ;  /* 0x0000001fff0f7819 */ /* 0x000fe400000114dc */
[----:B------:R-:W-:Y:S01]  /*7920*/  IMAD R5, R226, R9, R0 ;  /* 0x00000009e2057224 */ /* 0x000fe200078e0200 */
[----:B------:R-:W-:Y:S01]  /*7930*/  IADD3 R4, P0, R6, R2, RZ ;  /* 0x0000000206047210 */ /* 0x000fe20007f1e0ff */
[----:B------:R-:W-:Y:S01]  /*7940*/  IMAD R0, R216, -0x40, R200 ;  /* 0xffffffc0d8007824 */ /* 0x000fe200078e02c8 */
[----:B------:R-:W-:Y:S01]  /*7950*/  IADD3 R2, R220, 0x20, RZ ;  /* 0x00000020dc027810 */ /* 0x000fe20007ffe0ff */
[----:B------:R-:W-:Y:S01]  /*7960*/  IMAD R10, R250, UR6, RZ ;  /* 0x00000006fa0a7c24 */ /* 0x000fe2000f8e02ff */
[----:B------:R-:W-:-:S02]  /*7970*/  IADD3.X R5, R7, R3, R5, P0, !PT ;  /* 0x0000000307057210 */ /* 0x000fc400007fe405 */
[-C--:B------:R-:W-:Y:S01]  /*7980*/  ISETP.GE.AND P2, PT, R220, R0.reuse, PT ;  /* 0x00000000dc00720c */ /* 0x080fe20003f46270 */
[C---:B------:R-:W-:Y:S01]  /*7990*/  IMAD R10, R249.reuse, UR7, R10 ;  /* 0x00000007f90a7c24 */ /* 0x040fe2000f8e020a */
[----:B------:R-:W-:Y:S01]  /*79a0*/  ISETP.GE.AND P1, PT, R2, R0, PT ;  /* 0x000000000200720c */ /* 0x000fe20003f26270 */
[----:B------:R-:W-:-:S05]  /*79b0*/  IMAD.WIDE.U32 R4, R249, UR6, R4 ;  /* 0x00000006f9047c25 */ /* 0x000fca000f8e0004 */
[----:B------:R-:W-:-:S05]  /*79c0*/  IADD3 R10, R10, R5, RZ ;  /* 0x000000050a0a7210 */ /* 0x000fca0007ffe0ff */
[----:B------:R-:W-:Y:S05]  /*79d0*/  @P2 BRA `(.L_x_1261) ;  /* 0x0000000000302947 */ /* 0x000fea0003800000 */
        /* <DEDUP_REMOVED lines=12> */
.L_x_1261:
[----:B------:R-:W-:Y:S05]  /*7aa0*/  BSYNC B0 ;  /* 0x0000000000007941 */ /* 0x000fea0003800000 */
.L_x_1260:
[----:B------:R-:W-:Y:S04]  /*7ab0*/  BSSY B0, `(.L_x_1262) ;  /* 0x000000f000007945 */ /* 0x000fe80003800000 */
[----:B------:R-:W-:Y:S05]  /*7ac0*/  @P1 BRA `(.L_x_1263) ;  /* 0x0000000000341947 */ /* 0x000fea0003800000 */
[----:B------:R-:W-:Y:S01]  /*7ad0*/  IADD3 R0, P0, R220, 0x20, RZ ;  /* 0x00000020dc007810 */ /* 0x000fe20007f1e0ff */
[----:B------:R-:W-:Y:S01]  /*7ae0*/  ULDC.64 UR6, c[0x0][0x3f0] ;  /* 0x0000fc0000067ab9 */ /* 0x000fe20000000a00 */
[----:B------:R-:W-:Y:S02]  /*7af0*/  MOV R5, R10 ;  /* 0x0000000a00057202 */ /* 0x000fe40000000f00 */
[----:B-1----:R-:W-:Y:S01]  /*7b00*/  IADD3.X R2, RZ, R15, RZ, P0, !PT ;  /* 0x0000000fff027210 */ /* 0x002fe200007fe4ff */
[----:B------:R-:W-:-:S04]  /*7b10*/  IMAD.WIDE.U32 R4, R0, R8, R4 ;  /* 0x0000000800047225 */ /* 0x000fc800078e0004 */
[----:B------:R-:W-:-:S04]  /*7b20*/  IMAD R2, R2, R8, RZ ;  /* 0x0000000802027224 */ /* 0x000fc800078e02ff */
[----:B------:R-:W-:Y:S01]  /*7b30*/  IMAD R0, R0, R9, R2 ;  /* 0x0000000900007224 */ /* 0x000fe200078e0202 */
[----:B------:R-:W-:-:S04]  /*7b40*/  LEA R2, P0, R4, UR6, 0x1 ;  /* 0x0000000604027c11 */ /* 0x000fc8000f8008ff */
[----:B------:R-:W-:-:S04]  /*7b50*/  IADD3 R0, R0, R5, RZ ;  /* 0x0000000500007210 */ /* 0x000fc80007ffe0ff */
[----:B------:R-:W-:-:S05]  /*7b60*/  LEA.HI.X R3, R4, UR7, R0, 0x1, P0 ;  /* 0x0000000704037c11 */ /* 0x000fca00080f0c00 */
[----:B------:R2:W-:Y:S04]  /*7b70*/  STG.E.128 desc[UR16][R2.64], RZ ;  /* 0x000000ff02007986 */ /* 0x0005e8000c101d10 */
[----:B------:R2:W-:Y:S04]  /*7b80*/  STG.E.128 desc[UR16][R2.64+0x80], RZ ;  /* 0x000080ff02007986 */ /* 0x0005e8000c101d10 */
[----:B------:R2:W-:Y:S02]  /*7b90*/  STG.E.128 desc[UR16][R2.64+0x100], RZ ;  /* 0x000100ff02007986 */ /* 0x0005e4000c101d10 */
.L_x_1263:
[----:B------:R-:W-:Y:S05]  /*7ba0*/  BSYNC B0 ;  /* 0x0000000000007941 */ /* 0x000fea0003800000 */
.L_x_1262:
[-C--:B-12---:R-:W-:Y:S01]  /*7bb0*/  IMAD.WIDE.U32 R2, R226, R12.reuse, R230 ;  /* 0x0000000ce2027225 */ /* 0x086fe200078e00e6 */
        /* <DEDUP_REMOVED lines=23> */
.L_x_1265:
[----:B------:R-:W-:Y:S05]  /*7d30*/  BSYNC B0 ;  /* 0x0000000000007941 */ /* 0x000fea0003800000 */
.L_x_1264:
        /* <DEDUP_REMOVED lines=14> */
.L_x_1257:
[----:B------:R-:W-:Y:S05]  /*7e20*/  BSYNC B1 ;  /* 0x0000000000017941 */ /* 0x000fea0003800000 */
.L_x_1240:
[----:B------:R-:W3:Y:S02]  /*7e30*/  LDC R0, c[0x0][0xc] ;  /* 0x00000300ff007b82 */ /* 0x000ee40000000800 */
[----:B---3--:R-:W-:-:S04]  /*7e40*/  IADD3 R216, R0, R216, RZ ;  /* 0x000000d800d87210 */ /* 0x008fc80007ffe0ff */
[----:B------:R-:W-:-:S13]  /*7e50*/  ISETP.GE.AND P0, PT, R216, UR14, PT ;  /* 0x0000000ed8007c0c */ /* 0x000fda000bf06270 */
[----:B------:R-:W-:Y:S05]  /*7e60*/  @P0 BRA `(.L_x_1266) ;  /* 0x0000000000040947 */ /* 0x000fea0003800000 */
[----:B------:R-:W-:Y:S05]  /*7e70*/  BRA `(.L_x_1267) ;  /* 0xffffff8800907947 */ /* 0x000fea000383ffff */
.L_x_1266:
[----:B------:R-:W-:Y:S05]  /*7e80*/  EXIT ;  /* 0x000000000000794d */ /* 0x000fea0003800000 */
.L_x_1268:
        /* <DEDUP_REMOVED lines=15> */
.L_x_1614:


//--------------------- .text._ZN5flash44flash_bwd_dq_dk_dv_loop_seqk_parallel_kernelI23Flash_bwd_kernel_traitsILi192ELi64ELi64ELi8ELi4ELi2ELi2ELb0ELb0EN7cutlass6half_tE19Flash_kernel_traitsILi192ELi64ELi64ELi8ES3_EELb0ELb0ELb0ELb0ELb0ELb1ELb1EEEvNS_16Flash_bwd_paramsE --------------------------
	.section	.text._ZN5flash44flash_bwd_dq_dk_dv_loop_seqk_parallel_kernelI23Flash_bwd_kernel_traitsILi192ELi64ELi64ELi8ELi4ELi2ELi2ELb0ELb0EN7cutlass6half_tE19Flash_kernel_traitsILi192ELi64ELi64ELi8ES3_EELb0ELb0ELb0ELb0ELb0ELb1ELb1EEEvNS_16Flash_bwd_paramsE,"ax",@progbits
	.align	128
        .global         _ZN5flash44flash_bwd_dq_dk_dv_loop_seqk_parallel_kernelI23Flash_bwd_kernel_traitsILi192ELi64ELi64ELi8ELi4ELi2ELi2ELb0ELb0EN7cutlass6half_tE19Flash_kernel_traitsILi192ELi64ELi64ELi8ES3_EELb0ELb0ELb0ELb0ELb0ELb1ELb1EEEvNS_16Flash_bwd_paramsE
        .type           _ZN5flash44flash_bwd_dq_dk_dv_loop_seqk_parallel_kernelI23Flash_bwd_kernel_traitsILi192ELi64ELi64ELi8ELi4ELi2ELi2ELb0ELb0EN7cutlass6half_tE19Flash_kernel_traitsILi192ELi64ELi64ELi8ES3_EELb0ELb0ELb0ELb0ELb0ELb1ELb1EEEvNS_16Flash_bwd_paramsE,@function
        .size           _ZN5flash44flash_bwd_dq_dk_dv_loop_seqk_parallel_kernelI23Flash_bwd_kernel_traitsILi192ELi64ELi64ELi8ELi4ELi2ELi2ELb0ELb0EN7cutlass6half_tE19Flash_kernel_traitsILi192ELi64ELi64ELi8ES3_EELb0ELb0ELb0ELb0ELb0ELb1ELb1EEEvNS_16Flash_bwd_paramsE,(.L_x_1615 - _ZN5flash44flash_bwd_dq_dk_dv_loop_seqk_parallel_kernelI23Flash_bwd_kernel_traitsILi192ELi64ELi64ELi8ELi4ELi2ELi2ELb0ELb0EN7cutlass6half_tE19Flash_kernel_traitsILi192ELi64ELi64ELi8ES3_EELb0ELb0ELb0ELb0ELb0ELb1ELb1EEEvNS_16Flash_bwd_paramsE)
        .other          _ZN5flash44flash_bwd_dq_dk_dv_loop_seqk_parallel_kernelI23Flash_bwd_kernel_traitsILi192ELi64ELi64ELi8ELi4ELi2ELi2ELb0ELb0EN7cutlass6half_tE19Flash_kernel_traitsILi192ELi64ELi64ELi8ES3_EELb0ELb0ELb0ELb0ELb0ELb1ELb1EEEvNS_16Flash_bwd_paramsE,@"STO_CUDA_ENTRY STV_DEFAULT"
_ZN5flash44flash_bwd_dq_dk_dv_loop_seqk_parallel_kernelI23Flash_bwd_kernel_traitsILi192ELi64ELi64ELi8ELi4ELi2ELi2ELb0ELb0EN7cutlass6half_tE19Flash_kernel_traitsILi192ELi64ELi64ELi8ES3_EELb0ELb0ELb0ELb0ELb0ELb1ELb1EEEvNS_16Flash_bwd_paramsE:
.text._ZN5flash44flash_bwd_dq_dk_dv_loop_seqk_parallel_kernelI23Flash_bwd_kernel_traitsILi192ELi64ELi64ELi8ELi4ELi2ELi2ELb0ELb0EN7cutlass6half_tE19Flash_kernel_traitsILi192ELi64ELi64ELi8ES3_EELb0ELb0ELb0ELb0ELb0ELb1ELb1EEEvNS_16Flash_bwd_paramsE:
        /* <DEDUP_REMOVED lines=147> */
.L_x_1297:
        /* <DEDUP_REMOVED lines=46> */
.L_x_1269:
        /* <DEDUP_REMOVED lines=127> */
.L_x_1271:
        /* <DEDUP_REMOVED lines=13> */
.L_x_1272:
        /* <DEDUP_REMOVED lines=10> */
.L_x_1273:
[----:B------:R-:W-:-:S04]  /*1570*/  IMAD R6, R206, R20, R221 ;  /* 0x00000014ce067224 */ /* 0x000fc800078e02dd */
[----:B------:R-:W-:-:S07]  /*1580*/  IMAD R27, R6, R27, RZ ;  /* 0x0000001b061b7224 */ /* 0x000fce00078e02ff */
.L_x_1274:
        /* <DEDUP_REMOVED lines=74> */
[----:B------:R-:W-:Y:S01]  /*1a30*/  ISETP.GE.AND P2, PT, R213, R20, PT ;  /* 0x00000014d500720c */ /* 0x000fe20003f46270 */
[----:B------:R-:W-:-:S02]  /*1a40*/  ULDC UR4, c[0x0][0x2dc] ;  /* 0x0000b70000047ab9 */ /* 0x000fc40000000800 */
[----:B------:R-:W-:Y:S01]  /*1a50*/  IMAD.WIDE.U32 R22, R6, 0x40, RZ ;  /* 0x0000004006167825 */ /* 0x000fe200078e00ff */
[----:B------:R-:W-:Y:S02]  /*1a60*/  IADD3 R24, P0, R18, R24, RZ ;  /* 0x0000001812187210 */ /* 0x000fe40007f1e0ff */
[----:B------:R-:W-:Y:S01]  /*1a70*/  @!P3 IADD3 R18, P4, R250, R26, RZ ;  /* 0x0000001afa12b210 */ /* 0x000fe20007f9e0ff */
[----:B------:R-:W-:Y:S01]  /*1a80*/  IMAD R6, R229, R2, RZ ;  /* 0x00000002e5067224 */ /* 0x000fe200078e02ff */
[----:B------:R-:W-:Y:S01]  /*1a90*/  @!P3 IADD3 R22, P5, R248, R22, RZ ;  /* 0x00000016f816b210 */ /* 0x000fe20007fbe0ff */
[----:B------:R-:W-:Y:S02]  /*1aa0*/  IMAD.SHL.U32 R9, R9, 0x40, RZ ;  /* 0x0000004009097824 */ /* 0x000fe400078e00ff */
[----:B------:R-:W-:Y:S02]  /*1ab0*/  IMAD R11, R241, R3, R6 ;  /* 0x00000003f10b7224 */ /* 0x000fe400078e0206 */
[----:B------:R-:W-:Y:S01]  /*1ac0*/  IMAD.SHL.U32 R7, R7, 0x40, RZ ;  /* 0x0000004007077824 */ /* 0x000fe200078e00ff */
[----:B------:R-:W-:Y:S01]  /*1ad0*/  @!P3 IADD3.X R19, R251, R27, R9, P4, !PT ;  /* 0x0000001bfb13b210 */ /* 0x000fe200027fe409 */
[----:B------:R-:W-:Y:S01]  /*1ae0*/  IMAD R17, R10, UR8, RZ ;  /* 0x000000080a117c24 */ /* 0x000fe2000f8e02ff */
[----:B------:R-:W-:Y:S01]  /*1af0*/  LEA.HI R9, R240, R240, RZ, 0x1 ;  /* 0x000000f0f0097211 */ /* 0x000fe200078f08ff */
[----:B------:R-:W-:Y:S01]  /*1b00*/  IMAD.WIDE.U32 R32, R14, UR8, R32 ;  /* 0x000000080e207c25 */ /* 0x000fe2000f8e0020 */
[----:B------:R-:W-:-:S02]  /*1b10*/  IADD3.X R25, R16, R25, R11, P0, !PT ;  /* 0x0000001910197210 */ /* 0x000fc400007fe40b */
[----:B------:R-:W-:Y:S01]  /*1b20*/  @!P1 IADD3 R6, P0, R213, 0x20, RZ ;  /* 0x00000020d5069810 */ /* 0x000fe20007f1e0ff */
[----:B------:R-:W-:Y:S01]  /*1b30*/  VIADD R239, R212, 0x3000 ;  /* 0x00003000d4ef7836 */ /* 0x000fe20000000000 */
[----:B------:R-:W-:Y:S01]  /*1b40*/  LOP3.LUT R9, R9, 0xfffffffe, RZ, 0xc0, !PT ;  /* 0xfffffffe09097812 */ /* 0x000fe200078ec0ff */
[----:B------:R-:W-:Y:S01]  /*1b50*/  IMAD.WIDE.U32 R24, R14, UR6, R24 ;  /* 0x000000060e187c25 */ /* 0x000fe2000f8e0018 */
[----:B------:R-:W-:Y:S02]  /*1b60*/  @!P3 IADD3.X R23, R249, R23, R7, P5, !PT ;  /* 0x00000017f917b210 */ /* 0x000fe40002ffe407 */
[CC--:B------:R-:W-:Y:S01]  /*1b70*/  ISETP.GE.AND P4, PT, R213.reuse, R15.reuse, PT ;  /* 0x0000000fd500720c */ /* 0x0c0fe20003f86270 */
[----:B------:R-:W-:Y:S01]  /*1b80*/  @!P1 IMAD.X R11, RZ, RZ, R217, P0 ;  /* 0x000000ffff0b9224 */ /* 0x000fe200000e06d9 */
[----:B------:R-:W-:Y:S01]  /*1b90*/  @!P1 IADD3 R7, P0, R213, 0x20, RZ ;  /* 0x00000020d5079810 */ /* 0x000fe20007f1e0ff */
[----:B------:R-:W-:Y:S01]  /*1ba0*/  IMAD.IADD R8, R240, 0x1, -R9 ;  /* 0x00000001f0087824 */ /* 0x000fe200078e0a09 */
[----:B------:R-:W-:Y:S01]  /*1bb0*/  ISETP.GE.AND P5, PT, R220, R15, PT ;  /* 0x0000000fdc00720c */ /* 0x000fe20003fa6270 */
[----:B------:R-:W-:-:S02]  /*1bc0*/  IMAD R15, R10, UR6, RZ ;  /* 0x000000060a0f7c24 */ /* 0x000fc4000f8e02ff */
[----:B------:R-:W-:Y:S02]  /*1bd0*/  IMAD.SHL.U32 R235, R208, 0x4, RZ ;  /* 0x00000004d0eb7824 */ /* 0x000fe400078e00ff */
[----:B------:R-:W-:Y:S02]  /*1be0*/  IMAD.MOV.U32 R231, RZ, RZ, R233 ;  /* 0x000000ffffe77224 */ /* 0x000fe400078e00e9 */
[----:B------:R-:W-:Y:S02]  /*1bf0*/  IMAD.MOV.U32 R237, RZ, RZ, 0x7f800000 ;  /* 0x7f800000ffed7424 */ /* 0x000fe400078e00ff */
[----:B------:R-:W-:Y:S01]  /*1c00*/  IMAD.MOV.U32 R238, RZ, RZ, 0x7f800000 ;  /* 0x7f800000ffee7424 */ /* 0x000fe200078e00ff */
[----:B------:R2:W-:Y:S01]  /*1c10*/  @P4 STS.128 [R222+0xc000], RZ ;  /* 0x00c000ffde004388 */ /* 0x0005e20000000c00 */
[----:B------:R-:W-:Y:S01]  /*1c20*/  @!P1 IMAD.X R9, RZ, RZ, R217, P0 ;  /* 0x000000ffff099224 */ /* 0x000fe200000e06d9 */
[----:B------:R-:W-:Y:S01]  /*1c30*/  ISETP.NE.AND P0, PT, R8, 0x1, PT ;  /* 0x000000010800780c */ /* 0x000fe20003f05270 */
[C---:B------:R-:W-:Y:S01]  /*1c40*/  IMAD R8, R14.reuse, UR9, R17 ;  /* 0x000000090e087c24 */ /* 0x040fe2000f8e0211 */
[----:B------:R2:W-:Y:S01]  /*1c50*/  @P4 STS.128 [R222+0xe000], RZ ;  /* 0x00e000ffde004388 */ /* 0x0005e20000000c00 */
[----:B------:R-:W-:Y:S01]  /*1c60*/  IMAD R16, R14, UR7, R15 ;  /* 0x000000070e107c24 */ /* 0x000fe2000f8e020f */
[----:B------:R-:W-:Y:S01]  /*1c70*/  SEL R239, R239, R212, !P0 ;  /* 0x000000d4efef7207 */ /* 0x000fe20004000000 */
[----:B------:R-:W-:Y:S01]  /*1c80*/  @!P1 IMAD R11, R11, R4, RZ ;  /* 0x000000040b0b9224 */ /* 0x000fe200078e02ff */
[----:B------:R2:W-:Y:S01]  /*1c90*/  @P4 STS.128 [R222+0x10000], RZ ;  /* 0x010000ffde004388 */ /* 0x0005e20000000c00 */
[----:B------:R-:W-:Y:S01]  /*1ca0*/  @!P1 IMAD R20, R9, R2, RZ ;  /* 0x0000000209149224 */ /* 0x000fe200078e02ff */
[----:B------:R-:W-:Y:S01]  /*1cb0*/  LEA R239, R239, UR5, 0x1 ;  /* 0x00000005efef7c11 */ /* 0x000fe2000f8e08ff */
[----:B------:R-:W-:Y:S01]  /*1cc0*/  IMAD.IADD R33, R33, 0x1, R8 ;  /* 0x0000000121217824 */ /* 0x000fe200078e0208 */
[----:B------:R-:W-:Y:S01]  /*1cd0*/  @!PT LDS RZ, [RZ] ;  /* 0x00000000fffff984 */ /* 0x000fe20000000800 */
[----:B------:R-:W-:Y:S01]  /*1ce0*/  @!PT LDS RZ, [RZ] ;  /* 0x00000000fffff984 */ /* 0x000fe20000000800 */
[----:B------:R-:W-:Y:S01]  /*1cf0*/  @!PT LDS RZ, [RZ] ;  /* 0x00000000fffff984 */ /* 0x000fe20000000800 */
[----:B------:R-:W-:Y:S01]  /*1d00*/  @!P4 LDGSTS.E.BYPASS.LTC128B.128 [R222+0xc000], desc[UR16][R248.64] ;  /* 0x0c000000f8decfae */ /* 0x000fe2000b901d50 */
[----:B------:R-:W-:Y:S01]  /*1d10*/  IMAD.IADD R27, R25, 0x1, R16 ;  /* 0x00000001191b7824 */ /* 0x000fe200078e0210 */
[----:B------:R-:W3:Y:S01]  /*1d20*/  @!P2 LDC.64 R8, c[0x0][0x218] ;  /* 0x00008600ff08ab82 */ /* 0x000ee20000000a00 */
[----:B------:R-:W-:Y:S01]  /*1d30*/  @!P1 IMAD R15, R6, R5, R11 ;  /* 0x00000005060f9224 */ /* 0x000fe200078e020b */
[----:B------:R-:W-:Y:S01]  /*1d40*/  @!P4 LDGSTS.E.BYPASS.LTC128B.128 [R222+0xe000], desc[UR16][R248.64+0x80] ;  /* 0x0e000080f8decfae */ /* 0x000fe2000b901d50 */
[----:B------:R-:W-:-:S02]  /*1d50*/  @!P1 IMAD R11, R7, R3, R20 ;  /* 0x00000003070b9224 */ /* 0x000fc400078e0214 */
[----:B------:R-:W-:Y:S01]  /*1d60*/  IMAD.MOV.U32 R194, RZ, RZ, 0x20 ;  /* 0x00000020ffc27424 */ /* 0x000fe200078e00ff */
[----:B------:R-:W-:Y:S01]  /*1d70*/  @!P4 LDGSTS.E.BYPASS.LTC128B.128 [R222+0x10000], desc[UR16][R248.64+0x100] ;  /* 0x10000100f8decfae */ /* 0x000fe2000b901d50 */
[----:B------:R-:W-:Y:S02]  /*1d80*/  @!P1 IMAD.MOV.U32 R16, RZ, RZ, R32 ;  /* 0x000000ffff109224 */ /* 0x000fe400078e0020 */
[----:B------:R-:W-:Y:S01]  /*1d90*/  IMAD.MOV.U32 R193, RZ, RZ, 0x40 ;  /* 0x00000040ffc17424 */ /* 0x000fe200078e00ff */
[----:B------:R2:W-:Y:S01]  /*1da0*/  @P3 STS.128 [R222+0xd000], RZ ;  /* 0x00d000ffde003388 */ /* 0x0005e20000000c00 */
        /* <DEDUP_REMOVED lines=11> */
[----:B------:R-:W-:Y:S01]  /*1e60*/  @!PT LDS RZ, [RZ] ;  /* 0x00000000fffff984 */ /* 0x000fe20000000800 */
[----:B------:R-:W-:Y:S01]  /*1e70*/  @!PT LDS RZ, [RZ] ;  /* 0x00000000fffff984 */ /* 0x000fe20000000800 */
[----:B------:R-:W-:Y:S01]  /*1e80*/  @!PT LDS RZ, [RZ] ;  /* 0x00000000fffff984 */ /* 0x000fe20000000800 */
[----:B------:R-:W-:Y:S01]  /*1e90*/  @!P3 LDGSTS.E.BYPASS.LTC128B.128 [R222+0xd000], desc[UR16][R22.64] ;  /* 0x0d00000016debfae */ /* 0x000fe2000b901d50 */
[----:B------:R-:W4:Y:S01]  /*1ea0*/  @!P2 LDC.64 R6, c[0x0][0x220] ;  /* 0x00008800ff06ab82 */ /* 0x000f220000000a00 */
[----:B------:R-:W-:Y:S01]  /*1eb0*/  CS2R R138, SRZ ;  /* 0x00000000008a7805 */ /* 0x000fe2000001ff00 */
[-C--:B------:R-:W-:Y:S01]  /*1ec0*/  @!P2 IMAD R14, R217, R2.reuse, RZ ;  /* 0x00000002d90ea224 */ /* 0x080fe200078e02ff */
        /* <DEDUP_REMOVED lines=8> */
[----:B------:R2:W-:Y:S01]  /*1f50*/  @P4 STS [R239], RZ ;  /* 0x000000ffef004388 */ /* 0x0005e20000000800 */
[-C--:B------:R-:W-:Y:S01]  /*1f60*/  @!P2 IMAD R10, R217, R4.reuse, RZ ;  /* 0x00000004d90aa224 */ /* 0x080fe200078e02ff */
[----:B------:R-:W-:Y:S01]  /*1f70*/  CS2R R132, SRZ ;  /* 0x0000000000847805 */ /* 0x000fe2000001ff00 */
[----:B------:R-:W-:Y:S01]  /*1f80*/  @!P2 IMAD.WIDE.U32 R24, R213, R4, R32 ;  /* 0x00000004d518a225 */ /* 0x000fe200078e0020 */
[----:B------:R2:W-:Y:S01]  /*1f90*/  @P4 STS [R239+0x4], RZ ;  /* 0x000004ffef004388 */ /* 0x0005e20000000800 */
        /* <DEDUP_REMOVED lines=55> */
[C---:B---3--:R-:W-:Y:S02]  /*2310*/  @!P2 LEA R8, P4, R24.reuse, R8, 0x1 ;  /* 0x000000081808a211 */ /* 0x048fe400078808ff */
[----:B------:R-:W-:Y:S02]  /*2320*/  CS2R R36, SRZ ;  /* 0x0000000000247805 */ /* 0x000fe4000001ff00 */
[----:B------:R-:W-:Y:S01]  /*2330*/  CS2R R30, SRZ ;  /* 0x00000000001e7805 */ /* 0x000fe2000001ff00 */
[----:B------:R3:W-:Y:S01]  /*2340*/  @P3 STS [R239+0x1000], RZ ;  /* 0x001000ffef003388 */ /* 0x0007e20000000800 */
[----:B------:R-:W-:-:S02]  /*2350*/  @!P2 LEA.HI.X R9, R24, R9, R10, 0x1, P4 ;  /* 0x000000091809a211 */ /* 0x000fc400020f0c0a */
[----:B------:R-:W-:Y:S02]  /*2360*/  CS2R R28, SRZ ;  /* 0x00000000001c7805 */ /* 0x000fe4000001ff00 */
[C---:B--2---:R-:W-:Y:S01]  /*2370*/  @!P1 LEA R4, P4, R16.reuse, R4, 0x1 ;  /* 0x0000000410049211 */ /* 0x044fe200078808ff */
[----:B------:R3:W-:Y:S01]  /*2380*/  @P3 STS [R239+0x1004], RZ ;  /* 0x001004ffef003388 */ /* 0x0007e20000000800 */
[----:B------:R-:W-:Y:S01]  /*2390*/  CS2R R34, SRZ ;  /* 0x0000000000227805 */ /* 0x000fe2000001ff00 */
[----:B------:R-:W-:Y:S01]  /*23a0*/  ULDC UR7, c[0x0][0x39c] ;  /* 0x0000e70000077ab9 */ /* 0x000fe20000000800 */
[----:B------:R-:W-:Y:S01]  /*23b0*/  @!P1 LEA.HI.X R5, R16, R5, R15, 0x1, P4 ;  /* 0x0000000510059211 */ /* 0x000fe200020f0c0f */
[----:B------:R3:W-:Y:S01]  /*23c0*/  @P3 STS [R239+0x1008], RZ ;  /* 0x001008ffef003388 */ /* 0x0007e20000000800 */
[----:B------:R-:W-:-:S03]  /*23d0*/  ULDC UR6, c[0x0][0x2ec] ;  /* 0x0000bb0000067ab9 */ /* 0x000fc60000000800 */
        /* <DEDUP_REMOVED lines=79> */
.L_x_1278:
[----:B------:R-:W0:Y:S01]  /*28d0*/  LDGDEPBAR ;  /* 0x00000000000079af */ /* 0x000e220000000000 */
[C---:B------:R-:W-:Y:S01]  /*28e0*/  IADD3 R150, R196.reuse, R194, RZ ;  /* 0x000000c2c4967210 */ /* 0x040fe20007ffe0ff */
[C---:B-----5:R-:W-:Y:S01]  /*28f0*/  FMUL.FTZ R176, R237.reuse, 1.4426950216293334961 ;  /* 0x3fb8aa3bedb07820 */ /* 0x060fe20000410000 */
[-C--:B------:R-:W-:Y:S02]  /*2900*/  IADD3 R149, R196, R193.reuse, RZ ;  /* 0x000000c1c4957210 */ /* 0x080fe40007ffe0ff */
[----:B------:R-:W-:Y:S02]  /*2910*/  IADD3 R148, R150, R193, RZ ;  /* 0x000000c196947210 */ /* 0x000fe40007ffe0ff */
[----:B------:R-:W-:Y:S02]  /*2920*/  @P3 LEA R168, R216, R207, 0x6 ;  /* 0x000000cfd8a83211 */ /* 0x000fe400078e30ff */
[----:B------:R-:W-:Y:S02]  /*2930*/  FSETP.NEU.FTZ.AND P0, PT, R237, -INF , PT ;  /* 0xff800000ed00780b */ /* 0x000fe40003f1d000 */
[----:B------:R-:W-:Y:S02]  /*2940*/  @P3 IADD3 R186, R168, 0x18, RZ ;  /* 0x00000018a8ba3810 */ /* 0x000fe40007ffe0ff */
[----:B------:R-:W-:Y:S02]  /*2950*/  FSEL R176, R176, RZ, P0 ;  /* 0x000000ffb0b07208 */ /* 0x000fe40000000000 */
[----:B------:R-:W-:Y:S02]  /*2960*/  FSETP.NEU.FTZ.AND P0, PT, R238, -INF , PT ;  /* 0xff800000ee00780b */ /* 0x000fe40003f1d000 */
[C---:B------:R-:W-:Y:S02]  /*2970*/  @P3 IADD3 R178, R168.reuse, 0x10, RZ ;  /* 0x00000010a8b23810 */ /* 0x040fe40007ffe0ff */
[CC--:B------:R-:W-:Y:S02]  /*2980*/  @P3 ISETP.GE.AND P1, PT, R168.reuse, R243.reuse, PT ;  /* 0x000000f3a800320c */ /* 0x0c0fe40003f26270 */
[----:B------:R-:W-:Y:S02]  /*2990*/  @P3 IADD3 R170, R168, 0x1, RZ ;  /* 0x00000001a8aa3810 */ /* 0x000fe40007ffe0ff */
[----:B------:R-:W-:Y:S01]  /*29a0*/  ISETP.GE.AND P4, PT, R240, 0x1, PT ;  /* 0x00000001f000780c */ /* 0x000fe20003f86270 */
[----:B------:R-:W-:Y:S04]  /*29b0*/  DEPBAR.LE SB0, 0x0 ;  /* 0x000080000000791a */ /* 0x000fe80000000000 */
[----:B------:R-:W-:Y:S01]  /*29c0*/  BAR.SYNC.DEFER_BLOCKING 0x0 ;  /* 0x0000000000007b1d */ /* 0x000fe20000010000 */
[----:B------:R-:W-:Y:S05]  /*29d0*/  @P3 ISETP.GE.AND P2, PT, R170, R243, PT ;  /* 0x000000f3aa00320c */ /* 0x000fea0003f46270 */
[----:B------:R-:W-:Y:S05]  /*29e0*/  LDSM.16.M88.4 R68, [R196] ;  /* 0x00000000c444783b */ /* 0x000fea0000000200 */
[----:B------:R-:W1:Y:S05]  /*29f0*/  LDSM.16.M88.4 R72, [R202+UR5+0x12000] ;  /* 0x01200005ca48783b */ /* 0x000e6a0008000200 */
[----:B------:R-:W2:Y:S05]  /*2a00*/  LDSM.16.M88.4 R76, [R202+UR5+0x12800] ;  /* 0x01280005ca4c783b */ /* 0x000eaa0008000200 */
[----:B------:R-:W-:Y:S05]  /*2a10*/  LDSM.16.M88.4 R80, [R150] ;  /* 0x000000009650783b */ /* 0x000fea0000000200 */
[----:B------:R-:W3:Y:S05]  /*2a20*/  LDSM.16.M88.4 R84, [R201] ;  /* 0x00000000c954783b */ /* 0x000eea0000000200 */
[----:B------:R-:W4:Y:S05]  /*2a30*/  LDSM.16.M88.4 R88, [R201+0x800] ;  /* 0x00080000c958783b */ /* 0x000f2a0000000200 */
[----:B------:R-:W-:Y:S05]  /*2a40*/  LDSM.16.M88.4 R92, [R149] ;  /* 0x00000000955c783b */ /* 0x000fea0000000200 */
[----:B------:R-:W4:Y:S01]  /*2a50*/  LDSM.16.M88.4 R96, [R200] ;  /* 0x00000000c860783b */ /* 0x000f220000000200 */
[C---:B-1----:R-:W-:Y:S06]  /*2a60*/  HMMA.16816.F32 R4, R68.reuse, R72, RZ ;  /* 0x000000484404723c */ /* 0x042fec00000018ff */
[C---:B------:R-:W-:Y:S01]  /*2a70*/  HMMA.16816.F32 R8, R68.reuse, R74, RZ ;  /* 0x0000004a4408723c */ /* 0x040fe200000018ff */
[----:B------:R-:W-:Y:S05]  /*2a80*/  LDSM.16.M88.4 R72, [R148] ;  /* 0x000000009448783b */ /* 0x000fea0000000200 */
[C---:B--2---:R-:W-:Y:S06]  /*2a90*/  HMMA.16816.F32 R12, R68.reuse, R76, RZ ;  /* 0x0000004c440c723c */ /* 0x044fec00000018ff */
[----:B------:R-:W-:Y:S01]  /*2aa0*/  HMMA.16816.F32 R16, R68, R78, RZ ;  /* 0x0000004e4410723c */ /* 0x000fe200000018ff */
[----:B------:R-:W1:Y:S05]  /*2ab0*/  LDSM.16.M88.4 R68, [R200+0x800] ;  /* 0x00080000c844783b */ /* 0x000e6a0000000200 */
[C---:B---3--:R-:W-:Y:S01]  /*2ac0*/  HMMA.16816.F32 R4, R80.reuse, R84, R4 ;  /* 0x000000545004723c */ /* 0x048fe20000001804 */
[----:B------:R-:W2:Y:S05]  /*2ad0*/  LDSM.16.M88.4 R76, [R199] ;  /* 0x00000000c74c783b */ /* 0x000eaa0000000200 */
[C---:B------:R-:W-:Y:S01]  /*2ae0*/  HMMA.16816.F32 R8, R80.reuse, R86, R8 ;  /* 0x000000565008723c */ /* 0x040fe20000001808 */
[----:B------:R-:W-:Y:S05]  /*2af0*/  LDSM.16.M88.4 R84, [R196+0x2000] ;  /* 0x00200000c454783b */ /* 0x000fea0000000200 */
[C---:B----4-:R-:W-:Y:S06]  /*2b00*/  HMMA.16816.F32 R12, R80.reuse, R88, R12 ;  /* 0x00000058500c723c */ /* 0x050fec000000180c */
[----:B------:R-:W-:Y:S01]  /*2b10*/  HMMA.16816.F32 R16, R80, R90, R16 ;  /* 0x0000005a5010723c */ /* 0x000fe20000001810 */
[----:B------:R-:W3:Y:S05]  /*2b20*/  LDSM.16.M88.4 R80, [R199+0x800] ;  /* 0x00080000c750783b */ /* 0x000eea0000000200 */
[C---:B------:R-:W-:Y:S01]  /*2b30*/  HMMA.16816.F32 R4, R92.reuse, R96, R4 ;  /* 0x000000605c04723c */ /* 0x040fe20000001804 */
[----:B------:R-:W4:Y:S05]  /*2b40*/  LDSM.16.M88.4 R88, [R202+UR5+0x14000] ;  /* 0x01400005ca58783b */ /* 0x000f2a0008000200 */
[C---:B------:R-:W-:Y:S01]  /*2b50*/  HMMA.16816.F32 R8, R92.reuse, R98, R8 ;  /* 0x000000625c08723c */ /* 0x040fe20000001808 */
[----:B------:R-:W-:Y:S05]  /*2b60*/  LDSM.16.M88.4 R96, [R201+0x2000] ;  /* 0x00200000c960783b */ /* 0x000fea0000000200 */
[C---:B-1----:R-:W-:Y:S06]  /*2b70*/  HMMA.16816.F32 R12, R92.reuse, R68, R12 ;  /* 0x000000445c0c723c */ /* 0x042fec000000180c */
[----:B------:R-:W-:Y:S01]  /*2b80*/  HMMA.16816.F32 R16, R92, R70, R16 ;  /* 0x000000465c10723c */ /* 0x000fe20000001810 */
[----:B------:R-:W1:Y:S05]  /*2b90*/  LDSM.16.M88.4 R68, [R202+UR5+0x14800] ;  /* 0x01480005ca44783b */ /* 0x000e6a0008000200 */
[C---:B--2---:R-:W-:Y:S01]  /*2ba0*/  HMMA.16816.F32 R4, R72.reuse, R76, R4 ;  /* 0x0000004c4804723c */ /* 0x044fe20000001804 */
[----:B------:R-:W2:Y:S05]  /*2bb0*/  LDSM.16.M88.4 R92, [R150+0x2000] ;  /* 0x00200000965c783b */ /* 0x000eaa0000000200 */
[C---:B------:R-:W-:Y:S01]  /*2bc0*/  HMMA.16816.F32 R8, R72.reuse, R78, R8 ;  /* 0x0000004e4808723c */ /* 0x040fe20000001808 */
[----:B------:R-:W-:Y:S05]  /*2bd0*/  LDSM.16.M88.4 R76, [R149+0x2000] ;  /* 0x00200000954c783b */ /* 0x000fea0000000200 */
[C---:B---3--:R-:W-:Y:S06]  /*2be0*/  HMMA.16816.F32 R12, R72.reuse, R80, R12 ;  /* 0x00000050480c723c */ /* 0x048fec000000180c */
[----:B------:R-:W-:Y:S01]  /*2bf0*/  HMMA.16816.F32 R16, R72, R82, R16 ;  /* 0x000000524810723c */ /* 0x000fe20000001810 */
[----:B------:R-:W3:Y:S05]  /*2c00*/  LDSM.16.M88.4 R72, [R201+0x2800] ;  /* 0x00280000c948783b */ /* 0x000eea0000000200 */
[C---:B----4-:R-:W-:Y:S01]  /*2c10*/  HMMA.16816.F32 R4, R84.reuse, R88, R4 ;  /* 0x000000585404723c */ /* 0x050fe20000001804 */
[----:B------:R-:W4:Y:S05]  /*2c20*/  LDSM.16.M88.4 R80, [R200+0x2000] ;  /* 0x00200000c850783b */ /* 0x000f2a0000000200 */
[C---:B------:R-:W-:Y:S01]  /*2c30*/  HMMA.16816.F32 R8, R84.reuse, R90, R8 ;  /* 0x0000005a5408723c */ /* 0x040fe20000001808 */
[----:B------:R-:W-:Y:S05]  /*2c40*/  LDSM.16.M88.4 R88, [R199+0x2000] ;  /* 0x00200000c758783b */ /* 0x000fea0000000200 */
[C---:B-1----:R-:W-:Y:S06]  /*2c50*/  HMMA.16816.F32 R12, R84.reuse, R68, R12 ;  /* 0x00000044540c723c */ /* 0x042fec000000180c */
[----:B------:R-:W-:Y:S01]  /*2c60*/  HMMA.16816.F32 R16, R84, R70, R16 ;  /* 0x000000465410723c */ /* 0x000fe20000001810 */
[----:B------:R-:W1:Y:S05]  /*2c70*/  LDSM.16.M88.4 R68, [R200+0x2800] ;  /* 0x00280000c844783b */ /* 0x000e6a0000000200 */
[C---:B--2---:R-:W-:Y:S01]  /*2c80*/  HMMA.16816.F32 R4, R92.reuse, R96, R4 ;  /* 0x000000605c04723c */ /* 0x044fe20000001804 */
[----:B------:R-:W2:Y:S05]  /*2c90*/  LDSM.16.M88.4 R84, [R148+0x2000] ;  /* 0x002000009454783b */ /* 0x000eaa0000000200 */
[C---:B------:R-:W-:Y:S01]  /*2ca0*/  HMMA.16816.F32 R8, R92.reuse, R98, R8 ;  /* 0x000000625c08723c */ /* 0x040fe20000001808 */
[----:B------:R-:W-:Y:S05]  /*2cb0*/  LDSM.16.M88.4 R96, [R202+UR5+0x16000] ;  /* 0x01600005ca60783b */ /* 0x000fea0008000200 */
        /* <DEDUP_REMOVED lines=26> */
[C---:B------:R-:W-:Y:S06]  /*2e60*/  HMMA.16816.F32 R8, R76.reuse, R82, R8 ;  /* 0x000000524c08723c */ /* 0x040fec0000001808 */
[C---:B---3--:R-:W-:Y:S06]  /*2e70*/  HMMA.16816.F32 R12, R76.reuse, R72, R12 ;  /* 0x000000484c0c723c */ /* 0x048fec000000180c */
[----:B------:R-:W-:Y:S06]  /*2e80*/  HMMA.16816.F32 R16, R76, R74, R16 ;  /* 0x0000004a4c10723c */ /* 0x000fec0000001810 */
[C---:B----4-:R-:W-:Y:S06]  /*2e90*/  HMMA.16816.F32 R4, R84.reuse, R88, R4 ;  /* 0x000000585404723c */ /* 0x050fec0000001804 */
[C---:B------:R-:W-:Y:S06]  /*2ea0*/  HMMA.16816.F32 R8, R84.reuse, R90, R8 ;  /* 0x0000005a5408723c */ /* 0x040fec0000001808 */
[C---:B-1----:R-:W-:Y:S06]  /*2eb0*/  HMMA.16816.F32 R12, R84.reuse, R68, R12 ;  /* 0x00000044540c723c */ /* 0x042fec000000180c */
[----:B------:R-:W-:Y:S01]  /*2ec0*/  HMMA.16816.F32 R16, R84, R70, R16 ;  /* 0x000000465410723c */ /* 0x000fe20000001810 */
[----:B------:R-:W1:Y:S05]  /*2ed0*/  LDSM.16.M88.4 R68, [R199+0x4800] ;  /* 0x00480000c744783b */ /* 0x000e6a0000000200 */
[C---:B--2---:R-:W-:Y:S06]  /*2ee0*/  HMMA.16816.F32 R4, R92.reuse, R96, R4 ;  /* 0x000000605c04723c */ /* 0x044fec0000001804 */
[C---:B------:R-:W-:Y:S07]  /*2ef0*/  HMMA.16816.F32 R8, R92.reuse, R98, R8 ;  /* 0x000000625c08723c */ /* 0x040fee0000001808 */
[----:B------:R-:W-:Y:S04]  /*2f00*/  LEA R99, R204, UR5, 0x1 ;  /* 0x00000005cc637c11 */ /* 0x000fe8000f8e08ff */
[-C--:B------:R-:W-:Y:S02]  /*2f10*/  IADD3 R98, R194, R99.reuse, RZ ;  /* 0x00000063c2627210 */ /* 0x080fe40007ffe0ff */
[C---:B------:R-:W-:Y:S02]  /*2f20*/  IADD3 R97, R193.reuse, R99, RZ ;  /* 0x00000063c1617210 */ /* 0x040fe40007ffe0ff */
[----:B------:R-:W-:Y:S03]  /*2f30*/  IADD3 R96, R193, R98, RZ ;  /* 0x00000062c1607210 */ /* 0x000fe60007ffe0ff */
        /* <DEDUP_REMOVED lines=12> */
[----:B------:R-:W3:Y:S02]  /*3000*/  MUFU.TANH R154, R154 ;  /* 0x0000009a009a7308 */ /* 0x000ee40000002400 */
[-C--:B--2---:R-:W-:Y:S02]  /*3010*/  MOV R167, R151.reuse ;  /* 0x0000009700a77202 */ /* 0x084fe40000000f00 */
[C---:B------:R-:W-:Y:S01]  /*3020*/  @P3 FSEL R167, R151.reuse, -INF , !P1 ;  /* 0xff80000097a73808 */ /* 0x040fe20004800000 */
[----:B------:R-:W-:Y:S04]  /*3030*/  FFMA.FTZ R151, -R151, R151, 1 ;  /* 0x3f80000097977423 */ /* 0x000fe80000010197 */
[--C-:B------:R-:W-:Y:S01]  /*3040*/  FFMA.FTZ R183, R167, UR6, -R176.reuse ;  /* 0x00000006a7b77c23 */ /* 0x100fe200080108b0 */
[----:B------:R-:W-:Y:S01]  /*3050*/  FMUL.FTZ R167, R238, 1.4426950216293334961 ;  /* 0x3fb8aa3beea77820 */ /* 0x000fe20000410000 */
[----:B------:R-:W2:Y:S01]  /*3060*/  MUFU.TANH R157, R157 ;  /* 0x0000009d009d7308 */ /* 0x000ea20000002400 */
[----:B-1----:R-:W-:Y:S01]  /*3070*/  MOV R172, R153 ;  /* 0x0000009900ac7202 */ /* 0x002fe20000000f00 */
[----:B------:R-:W-:Y:S01]  /*3080*/  FMUL.FTZ R151, R151, UR7 ;  /* 0x0000000797977c20 */ /* 0x000fe20008410000 */
[----:B------:R-:W-:Y:S01]  /*3090*/  @P3 FSEL R172, R153, -INF , !P1 ;  /* 0xff80000099ac3808 */ /* 0x000fe20004800000 */
[----:B------:R-:W-:Y:S01]  /*30a0*/  FMUL.FTZ R159, R12, UR7 ;  /* 0x000000070c9f7c20 */ /* 0x000fe20008410000 */
[----:B------:R-:W-:Y:S01]  /*30b0*/  FSEL R167, R167, RZ, P0 ;  /* 0x000000ffa7a77208 */ /* 0x000fe20000000000 */
[----:B------:R-:W-:Y:S01]  /*30c0*/  FMUL.FTZ R160, R13, UR7 ;  /* 0x000000070da07c20 */ /* 0x000fe20008410000 */
[----:B---3--:R-:W-:Y:S03]  /*30d0*/  MOV R170, R154 ;  /* 0x0000009a00aa7202 */ /* 0x008fe60000000f00 */
[----:B------:R-:W1:Y:S01]  /*30e0*/  MUFU.TANH R152, R152 ;  /* 0x0000009800987308 */ /* 0x000e620000002400 */
[----:B------:R-:W-:Y:S01]  /*30f0*/  @P3 FSEL R170, R154, -INF , !P2 ;  /* 0xff8000009aaa3808 */ /* 0x000fe20005000000 */
[----:B------:R-:W-:Y:S01]  /*3100*/  FMUL.FTZ R161, R14, UR7 ;  /* 0x000000070ea17c20 */ /* 0x000fe20008410000 */
[--C-:B------:R-:W-:Y:S01]  /*3110*/  FFMA.FTZ R175, R172, UR6, -R167.reuse ;  /* 0x00000006acaf7c23 */ /* 0x100fe200080108a7 */
[----:B------:R-:W-:Y:S01]  /*3120*/  FMUL.FTZ R162, R15, UR7 ;  /* 0x000000070fa27c20 */ /* 0x000fe20008410000 */
[----:B------:R-:W-:Y:S01]  /*3130*/  @P3 IADD3 R172, R168, 0x8, RZ ;  /* 0x00000008a8ac3810 */ /* 0x000fe20007ffe0ff */
[--C-:B------:R-:W-:Y:S01]  /*3140*/  FFMA.FTZ R174, R170, UR6, -R167.reuse ;  /* 0x00000006aaae7c23 */ /* 0x100fe200080108a7 */
[----:B------:R-:W-:Y:S03]  /*3150*/  @P3 IADD3 R170, R168, 0x9, RZ ;  /* 0x00000009a8aa3810 */ /* 0x000fe60007ffe0ff */
[----:B------:R-:W3:Y:S01]  /*3160*/  MUFU.TANH R158, R158 ;  /* 0x0000009e009e7308 */ /* 0x000ee20000002400 */
[-C--:B------:R-:W-:Y:S01]  /*3170*/  @P3 ISETP.GE.AND P0, PT, R172, R243.reuse, PT ;  /* 0x000000f3ac00320c */ /* 0x080fe20003f06270 */
[----:B------:R-:W-:Y:S01]  /*3180*/  FMUL.FTZ R163, R16, UR7 ;  /* 0x0000000710a37c20 */ /* 0x000fe20008410000 */
[----:B------:R-:W-:Y:S01]  /*3190*/  @P3 ISETP.GE.AND P1, PT, R170, R243, PT ;  /* 0x000000f3aa00320c */ /* 0x000fe20003f26270 */
[----:B------:R-:W-:Y:S01]  /*31a0*/  FMUL.FTZ R165, R18, UR7 ;  /* 0x0000000712a57c20 */ /* 0x000fe20008410000 */
[----:B--2---:R-:W-:Y:S01]  /*31b0*/  MOV R172, R157 ;  /* 0x0000009d00ac7202 */ /* 0x004fe20000000f00 */
[----:B------:R-:W-:Y:S01]  /*31c0*/  FMUL.FTZ R166, R19, UR7 ;  /* 0x0000000713a67c20 */ /* 0x000fe20008410000 */
[----:B------:R-:W-:Y:S03]  /*31d0*/  @P3 FSEL R172, R157, -INF , !P0 ;  /* 0xff8000009dac3808 */ /* 0x000fe60004000000 */
[----:B------:R-:W2:Y:S01]  /*31e0*/  MUFU.TANH R155, R155 ;  /* 0x0000009b009b7308 */ /* 0x000ea20000002400 */
[-C--:B-1----:R-:W-:Y:S01]  /*31f0*/  MOV R169, R152.reuse ;  /* 0x0000009800a97202 */ /* 0x082fe20000000f00 */
[----:B------:R-:W-:Y:S01]  /*3200*/  FMUL.FTZ R164, R17, UR7 ;  /* 0x0000000711a47c20 */ /* 0x000fe20008410000 */
[----:B------:R-:W-:Y:S01]  /*3210*/  @P3 FSEL R169, R152, -INF , !P2 ;  /* 0xff80000098a93808 */ /* 0x000fe20005000000 */
[--C-:B------:R-:W-:Y:S01]  /*3220*/  FFMA.FTZ R173, R172, UR6, -R167.reuse ;  /* 0x00000006acad7c23 */ /* 0x100fe200080108a7 */
[----:B------:R-:W-:Y:S01]  /*3230*/  FFMA.FTZ R152, -R152, R152, 1 ;  /* 0x3f80000098987423 */ /* 0x000fe20000010198 */
[----:B------:R-:W-:Y:S01]  /*3240*/  FFMA.FTZ R153, -R153, R153, 1 ;  /* 0x3f80000099997423 */ /* 0x000fe20000010199 */
[----:B------:R-:W-:Y:S03]  /*3250*/  FFMA.FTZ R154, -R154, R154, 1 ;  /* 0x3f8000009a9a7423 */ /* 0x000fe6000001019a */
[----:B------:R-:W1:Y:S01]  /*3260*/  MUFU.TANH R156, R156 ;  /* 0x0000009c009c7308 */ /* 0x000e620000002400 */
[-C--:B---3--:R-:W-:Y:S01]  /*3270*/  MOV R170, R158.reuse ;  /* 0x0000009e00aa7202 */ /* 0x088fe20000000f00 */
[--C-:B------:R-:W-:Y:S01]  /*3280*/  FFMA.FTZ R182, R169, UR6, -R176.reuse ;  /* 0x00000006a9b67c23 */ /* 0x100fe200080108b0 */
[----:B------:R-:W-:Y:S01]  /*3290*/  @P3 FSEL R170, R158, -INF , !P1 ;  /* 0xff8000009eaa3808 */ /* 0x000fe20004800000 */
[----:B------:R-:W-:Y:S01]  /*32a0*/  FMUL.FTZ R152, R152, UR7 ;  /* 0x0000000798987c20 */ /* 0x000fe20008410000 */
[----:B------:R-:W-:Y:S01]  /*32b0*/  FMUL.FTZ R153, R153, UR7 ;  /* 0x0000000799997c20 */ /* 0x000fe20008410000 */
[----:B------:R-:W-:Y:S01]  /*32c0*/  FMUL.FTZ R154, R154, UR7 ;  /* 0x000000079a9a7c20 */ /* 0x000fe20008410000 */
[----:B------:R-:W-:Y:S03]  /*32d0*/  FFMA.FTZ R157, -R157, R157, 1 ;  /* 0x3f8000009d9d7423 */ /* 0x000fe6000001019d */
[----:B------:R-:W3:Y:S01]  /*32e0*/  MUFU.TANH R159, R159 ;  /* 0x0000009f009f7308 */ /* 0x000ee20000002400 */
[--C-:B------:R-:W-:Y:S01]  /*32f0*/  FFMA.FTZ R172, R170, UR6, -R167.reuse ;  /* 0x00000006aaac7c23 */ /* 0x100fe200080108a7 */
[-C--:B--2---:R-:W-:Y:S01]  /*3300*/  MOV R171, R155.reuse ;  /* 0x0000009b00ab7202 */ /* 0x084fe20000000f00 */
[----:B------:R-:W-:Y:S01]  /*3310*/  FFMA.FTZ R158, -R158, R158, 1 ;  /* 0x3f8000009e9e7423 */ /* 0x000fe2000001019e */
[C---:B------:R-:W-:Y:S01]  /*3320*/  @P3 FSEL R171, R155.reuse, -INF , !P0 ;  /* 0xff8000009bab3808 */ /* 0x040fe20004000000 */
[----:B------:R-:W-:Y:S01]  /*3330*/  FFMA.FTZ R155, -R155, R155, 1 ;  /* 0x3f8000009b9b7423 */ /* 0x000fe2000001019b */
[----:B------:R-:W-:Y:S01]  /*3340*/  @P3 IADD3 R170, R168, 0x11, RZ ;  /* 0x00000011a8aa3810 */ /* 0x000fe20007ffe0ff */
[----:B------:R-:W-:Y:S03]  /*3350*/  FMUL.FTZ R157, R157, UR7 ;  /* 0x000000079d9d7c20 */ /* 0x000fe60008410000 */
[----:B------:R-:W2:Y:S01]  /*3360*/  MUFU.TANH R161, R161 ;  /* 0x000000a100a17308 */ /* 0x000ea20000002400 */
[-C--:B-1----:R-:W-:Y:S01]  /*3370*/  MOV R169, R156.reuse ;  /* 0x0000009c00a97202 */ /* 0x082fe20000000f00 */
[--C-:B------:R-:W-:Y:S01]  /*3380*/  FFMA.FTZ R181, R171, UR6, -R176.reuse ;  /* 0x00000006abb57c23 */ /* 0x100fe200080108b0 */
[C---:B------:R-:W-:Y:S01]  /*3390*/  @P3 FSEL R169, R156.reuse, -INF , !P1 ;  /* 0xff8000009ca93808 */ /* 0x040fe20004800000 */
[----:B------:R-:W-:Y:S01]  /*33a0*/  FFMA.FTZ R156, -R156, R156, 1 ;  /* 0x3f8000009c9c7423 */ /* 0x000fe2000001019c */
[-C--:B------:R-:W-:Y:S01]  /*33b0*/  @P3 ISETP.GE.AND P0, PT, R178, R243.reuse, PT ;  /* 0x000000f3b200320c */ /* 0x080fe20003f06270 */
[----:B------:R-:W-:Y:S01]  /*33c0*/  FMUL.FTZ R155, R155, UR7 ;  /* 0x000000079b9b7c20 */ /* 0x000fe20008410000 */
[----:B------:R-:W-:Y:S03]  /*33d0*/  @P3 ISETP.GE.AND P1, PT, R170, R243, PT ;  /* 0x000000f3aa00320c */ /* 0x000fe60003f26270 */
[----:B------:R-:W1:Y:S01]  /*33e0*/  MUFU.TANH R160, R160 ;  /* 0x000000a000a07308 */ /* 0x000e620000002400 */
[--C-:B------:R-:W-:Y:S01]  /*33f0*/  FFMA.FTZ R180, R169, UR6, -R176.reuse ;  /* 0x00000006a9b47c23 */ /* 0x100fe200080108b0 */
[-C--:B---3--:R-:W-:Y:S01]  /*3400*/  MOV R171, R159.reuse ;  /* 0x0000009f00ab7202 */ /* 0x088fe20000000f00 */
[----:B------:R-:W-:Y:S01]  /*3410*/  FMUL.FTZ R156, R156, UR7 ;  /* 0x000000079c9c7c20 */ /* 0x000fe20008410000 */
[C---:B------:R-:W-:Y:S01]  /*3420*/  @P3 FSEL R171, R159.reuse, -INF , !P0 ;  /* 0xff8000009fab3808 */ /* 0x040fe20004000000 */
[----:B------:R-:W-:Y:S01]  /*3430*/  FFMA.FTZ R159, -R159, R159, 1 ;  /* 0x3f8000009f9f7423 */ /* 0x000fe2000001019f */
[----:B------:R-:W-:Y:S01]  /*3440*/  @P3 IADD3 R168, R168, 0x19, RZ ;  /* 0x00000019a8a83810 */ /* 0x000fe20007ffe0ff */
[----:B------:R-:W-:Y:S03]  /*3450*/  FMUL.FTZ R158, R158, UR7 ;  /* 0x000000079e9e7c20 */ /* 0x000fe60008410000 */
[----:B------:R-:W3:Y:S01]  /*3460*/  MUFU.TANH R162, R162 ;  /* 0x000000a200a27308 */ /* 0x000ee20000002400 */
[----:B--2---:R-:W-:Y:S01]  /*3470*/  MOV R170, R161 ;  /* 0x000000a100aa7202 */ /* 0x004fe20000000f00 */
[--C-:B------:R-:W-:Y:S01]  /*3480*/  FFMA.FTZ R179, R171, UR6, -R176.reuse ;  /* 0x00000006abb37c23 */ /* 0x100fe200080108b0 */
[----:B------:R-:W-:Y:S01]  /*3490*/  @P3 FSEL R170, R161, -INF , !P0 ;  /* 0xff800000a1aa3808 */ /* 0x000fe20004000000 */
[----:B------:R-:W-:Y:S01]  /*34a0*/  FMUL.FTZ R159, R159, UR7 ;  /* 0x000000079f9f7c20 */ /* 0x000fe20008410000 */
[----:B------:R-:W-:Y:S01]  /*34b0*/  @P3 ISETP.GE.AND P0, PT, R186, R243, PT ;  /* 0x000000f3ba00320c */ /* 0x000fe20003f06270 */
[----:B------:R-:W-:Y:S04]  /*34c0*/  FFMA.FTZ R161, -R161, R161, 1 ;  /* 0x3f800000a1a17423 */ /* 0x000fe800000101a1 */
[----:B------:R-:W2:Y:S01]  /*34d0*/  MUFU.TANH R163, R163 ;  /* 0x000000a300a37308 */ /* 0x000ea20000002400 */
[-C--:B-1----:R-:W-:Y:S01]  /*34e0*/  MOV R169, R160.reuse ;  /* 0x000000a000a97202 */ /* 0x082fe20000000f00 */
[--C-:B------:R-:W-:Y:S01]  /*34f0*/  FFMA.FTZ R171, R170, UR6, -R167.reuse ;  /* 0x00000006aaab7c23 */ /* 0x100fe200080108a7 */
[C---:B------:R-:W-:Y:S01]  /*3500*/  @P3 FSEL R169, R160.reuse, -INF , !P1 ;  /* 0xff800000a0a93808 */ /* 0x040fe20004800000 */
[----:B------:R-:W-:Y:S01]  /*3510*/  FFMA.FTZ R160, -R160, R160, 1 ;  /* 0x3f800000a0a07423 */ /* 0x000fe200000101a0 */
[----:B------:R-:W-:Y:S05]  /*3520*/  FMUL.FTZ R161, R161, UR7 ;  /* 0x00000007a1a17c20 */ /* 0x000fea0008410000 */
[----:B------:R-:W1:Y:S01]  /*3530*/  MUFU.TANH R165, R165 ;  /* 0x000000a500a57308 */ /* 0x000e620000002400 */
[-C--:B---3--:R-:W-:Y:S01]  /*3540*/  MOV R184, R162.reuse ;  /* 0x000000a200b87202 */ /* 0x088fe20000000f00 */
[--C-:B------:R-:W-:Y:S01]  /*3550*/  FFMA.FTZ R178, R169, UR6, -R176.reuse ;  /* 0x00000006a9b27c23 */ /* 0x100fe200080108b0 */
[----:B------:R-:W-:Y:S01]  /*3560*/  @P3 FSEL R184, R162, -INF , !P1 ;  /* 0xff800000a2b83808 */ /* 0x000fe20004800000 */
[----:B------:R-:W-:Y:S01]  /*3570*/  FMUL.FTZ R160, R160, UR7 ;  /* 0x00000007a0a07c20 */ /* 0x000fe20008410000 */
[----:B------:R-:W-:Y:S01]  /*3580*/  @P3 ISETP.GE.AND P1, PT, R168, R243, PT ;  /* 0x000000f3a800320c */ /* 0x000fe20003f26270 */
[----:B------:R-:W-:Y:S04]  /*3590*/  FFMA.FTZ R162, -R162, R162, 1 ;  /* 0x3f800000a2a27423 */ /* 0x000fe800000101a2 */
[----:B------:R-:W3:Y:S01]  /*35a0*/  MUFU.TANH R166, R166 ;  /* 0x000000a600a67308 */ /* 0x000ee20000002400 */
[-C--:B--2---:R-:W-:Y:S01]  /*35b0*/  MOV R169, R163.reuse ;  /* 0x000000a300a97202 */ /* 0x084fe20000000f00 */
[--C-:B------:R-:W-:Y:S01]  /*35c0*/  FFMA.FTZ R170, R184, UR6, -R167.reuse ;  /* 0x00000006b8aa7c23 */ /* 0x100fe200080108a7 */
[C---:B------:R-:W-:Y:S01]  /*35d0*/  @P3 FSEL R169, R163.reuse, -INF , !P0 ;  /* 0xff800000a3a93808 */ /* 0x040fe20004000000 */
[----:B------:R-:W-:Y:S01]  /*35e0*/  FFMA.FTZ R163, -R163, R163, 1 ;  /* 0x3f800000a3a37423 */ /* 0x000fe200000101a3 */
[----:B------:R-:W-:Y:S05]  /*35f0*/  FMUL.FTZ R162, R162, UR7 ;  /* 0x00000007a2a27c20 */ /* 0x000fea0008410000 */
[----:B------:R-:W2:Y:S01]  /*3600*/  MUFU.TANH R164, R164 ;  /* 0x000000a400a47308 */ /* 0x000ea20000002400 */
[-C--:B-1----:R-:W-:Y:S01]  /*3610*/  MOV R184, R165.reuse ;  /* 0x000000a500b87202 */ /* 0x082fe20000000f00 */
[--C-:B------:R-:W-:Y:S01]  /*3620*/  FFMA.FTZ R177, R169, UR6, -R176.reuse ;  /* 0x00000006a9b17c23 */ /* 0x100fe200080108b0 */
[----:B------:R-:W-:Y:S01]  /*3630*/  @P3 FSEL R184, R165, -INF , !P0 ;  /* 0xff800000a5b83808 */ /* 0x000fe20004000000 */
[----:B------:R-:W-:Y:S01]  /*3640*/  FMUL.FTZ R163, R163, UR7 ;  /* 0x00000007a3a37c20 */ /* 0x000fe20008410000 */
[----:B------:R-:W-:Y:S05]  /*3650*/  FFMA.FTZ R165, -R165, R165, 1 ;  /* 0x3f800000a5a57423 */ /* 0x000fea00000101a5 */
[----:B------:R-:W-:Y:S01]  /*3660*/  MUFU.EX2 R175, R175 ;  /* 0x000000af00af7308 */ /* 0x000fe20000000800 */
[-C--:B---3--:R-:W-:Y:S01]  /*3670*/  MOV R168, R166.reuse ;  /* 0x000000a600a87202 */ /* 0x088fe20000000f00 */
[--C-:B------:R-:W-:Y:S01]  /*3680*/  FFMA.FTZ R169, R184, UR6, -R167.reuse ;  /* 0x00000006b8a97c23 */ /* 0x100fe200080108a7 */
[C---:B------:R-:W-:Y:S01]  /*3690*/  @P3 FSEL R168, R166.reuse, -INF , !P1 ;  /* 0xff800000a6a83808 */ /* 0x040fe20004800000 */
[----:B------:R-:W-:Y:S01]  /*36a0*/  FFMA.FTZ R166, -R166, R166, 1 ;  /* 0x3f800000a6a67423 */ /* 0x000fe200000101a6 */
[----:B------:R-:W-:Y:S05]  /*36b0*/  FMUL.FTZ R165, R165, UR7 ;  /* 0x00000007a5a57c20 */ /* 0x000fea0008410000 */
[----:B------:R-:W1:Y:S01]  /*36c0*/  MUFU.EX2 R174, R174 ;  /* 0x000000ae00ae7308 */ /* 0x000e620000000800 */
[-C--:B--2---:R-:W-:Y:S01]  /*36d0*/  MOV R185, R164.reuse ;  /* 0x000000a400b97202 */ /* 0x084fe20000000f00 */
[----:B------:R-:W-:Y:S01]  /*36e0*/  FFMA.FTZ R167, R168, UR6, -R167 ;  /* 0x00000006a8a77c23 */ /* 0x000fe200080108a7 */
[C---:B------:R-:W-:Y:S01]  /*36f0*/  @P3 FSEL R185, R164.reuse, -INF , !P1 ;  /* 0xff800000a4b93808 */ /* 0x040fe20004800000 */
[----:B------:R-:W-:Y:S01]  /*3700*/  FFMA.FTZ R164, -R164, R164, 1 ;  /* 0x3f800000a4a47423 */ /* 0x000fe200000101a4 */
[----:B------:R-:W-:Y:S05]  /*3710*/  FMUL.FTZ R166, R166, UR7 ;  /* 0x00000007a6a67c20 */ /* 0x000fea0008410000 */
[----:B------:R-:W-:Y:S01]  /*3720*/  MUFU.EX2 R183, R183 ;  /* 0x000000b700b77308 */ /* 0x000fe20000000800 */
[----:B------:R-:W-:Y:S01]  /*3730*/  FFMA.FTZ R176, R185, UR6, -R176 ;  /* 0x00000006b9b07c23 */ /* 0x000fe200080108b0 */
[----:B------:R-:W-:Y:S08]  /*3740*/  FMUL.FTZ R164, R164, UR7 ;  /* 0x00000007a4a47c20 */ /* 0x000ff00008410000 */
[----:B------:R-:W2:Y:S01]  /*3750*/  MUFU.EX2 R182, R182 ;  /* 0x000000b600b67308 */ /* 0x000ea20000000800 */
[----:B-1----:R-:W-:Y:S05]  /*3760*/  F2FP.F16.F32.PACK_AB R185, R174, R175 ;  /* 0x000000afaeb9723e */ /* 0x002fea00000000ff */
[----:B------:R-:W-:Y:S04]  /*3770*/  STS [R224+0x20400], R185 ;  /* 0x020400b9e0007388 */ /* 0x000fe80000000800 */
[----:B------:R-:W-:Y:S10]  /*3780*/  MUFU.EX2 R173, R173 ;  /* 0x000000ad00ad7308 */ /* 0x000ff40000000800 */
[----:B------:R-:W1:Y:S01]  /*3790*/  MUFU.EX2 R172, R172 ;  /* 0x000000ac00ac7308 */ /* 0x000e620000000800 */
[----:B--2---:R-:W-:Y:S05]  /*37a0*/  F2FP.F16.F32.PACK_AB R205, R182, R183 ;  /* 0x000000b7b6cd723e */ /* 0x004fea00000000ff */
[----:B------:R-:W-:Y:S04]  /*37b0*/  STS [R224+0x20000], R205 ;  /* 0x020000cde0007388 */ /* 0x000fe80000000800 */
        /* <DEDUP_REMOVED lines=8> */
[----:B------:R3:W-:Y:S01]  /*3840*/  MUFU.EX2 R168, R167 ;  /* 0x000000a700a87308 */ /* 0x0007e20000000800 */
[----:B-1----:R-:W-:Y:S09]  /*3850*/  IADD3 R184, P0, R235, R234, RZ ;  /* 0x000000eaebb87210 */ /* 0x002ff20007f1e0ff */
[----:B------:R-:W-:Y:S01]  /*3860*/  MUFU.EX2 R179, R179 ;  /* 0x000000b300b37308 */ /* 0x000fe20000000800 */
[----:B------:R-:W-:Y:S09]  /*3870*/  IADD3.X R185, R218, R233, RZ, P0, !PT ;  /* 0x000000e9dab97210 */ /* 0x000ff200007fe4ff */
[----:B------:R-:W1:Y:S01]  /*3880*/  MUFU.EX2 R178, R178 ;  /* 0x000000b200b27308 */ /* 0x000e620000000800 */
[----:B---3--:R-:W-:Y:S05]  /*3890*/  F2FP.F16.F32.PACK_AB R167, R170, R171 ;  /* 0x000000abaaa7723e */ /* 0x008fea00000000ff */
[----:B------:R2:W-:Y:S04]  /*38a0*/  STS [R226+0x20400], R167 ;  /* 0x020400a7e2007388 */ /* 0x0005e80000000800 */
[----:B------:R-:W-:Y:S10]  /*38b0*/  MUFU.EX2 R177, R177 ;  /* 0x000000b100b17308 */ /* 0x000ff40000000800 */
[----:B------:R-:W3:Y:S01]  /*38c0*/  MUFU.EX2 R176, R176 ;  /* 0x000000b000b07308 */ /* 0x000ee20000000800 */
[----:B-1----:R-:W-:Y:S05]  /*38d0*/  F2FP.F16.F32.PACK_AB R191, R178, R179 ;  /* 0x000000b3b2bf723e */ /* 0x002fea00000000ff */
[----:B------:R-:W-:Y:S04]  /*38e0*/  STS [R226+0x20000], R191 ;  /* 0x020000bfe2007388 */ /* 0x000fe80000000800 */
[----:B------:R-:W1:Y:S01]  /*38f0*/  MUFU.EX2 R169, R169 ;  /* 0x000000a900a97308 */ /* 0x000e620000000800 */
[----:B--2---:R-:W2:Y:S01]  /*3900*/  LDG.E R167, desc[UR16][R184.64] ;  /* 0x00000010b8a77981 */ /* 0x004ea2000c1e1900 */
[----:B---3--:R-:W-:Y:S05]  /*3910*/  F2FP.F16.F32.PACK_AB R189, R176, R177 ;  /* 0x000000b1b0bd723e */ /* 0x008fea00000000ff */
[----:B------:R-:W-:Y:S01]  /*3920*/  STS [R230+0x20000], R189 ;  /* 0x020000bde6007388 */ /* 0x000fe20000000800 */
[----:B-1----:R-:W-:Y:S05]  /*3930*/  F2FP.F16.F32.PACK_AB R187, R168, R169 ;  /* 0x000000a9a8bb723e */ /* 0x002fea00000000ff */
[----:B------:R-:W-:Y:S05]  /*3940*/  STS [R230+0x20400], R187 ;  /* 0x020400bbe6007388 */ /* 0x000fea0000000800 */
[----:B------:R-:W-:Y:S05]  /*3950*/  LDSM.16.M88.4 R68, [R99+0xc000] ;  /* 0x00c000006344783b */ /* 0x000fea0000000200 */
[----:B------:R-:W1:Y:S05]  /*3960*/  LDSM.16.M88.4 R72, [R202+UR5+0x18000] ;  /* 0x01800005ca48783b */ /* 0x000e6a0008000200 */
[----:B------:R-:W3:Y:S05]  /*3970*/  LDSM.16.M88.4 R76, [R202+UR5+0x18800] ;  /* 0x01880005ca4c783b */ /* 0x000eea0008000200 */
[----:B------:R-:W-:Y:S05]  /*3980*/  LDSM.16.M88.4 R80, [R98+0xc000] ;  /* 0x00c000006250783b */ /* 0x000fea0000000200 */
[----:B------:R-:W4:Y:S05]  /*3990*/  LDSM.16.M88.4 R84, [R201+0x6000] ;  /* 0x00600000c954783b */ /* 0x000f2a0000000200 */
[----:B------:R-:W4:Y:S05]  /*39a0*/  LDSM.16.M88.4 R88, [R201+0x6800] ;  /* 0x00680000c958783b */ /* 0x000f2a0000000200 */
[----:B------:R2:W2:Y:S05]  /*39b0*/  LDG.E R184, desc[UR16][R184.64+0x20] ;  /* 0x00002010b8b87981 */ /* 0x0004aa000c1e1900 */
[----:B------:R-:W-:Y:S01]  /*39c0*/  LDSM.16.M88.4 R92, [R200+0x6000] ;  /* 0x00600000c85c783b */ /* 0x000fe20000000200 */
[C---:B-1----:R-:W-:Y:S06]  /*39d0*/  HMMA.16816.F32 R4, R68.reuse, R72, RZ ;  /* 0x000000484404723c */ /* 0x042fec00000018ff */
[C---:B------:R-:W-:Y:S01]  /*39e0*/  HMMA.16816.F32 R8, R68.reuse, R74, RZ ;  /* 0x0000004a4408723c */ /* 0x040fe200000018ff */
[----:B------:R-:W1:Y:S05]  /*39f0*/  LDSM.16.M88.4 R72, [R97+0xc000] ;  /* 0x00c000006148783b */ /* 0x000e6a0000000200 */
[C---:B---3--:R-:W-:Y:S06]  /*3a00*/  HMMA.16816.F32 R12, R68.reuse, R76, RZ ;  /* 0x0000004c440c723c */ /* 0x048fec00000018ff */
[----:B------:R-:W-:Y:S01]  /*3a10*/  HMMA.16816.F32 R16, R68, R78, RZ ;  /* 0x0000004e4410723c */ /* 0x000fe200000018ff */
[----:B------:R-:W3:Y:S05]  /*3a20*/  LDSM.16.M88.4 R68, [R200+0x6800] ;  /* 0x00680000c844783b */ /* 0x000eea0000000200 */
[C---:B----4-:R-:W-:Y:S01]  /*3a30*/  HMMA.16816.F32 R4, R80.reuse, R84, R4 ;  /* 0x000000545004723c */ /* 0x050fe20000001804 */
[----:B------:R-:W-:Y:S05]  /*3a40*/  LDSM.16.M88.4 R76, [R96+0xc000] ;  /* 0x00c00000604c783b */ /* 0x000fea0000000200 */
[C---:B------:R-:W-:Y:S01]  /*3a50*/  HMMA.16816.F32 R8, R80.reuse, R86, R8 ;  /* 0x000000565008723c */ /* 0x040fe20000001808 */
[----:B------:R-:W4:Y:S05]  /*3a60*/  LDSM.16.M88.4 R84, [R199+0x6000] ;  /* 0x00600000c754783b */ /* 0x000f2a0000000200 */
[C---:B------:R-:W-:Y:S06]  /*3a70*/  HMMA.16816.F32 R12, R80.reuse, R88, R12 ;  /* 0x00000058500c723c */ /* 0x040fec000000180c */
[----:B------:R-:W-:Y:S01]  /*3a80*/  HMMA.16816.F32 R16, R80, R90, R16 ;  /* 0x0000005a5010723c */ /* 0x000fe20000001810 */
[----:B------:R-:W4:Y:S05]  /*3a90*/  LDSM.16.M88.4 R80, [R199+0x6800] ;  /* 0x00680000c750783b */ /* 0x000f2a0000000200 */
[C---:B-1----:R-:W-:Y:S01]  /*3aa0*/  HMMA.16816.F32 R4, R72.reuse, R92, R4 ;  /* 0x0000005c4804723c */ /* 0x042fe20000001804 */
[----:B------:R-:W-:Y:S05]  /*3ab0*/  LDSM.16.M88.4 R88, [R99+0xe000] ;  /* 0x00e000006358783b */ /* 0x000fea0000000200 */
[C---:B------:R-:W-:Y:S01]  /*3ac0*/  HMMA.16816.F32 R8, R72.reuse, R94, R8 ;  /* 0x0000005e4808723c */ /* 0x040fe20000001808 */
[----:B------:R-:W1:Y:S05]  /*3ad0*/  LDSM.16.M88.4 R92, [R202+UR5+0x1a000] ;  /* 0x01a00005ca5c783b */ /* 0x000e6a0008000200 */
[C---:B---3--:R-:W-:Y:S06]  /*3ae0*/  HMMA.16816.F32 R12, R72.reuse, R68, R12 ;  /* 0x00000044480c723c */ /* 0x048fec000000180c */
[----:B------:R-:W-:Y:S01]  /*3af0*/  HMMA.16816.F32 R16, R72, R70, R16 ;  /* 0x000000464810723c */ /* 0x000fe20000001810 */
[----:B------:R-:W3:Y:S05]  /*3b00*/  LDSM.16.M88.4 R68, [R202+UR5+0x1a800] ;  /* 0x01a80005ca44783b */ /* 0x000eea0008000200 */
        /* <DEDUP_REMOVED lines=10> */
[----:B------:R-:W1:Y:S05]  /*3bb0*/  LDSM.16.M88.4 R92, [R200+0x8000] ;  /* 0x00800000c85c783b */ /* 0x000e6a0000000200 */
[C---:B---3--:R-:W-:Y:S06]  /*3bc0*/  HMMA.16816.F32 R12, R88.reuse, R68, R12 ;  /* 0x00000044580c723c */ /* 0x048fec000000180c */
[----:B------:R-:W-:Y:S01]  /*3bd0*/  HMMA.16816.F32 R16, R88, R70, R16 ;  /* 0x000000465810723c */ /* 0x000fe20000001810 */
        /* <DEDUP_REMOVED lines=35> */
[----:B------:R-:W2:Y:S05]  /*3e10*/  LDSM.16.M88.4 R72, [R199+0xa800] ;  /* 0x00a80000c748783b */ /* 0x000eaa0000000200 */
[C---:B-1----:R-:W-:Y:S06]  /*3e20*/  HMMA.16816.F32 R4, R84.reuse, R92, R4 ;  /* 0x0000005c5404723c */ /* 0x042fec0000001804 */
[C---:B------:R-:W-:Y:S06]  /*3e30*/  HMMA.16816.F32 R8, R84.reuse, R94, R8 ;  /* 0x0000005e5408723c */ /* 0x040fec0000001808 */
[C---:B---3--:R-:W-:Y:S06]  /*3e40*/  HMMA.16816.F32 R12, R84.reuse, R68, R12 ;  /* 0x00000044540c723c */ /* 0x048fec000000180c */
[----:B------:R-:W-:Y:S06]  /*3e50*/  HMMA.16816.F32 R16, R84, R70, R16 ;  /* 0x000000465410723c */ /* 0x000fec0000001810 */
[C---:B----4-:R-:W-:Y:S06]  /*3e60*/  HMMA.16816.F32 R4, R76.reuse, R88, R4 ;  /* 0x000000584c04723c */ /* 0x050fec0000001804 */
[C---:B------:R-:W-:Y:S06]  /*3e70*/  HMMA.16816.F32 R8, R76.reuse, R90, R8 ;  /* 0x0000005a4c08723c */ /* 0x040fec0000001808 */
[C---:B--2---:R-:W-:Y:S06]  /*3e80*/  HMMA.16816.F32 R12, R76.reuse, R72, R12 ;  /* 0x000000484c0c723c */ /* 0x044fec000000180c */
[----:B------:R-:W-:Y:S06]  /*3e90*/  HMMA.16816.F32 R16, R76, R74, R16 ;  /* 0x0000004a4c10723c */ /* 0x000fec0000001810 */
[C---:B------:R-:W-:Y:S01]  /*3ea0*/  FADD.FTZ R186, -R167.reuse, R4 ;  /* 0x00000004a7ba7221 */ /* 0x040fe20000010100 */
[----:B------:R-:W-:Y:S04]  /*3eb0*/  FADD.FTZ R185, -R167, R5 ;  /* 0x00000005a7b97221 */ /* 0x000fe80000010100 */
        /* <DEDUP_REMOVED lines=13> */
[----:B------:R-:W-:Y:S01]  /*3f90*/  FADD.FTZ R186, -R167, R16 ;  /* 0x00000010a7ba7221 */ /* 0x000fe20000010100 */
[----:B------:R-:W-:Y:S01]  /*3fa0*/  FMUL.FTZ R181, R178, R181 ;  /* 0x000000b5b2b57220 */ /* 0x000fe20000410000 */
[----:B------:R-:W-:Y:S01]  /*3fb0*/  FMUL.FTZ R156, R183, R156 ;  /* 0x0000009cb79c7220 */ /* 0x000fe20000410000 */
[----:B------:R-:W-:Y:S01]  /*3fc0*/  FADD.FTZ R167, -R167, R17 ;  /* 0x00000011a7a77221 */ /* 0x000fe20000010100 */
        /* <DEDUP_REMOVED lines=10> */
[----:B------:R-:W-:Y:S01]  /*4070*/  FMUL.FTZ R152, R175, R152 ;  /* 0x00000098af987220 */ /* 0x000fe20000410000 */
[----:B------:R-:W-:Y:S01]  /*4080*/  FMUL.FTZ R155, R174, R155 ;  /* 0x0000009bae9b7220 */ /* 0x000fe20000410000 */
[----:B------:R-:W-:Y:S01]  /*4090*/  FADD.FTZ R160, -R184, R10 ;  /* 0x0000000ab8a07221 */ /* 0x000fe20000010100 */
[----:B------:R-:W-:Y:S01]  /*40a0*/  F2FP.F16.F32.PACK_AB R163, R164, R163 ;  /* 0x000000a3a4a3723e */ /* 0x000fe200000000ff */
[----:B------:R-:W-:Y:S01]  /*40b0*/  FMUL.FTZ R152, R152, R153 ;  /* 0x0000009998987220 */ /* 0x000fe20000410000 */
[----:B------:R-:W-:Y:S01]  /*40c0*/  FMUL.FTZ R155, R155, R154 ;  /* 0x0000009a9b9b7220 */ /* 0x000fe20000410000 */
[----:B------:R-:W-:Y:S01]  /*40d0*/  FMUL.FTZ R160, R173, R160 ;  /* 0x000000a0ada07220 */ /* 0x000fe20000410000 */
[C---:B------:R-:W-:Y:S01]  /*40e0*/  FADD.FTZ R167, -R184.reuse, R11 ;  /* 0x0000000bb8a77221 */ /* 0x040fe20000010100 */
        /* <DEDUP_REMOVED lines=40> */
.L_x_1276:
        /* <DEDUP_REMOVED lines=106> */
.L_x_1277:
        /* <DEDUP_REMOVED lines=483> */
.L_x_1279:
        /* <DEDUP_REMOVED lines=12> */
.L_x_1280:
        /* <DEDUP_REMOVED lines=45> */
.L_x_1282:
[----:B------:R-:W-:Y:S05]  /*6bd0*/  BSYNC B0 ;  /* 0x0000000000007941 */ /* 0x000fea0003800000 */
.L_x_1281:
        /* <DEDUP_REMOVED lines=16> */
.L_x_1284:
[----:B------:R-:W-:Y:S05]  /*6ce0*/  BSYNC B0 ;  /* 0x0000000000007941 */ /* 0x000fea0003800000 */
.L_x_1283:
        /* <DEDUP_REMOVED lines=24> */
.L_x_1286:
[----:B------:R-:W-:Y:S05]  /*6e70*/  BSYNC B0 ;  /* 0x0000000000007941 */ /* 0x000fea0003800000 */
.L_x_1285:
        /* <DEDUP_REMOVED lines=16> */
.L_x_1275:
        /* <DEDUP_REMOVED lines=23> */
.L_x_1288:
        /* <DEDUP_REMOVED lines=12> */
.L_x_1289:
        /* <DEDUP_REMOVED lines=27> */
.L_x_1291:
[----:B------:R-:W-:Y:S05]  /*7360*/  BSYNC B0 ;  /* 0x0000000000007941 */ /* 0x000fea0003800000 */
.L_x_1290:
        /* <DEDUP_REMOVED lines=15> */
.L_x_1293:
[----:B------:R-:W-:Y:S05]  /*7460*/  BSYNC B0 ;  /* 0x0000000000007941 */ /* 0x000fea0003800000 */
.L_x_1292:
        /* <DEDUP_REMOVED lines=23> */
.L_x_1295:
[----:B------:R-:W-:Y:S05]  /*75e0*/  BSYNC B0 ;  /* 0x0000000000007941 */ /* 0x000fea0003800000 */
.L_x_1294:
        /* <DEDUP_REMOVED lines=14> */
.L_x_1287:
[----:B------:R-:W-:Y:S05]  /*76d0*/  BSYNC B1 ;  /* 0x0000000000017941 */ /* 0x000fea0003800000 */
.L_x_1270:
[----:B-1-3--:R-:W1:Y:S02]  /*76e0*/  LDC R3, c[0x0][0xc] ;  /* 0x00000300ff037b82 */ /* 0x00ae640000000800 */
[----:B-1----:R-:W-:-:S04]  /*76f0*/  IADD3 R216, R3, R216, RZ ;  /* 0x000000d803d87210 */ /* 0x002fc80007ffe0ff */
[----:B------:R-:W-:-:S13]  /*7700*/  ISETP.GE.AND P0, PT, R216, UR14, PT ;  /* 0x0000000ed8007c0c */ /* 0x000fda000bf06270 */
[----:B------:R-:W-:Y:S05]  /*7710*/  @P0 BRA `(.L_x_1296) ;  /* 0x0000000000040947 */ /* 0x000fea0003800000 */
[----:B------:R-:W-:Y:S05]  /*7720*/  BRA `(.L_x_1297) ;  /* 0xffffff9000807947 */ /* 0x000fea000383ffff */
.L_x_1296:
[----:B------:R-:W-:Y:S05]  /*7730*/  EXIT ;  /* 0x000000000000794d */ /* 0x000fea0003800000 */
.L_x_1298:
        /* <DEDUP_REMOVED lines=12> */
.L_x_1615:


//--------------------- .text._ZN5flash44flash_bwd_dq_dk_dv_loop_seqk_parallel_kernelI23Flash_bwd_kernel_traitsILi192ELi64ELi64ELi8ELi4ELi2ELi2ELb0ELb0EN7cutlass6half_tE19Flash_kernel_traitsILi192ELi64ELi64ELi8ES3_EELb1ELb0ELb0ELb1ELb0ELb0ELb0EEEvNS_16Flash_bwd_paramsE --------------------------
	.section	.text._ZN5flash44flash_bwd_dq_dk_dv_loop_seqk_parallel_kernelI23Flash_bwd_kernel_traitsILi192ELi64ELi64ELi8ELi4ELi2ELi2ELb0ELb0EN7cutlass6half_tE19Flash_kernel_traitsILi192ELi64ELi64ELi8ES3_EELb1ELb0ELb0ELb1ELb0ELb0ELb0EEEvNS_16Flash_bwd_paramsE,"ax",@progbits
	.align	128
        .global         _ZN5flash44flash_bwd_dq_dk_dv_loop_seqk_parallel_kernelI23Flash_bwd_kernel_traitsILi192ELi64ELi64ELi8ELi4ELi2ELi2ELb0ELb0EN7cutlass6half_tE19Flash_kernel_traitsILi192ELi64ELi64ELi8ES3_EELb1ELb0ELb0ELb1ELb0ELb0ELb0EEEvNS_16Flash_bwd_paramsE
        .type           _ZN5flash44flash_bwd_dq_dk_dv_loop_seqk_parallel_kernelI23Flash_bwd_kernel_traitsILi192ELi64ELi64ELi8ELi4ELi2ELi2ELb0ELb0EN7cutlass6half_tE19Flash_kernel_traitsILi192ELi64ELi64ELi8ES3_EELb1ELb0ELb0ELb1ELb0ELb0ELb0EEEvNS_16Flash_bwd_paramsE,@function
        .size           _ZN5flash44flash_bwd_dq_dk_dv_loop_seqk_parallel_kernelI23Flash_bwd_kernel_traitsILi192ELi64ELi64ELi8ELi4ELi2ELi2ELb0ELb0EN7cutlass6half_tE19Flash_kernel_traitsILi192ELi64ELi64ELi8ES3_EELb1ELb0ELb0ELb1ELb0ELb0ELb0EEEvNS_16Flash_bwd_paramsE,(.L_x_1616 - _ZN5flash44flash_bwd_dq_dk_dv_loop_seqk_parallel_kernelI23Flash_bwd_kernel_traitsILi192ELi64ELi64ELi8ELi4ELi2ELi2ELb0ELb0EN7cutlass6half_tE19Flash_kernel_traitsILi192ELi64ELi64ELi8ES3_EELb1ELb0ELb0ELb1ELb0ELb0ELb0EEEvNS_16Flash_bwd_paramsE)
        .other          _ZN5flash44flash_bwd_dq_dk_dv_loop_seqk_parallel_kernelI23Flash_bwd_kernel_traitsILi192ELi64ELi64ELi8ELi4ELi2ELi2ELb0ELb0EN7cutlass6half_tE19Flash_kernel_traitsILi192ELi64ELi64ELi8ES3_EELb1ELb0ELb0ELb1ELb0ELb0ELb0EEEvNS_16Flash_bwd_paramsE,@"STO_CUDA_ENTRY STV_DEFAULT"
_ZN5flash44flash_bwd_dq_dk_dv_loop_seqk_parallel_kernelI23Flash_bwd_kernel_traitsILi192ELi64ELi64ELi8ELi4ELi2ELi2ELb0ELb0EN7cutlass6half_tE19Flash_kernel_traitsILi192ELi64ELi64ELi8ES3_EELb1ELb0ELb0ELb1ELb0ELb0ELb0EEEvNS_16Flash_bwd_paramsE:
.text._ZN5flash44flash_bwd_dq_dk_dv_loop_seqk_parallel_kernelI23Flash_bwd_kernel_traitsILi192ELi64ELi64ELi8ELi4ELi2ELi2ELb0ELb0EN7cutlass6half_tE19Flash_kernel_traitsILi192ELi64ELi64ELi8ES3_EELb1ELb0ELb0ELb1ELb0ELb0ELb0EEEvNS_16Flash_bwd_paramsE:
        /* <DEDUP_REMOVED lines=40> */
[----:B------:R-:W-:Y:S01]  /*0280*/  SHF.R.S32.HI R186, RZ, 0x1f, R2 ;  /* 0x0000001fffba7819 */ /* 0x000fe20000011402 */
[----:B------:R-:W-:Y:S01]  /*0290*/  IMAD.SHL.U32 R188, R189, 0x40, RZ ;  /* 0x00000040bdbc7824 */ /* 0x000fe200078e00ff */
[----:B------:R-:W-:Y:S01]  /*02a0*/  LEA.HI R2, R2, R9, RZ, 0x1 ;  /* 0x0000000902027211 */ /* 0x000fe200078f08ff */
[C---:B------:R-:W-:Y:S01]  /*02b0*/  VIADD R195, R190.reuse, 0x40 ;  /* 0x00000040bec37836 */ /* 0x040fe20000000000 */
[----:B------:R-:W-:Y:S01]  /*02c0*/  LEA.HI R3, R3, R4, RZ, 0x1 ;  /* 0x0000000403037211 */ /* 0x000fe200078f08ff */
[----:B------:R-:W-:Y:S01]  /*02d0*/  VIADD R194, R190, 0x80 ;  /* 0x00000080bec27836 */ /* 0x000fe20000000000 */
[----:B------:R-:W-:-:S02]  /*02e0*/  SHF.R.S32.HI R8, RZ, 0x2, R5 ;  /* 0x00000002ff087819 */ /* 0x000fc40000011405 */
[----:B------:R-:W-:Y:S02]  /*02f0*/  LOP3.LUT R2, R2, 0xfffffffe, RZ, 0xc0, !PT ;  /* 0xfffffffe02027812 */ /* 0x000fe400078ec0ff */
[----:B------:R-:W-:Y:S02]  /*0300*/  SHF.R.S32.HI R5, RZ, 0x1f, R5 ;  /* 0x0000001fff057819 */ /* 0x000fe40000011405 */
[----:B------:R-:W-:Y:S01]  /*0310*/  LOP3.LUT R3, R3, 0xfffffffe, RZ, 0xc0, !PT ;  /* 0xfffffffe03037812 */ /* 0x000fe200078ec0ff */
[----:B------:R-:W-:Y:S01]  /*0320*/  IMAD.IADD R2, R9, 0x1, -R2 ;  /* 0x0000000109027824 */ /* 0x000fe200078e0a02 */
[----:B------:R-:W-:Y:S02]  /*0330*/  LOP3.LUT R188, R188, 0x1c0, RZ, 0xc0, !PT ;  /* 0x000001c0bcbc7812 */ /* 0x000fe400078ec0ff */
[C---:B------:R-:W-:Y:S01]  /*0340*/  LOP3.LUT P4, RZ, R7.reuse, 0x4, RZ, 0xc0, !PT ;  /* 0x0000000407ff7812 */ /* 0x040fe2000788c0ff */
[----:B------:R-:W-:Y:S01]  /*0350*/  IMAD.IADD R3, R4, 0x1, -R3 ;  /* 0x0000000104037824 */ /* 0x000fe200078e0a03 */
[C---:B------:R-:W-:Y:S01]  /*0360*/  LOP3.LUT P3, RZ, R7.reuse, 0x2, RZ, 0xc0, !PT ;  /* 0x0000000207ff7812 */ /* 0x040fe2000786c0ff */
[----:B------:R-:W-:Y:S01]  /*0370*/  IMAD.SHL.U32 R7, R7, 0x40, RZ ;  /* 0x0000004007077824 */ /* 0x000fe200078e00ff */
[----:B------:R-:W-:Y:S01]  /*0380*/  LEA.HI R5, R5, R8, RZ, 0x3 ;  /* 0x0000000805057211 */ /* 0x000fe200078f18ff */
[----:B------:R-:W-:Y:S01]  /*0390*/  IMAD.SHL.U32 R178, R2, 0x10, RZ ;  /* 0x0000001002b27824 */ /* 0x000fe200078e00ff */
[----:B------:R-:W-:Y:S01]  /*03a0*/  LOP3.LUT R4, R188, 0x38, R190, 0xf8, !PT ;  /* 0x00000038bc047812 */ /* 0x000fe200078ef8be */
[----:B------:R-:W-:Y:S01]  /*03b0*/  IMAD.SHL.U32 R179, R3, 0x20, RZ ;  /* 0x0000002003b37824 */ /* 0x000fe200078e00ff */
[----:B------:R-:W-:-:S02]  /*03c0*/  SHF.R.U32.HI R188, RZ, 0x3, R188 ;  /* 0x00000003ffbc7819 */ /* 0x000fc400000116bc */
[----:B------:R-:W-:Y:S02]  /*03d0*/  LEA.HI R186, R186, R9, RZ, 0x2 ;  /* 0x00000009baba7211 */ /* 0x000fe400078f10ff */
[----:B------:R-:W-:Y:S02]  /*03e0*/  LOP3.LUT R5, R5, 0xfffffff8, RZ, 0xc0, !PT ;  /* 0xfffffff805057812 */ /* 0x000fe400078ec0ff */
[----:B------:R-:W-:Y:S02]  /*03f0*/  LOP3.LUT R7, R7, 0x1c0, RZ, 0xc0, !PT ;  /* 0x000001c007077812 */ /* 0x000fe400078ec0ff */
[----:B------:R-:W-:Y:S01]  /*0400*/  LOP3.LUT R188, R4, R188, RZ, 0x3c, !PT ;  /* 0x000000bc04bc7212 */ /* 0x000fe200078e3cff */
[----:B------:R-:W-:Y:S01]  /*0410*/  IMAD.IADD R5, R8, 0x1, -R5 ;  /* 0x0000000108057824 */ /* 0x000fe200078e0a05 */
[----:B------:R-:W-:Y:S01]  /*0420*/  LOP3.LUT R186, R186, 0xfffffffc, RZ, 0xc0, !PT ;  /* 0xfffffffcbaba7812 */ /* 0x000fe200078ec0ff */
[----:B------:R-:W-:Y:S01]  /*0430*/  IMAD.SHL.U32 R8, R3, 0x200, RZ ;  /* 0x0000020003087824 */ /* 0x000fe200078e00ff */
[----:B------:R-:W-:Y:S01]  /*0440*/  SHF.R.S32.HI R4, RZ, 0x1f, R11 ;  /* 0x0000001fff047819 */ /* 0x000fe2000001140b */
[----:B------:R-:W-:Y:S01]  /*0450*/  IMAD.SHL.U32 R201, R5, 0x40, RZ ;  /* 0x0000004005c97824 */ /* 0x000fe200078e00ff */
[----:B------:R-:W-:Y:S01]  /*0460*/  LOP3.LUT R178, R7, 0x10, R178, 0xf8, !PT ;  /* 0x0000001007b27812 */ /* 0x000fe200078ef8b2 */
[----:B------:R-:W-:Y:S01]  /*0470*/  IMAD.IADD R186, R9, 0x1, -R186 ;  /* 0x0000000109ba7824 */ /* 0x000fe200078e0aba */
[----:B------:R-:W-:Y:S01]  /*0480*/  LEA.HI R4, R4, R11, RZ, 0x3 ;  /* 0x0000000b04047211 */ /* 0x000fe200078f18ff */
[----:B------:R-:W-:Y:S01]  /*0490*/  IMAD.SHL.U32 R3, R3, 0x8, RZ ;  /* 0x0000000803037824 */ /* 0x000fe200078e00ff */
[----:B------:R-:W-:-:S02]  /*04a0*/  LOP3.LUT R169, R7, 0x8, R12, 0xf8, !PT ;  /* 0x0000000807a97812 */ /* 0x000fc400078ef80c */
[----:B------:R-:W-:Y:S02]  /*04b0*/  SHF.R.U32.HI R7, RZ, 0x3, R7 ;  /* 0x00000003ff077819 */ /* 0x000fe40000011607 */
[----:B------:R-:W-:Y:S02]  /*04c0*/  LOP3.LUT R178, R178, 0x8, R12, 0xf8, !PT ;  /* 0x00000008b2b27812 */ /* 0x000fe400078ef80c */
[----:B------:R-:W-:Y:S02]  /*04d0*/  SHF.R.S32.HI R6, RZ, 0x6, R6 ;  /* 0x00000006ff067819 */ /* 0x000fe40000011406 */
[----:B------:R-:W-:Y:S02]  /*04e0*/  SHF.R.S32.HI R184, RZ, 0x7, R184 ;  /* 0x00000007ffb87819 */ /* 0x000fe400000114b8 */
[----:B------:R-:W-:Y:S01]  /*04f0*/  LOP3.LUT R9, R5, 0x1, RZ, 0xc0, !PT ;  /* 0x0000000105097812 */ /* 0x000fe200078ec0ff */
[----:B------:R-:W-:Y:S01]  /*0500*/  IMAD R188, R6, 0x200, R188 ;  /* 0x0000020006bc7824 */ /* 0x000fe200078e02bc */
[C---:B------:R-:W-:Y:S01]  /*0510*/  LOP3.LUT R185, R4.reuse, 0xfffffff8, RZ, 0xc0, !PT ;  /* 0xfffffff804b97812 */ /* 0x040fe200078ec0ff */
[----:B------:R-:W-:Y:S01]  /*0520*/  IMAD.SHL.U32 R4, R4, 0x40, RZ ;  /* 0x0000004004047824 */ /* 0x000fe200078e00ff */
[----:B------:R-:W-:Y:S01]  /*0530*/  LOP3.LUT R169, R169, R7, RZ, 0x3c, !PT ;  /* 0x00000007a9a97212 */ /* 0x000fe200078e3cff */
[----:B------:R-:W-:Y:S01]  /*0540*/  IMAD R10, R184, 0x800, R8 ;  /* 0x00000800b80a7824 */ /* 0x000fe200078e0208 */
[----:B------:R-:W-:Y:S01]  /*0550*/  LOP3.LUT R178, R8, R178, R7, 0xf6, !PT ;  /* 0x000000b208b27212 */ /* 0x000fe200078ef607 */
[----:B------:R-:W-:Y:S01]  /*0560*/  IMAD.SHL.U32 R7, R6, 0x8, RZ ;  /* 0x0000000806077824 */ /* 0x000fe200078e00ff */
        /* <DEDUP_REMOVED lines=8> */
[----:B------:R-:W-:Y:S01]  /*05f0*/  LOP3.LUT R7, R7, 0x18, RZ, 0xc0, !PT ;  /* 0x0000001807077812 */ /* 0x000fe200078ec0ff */
[----:B------:R-:W-:Y:S01]  /*0600*/  IMAD.IADD R169, R10, 0x1, R169 ;  /* 0x000000010aa97824 */ /* 0x000fe200078e02a9 */
[----:B------:R-:W-:-:S02]  /*0610*/  SHF.R.U32.HI R203, RZ, 0x3, R201 ;  /* 0x00000003ffcb7819 */ /* 0x000fc400000116c9 */
[----:B------:R-:W-:Y:S02]  /*0620*/  LOP3.LUT R6, R6, 0x1c0, RZ, 0xc0, !PT ;  /* 0x000001c006067812 */ /* 0x000fe400078ec0ff */
[----:B------:R-:W-:Y:S02]  /*0630*/  LOP3.LUT R201, R203, R201, R7, 0x1e, !PT ;  /* 0x000000c9cbc97212 */ /* 0x000fe400078e1e07 */
[----:B------:R-:W-:Y:S01]  /*0640*/  LOP3.LUT R203, R0, R203, RZ, 0x3c, !PT ;  /* 0x000000cb00cb7212 */ /* 0x000fe200078e3cff */
[----:B------:R-:W-:Y:S01]  /*0650*/  IMAD R0, R186, 0x400, R5 ;  /* 0x00000400ba007824 */ /* 0x000fe200078e0205 */
[----:B------:R-:W-:Y:S01]  /*0660*/  LOP3.LUT R179, R7, 0x20, R179, 0xf8, !PT ;  /* 0x0000002007b37812 */ /* 0x000fe200078ef8b3 */
[----:B------:R-:W-:Y:S01]  /*0670*/  IMAD R5, R2, 0x400, R5 ;  /* 0x0000040002057824 */ /* 0x000fe200078e0205 */
[--C-:B------:R-:W-:Y:S01]  /*0680*/  SHF.R.U32.HI R177, RZ, 0x3, R6.reuse ;  /* 0x00000003ffb17819 */ /* 0x100fe20000011606 */
[----:B------:R-:W-:Y:S01]  /*0690*/  IMAD.IADD R203, R0, 0x1, R203 ;  /* 0x0000000100cb7824 */ /* 0x000fe200078e02cb */
[----:B------:R-:W-:Y:S01]  /*06a0*/  LOP3.LUT R0, R4, 0xfffffe00, RZ, 0xc0, !PT ;  /* 0xfffffe0004007812 */ /* 0x000fe200078ec0ff */
[----:B------:R-:W-:Y:S01]  /*06b0*/  IMAD.IADD R201, R5, 0x1, R201 ;  /* 0x0000000105c97824 */ /* 0x000fe200078e02c9 */
[----:B------:R-:W-:-:S02]  /*06c0*/  LOP3.LUT R179, R177, R179, R6, 0x1e, !PT ;  /* 0x000000b3b1b37212 */ /* 0x000fc400078e1e06 */
[----:B------:R-:W-:Y:S01]  /*06d0*/  LOP3.LUT R3, R6, 0x8, R3, 0xf8, !PT ;  /* 0x0000000806037812 */ /* 0x000fe200078ef803 */
[--C-:B------:R-:W-:Y:S01]  /*06e0*/  IMAD R180, R186, 0x400, R0.reuse ;  /* 0x00000400bab47824 */ /* 0x100fe200078e0200 */
[----:B------:R-:W-:Y:S01]  /*06f0*/  SHF.R.S32.HI R193, RZ, 0x1f, R187 ;  /* 0x0000001fffc17819 */ /* 0x000fe200000114bb */
[----:B------:R-:W-:Y:S01]  /*0700*/  IMAD R2, R2, 0x400, R0 ;  /* 0x0000040002027824 */ /* 0x000fe200078e0200 */
[----:B------:R-:W-:Y:S01]  /*0710*/  LOP3.LUT R179, R179, R0, RZ, 0xfc, !PT ;  /* 0x00000000b3b37212 */ /* 0x000fe200078efcff */
[----:B------:R-:W-:Y:S01]  /*0720*/  IMAD.MOV.U32 R0, RZ, RZ, 0x40 ;  /* 0x00000040ff007424 */ /* 0x000fe200078e00ff */
[----:B------:R-:W-:Y:S02]  /*0730*/  LOP3.LUT R177, R3, R177, RZ, 0x3c, !PT ;  /* 0x000000b103b17212 */ /* 0x000fe400078e3cff */
[----:B------:R-:W-:Y:S02]  /*0740*/  SEL R168, R168, 0xffffffe0, !P3 ;  /* 0xffffffe0a8a87807 */ /* 0x000fe40005800000 */
[----:B------:R-:W-:Y:S01]  /*0750*/  LEA R169, R169, UR5, 0x1 ;  /* 0x00000005a9a97c11 */ /* 0x000fe2000f8e08ff */
[----:B------:R-:W-:Y:S01]  /*0760*/  IMAD.IADD R180, R180, 0x1, R177 ;  /* 0x00000001b4b47824 */ /* 0x000fe200078e02b1 */
[----:B------:R-:W-:Y:S01]  /*0770*/  LEA R203, R203, UR5, 0x1 ;  /* 0x00000005cbcb7c11 */ /* 0x000fe2000f8e08ff */
[----:B------:R-:W-:Y:S01]  /*0780*/  IMAD.IADD R177, R177, 0x1, R2 ;  /* 0x00000001b1b17824 */ /* 0x000fe200078e0202 */
[----:B------:R-:W-:Y:S01]  /*0790*/  LEA.HI R193, R193, R187, RZ, 0x2 ;  /* 0x000000bbc1c17211 */ /* 0x000fe200078f10ff */
[--C-:B------:R-:W-:Y:S01]  /*07a0*/  IMAD.IADD R168, R168, 0x1, R169.reuse ;  /* 0x00000001a8a87824 */ /* 0x100fe200078e02a9 */
[----:B------:R-:W-:Y:S01]  /*07b0*/  SEL R0, R0, 0xffffffc0, !P4 ;  /* 0xffffffc000007807 */ /* 0x000fe20006000000 */
[C---:B------:R-:W-:Y:S01]  /*07c0*/  VIADD R202, R203.reuse, 0x20 ;  /* 0x00000020cbca7836 */ /* 0x040fe20000000000 */
        /* <DEDUP_REMOVED lines=8> */
[----:B------:R-:W-:Y:S01]  /*0850*/  LEA R197, R188, UR5, 0x1 ;  /* 0x00000005bcc57c11 */ /* 0x000fe2000f8e08ff */
[----:B------:R-:W-:Y:S01]  /*0860*/  IMAD.IADD R204, R203, 0x1, R206 ;  /* 0x00000001cbcc7824 */ /* 0x000fe200078e02ce */
[----:B------:R-:W-:Y:S01]  /*0870*/  LEA R177, R177, UR4, 0x1 ;  /* 0x00000004b1b17c11 */ /* 0x000fe2000f8e08ff */
[----:B------:R-:W-:-:S02]  /*0880*/  IMAD R193, R186, 0x10, R193 ;  /* 0x00000010bac17824 */ /* 0x000fc400078e02c1 */
[----:B------:R-:W-:Y:S02]  /*0890*/  IMAD.IADD R0, R0, 0x1, R178 ;  /* 0x0000000100007824 */ /* 0x000fe400078e02b2 */
[----:B------:R-:W-:Y:S02]  /*08a0*/  @P2 VIADD R200, R201, 0xffffffc0 ;  /* 0xffffffc0c9c82836 */ /* 0x000fe40000000000 */
[----:B---34-:R-:W-:-:S07]  /*08b0*/  IMAD.IADD R206, R206, 0x1, R202 ;  /* 0x00000001cece7824 */ /* 0x018fce00078e02ca */
.L_x_1345:
[----:B------:R-:W1:Y:S01]  /*08c0*/  LDC.64 R6, c[0x0][0x2f0] ;  /* 0x0000bc00ff067b82 */ /* 0x000e620000000a00 */
[C---:B------:R-:W-:Y:S01]  /*08d0*/  IMAD.SHL.U32 R9, R192.reuse, 0x4, RZ ;  /* 0x00000004c0097824 */ /* 0x040fe200078e00ff */
[----:B------:R-:W-:Y:S01]  /*08e0*/  SHF.R.S32.HI R18, RZ, 0x1f, R192 ;  /* 0x0000001fff127819 */ /* 0x000fe200000114c0 */
[----:B------:R-:W-:Y:S01]  /*08f0*/  IMAD.MOV.U32 R24, RZ, RZ, -0x1 ;  /* 0xffffffffff187424 */ /* 0x000fe200078e00ff */
[----:B------:R-:W-:Y:S02]  /*0900*/  ISETP.NE.U32.AND P3, PT, RZ, UR10, PT ;  /* 0x0000000aff007c0c */ /* 0x000fe4000bf65070 */
[----:B------:R-:W-:Y:S02]  /*0910*/  SHF.L.U64.HI R8, R192, 0x2, R18 ;  /* 0x00000002c0087819 */ /* 0x000fe40000010212 */
[----:B--2---:R-:W2:Y:S01]  /*0920*/  LDC.64 R4, c[0x0][0x308] ;  /* 0x0000c200ff047b82 */ /* 0x004ea20000000a00 */
        /* <DEDUP_REMOVED lines=40> */
.L_x_1299:
[----:B------:R-:W-:Y:S01]  /*0bb0*/  IMAD.SHL.U32 R17, R196, 0x40, RZ ;  /* 0x00000040c4117824 */ /* 0x000fe200078e00ff */
[----:B-----5:R-:W-:-:S04]  /*0bc0*/  @!P2 IADD3 R222, R8, R4, -R223 ;  /* 0x0000000408dea210 */ /* 0x020fc80007ffe8df */
[----:B------:R-:W-:-:S13]  /*0bd0*/  ISETP.GT.AND P0, PT, R222, R17, PT ;  /* 0x00000011de00720c */ /* 0x000fda0003f04270 */
[----:B------:R-:W-:Y:S05]  /*0be0*/  @!P0 BRA `(.L_x_1300) ;  /* 0x0000008800948947 */ /* 0x000fea0003800000 */
[----:B------:R-:W3:Y:S01]  /*0bf0*/  LDC R8, c[0x0][0x278] ;  /* 0x00009e00ff087b82 */ /* 0x000ee20000000800 */
[----:B--2---:R-:W-:Y:S01]  /*0c00*/  IABS R10, R198 ;  /* 0x000000c6000a7213 */ /* 0x004fe20000000000 */
[----:B------:R-:W2:Y:S01]  /*0c10*/  S2R R22, SR_CTAID.X ;  /* 0x0000000000167919 */ /* 0x000ea20000002500 */
[----:B------:R-:W-:Y:S01]  /*0c20*/  ISETP.NE.AND P1, PT, R224, -0x1, PT ;  /* 0xffffffffe000780c */ /* 0x000fe20003f25270 */
[----:B------:R-:W-:Y:S01]  /*0c30*/  IMAD.SHL.U32 R40, R192, 0x80, RZ ;  /* 0x00000080c0287824 */ /* 0x000fe200078e00ff */
[----:B------:R-:W-:Y:S02]  /*0c40*/  ISETP.NE.AND P2, PT, R24, -0x1, PT ;  /* 0xffffffff1800780c */ /* 0x000fe40003f45270 */
[----:B-1----:R-:W-:Y:S01]  /*0c50*/  IADD3 R14, R238, 0x3f, RZ ;  /* 0x0000003fee0e7810 */ /* 0x002fe20007ffe0ff */
[----:B------:R-:W1:Y:S01]  /*0c60*/  LDC.64 R6, c[0x0][0x228] ;  /* 0x00008a00ff067b82 */ /* 0x000e620000000a00 */
[----:B------:R-:W-:Y:S02]  /*0c70*/  SEL R40, R40, RZ, P4 ;  /* 0x000000ff28287207 */ /* 0x000fe40002000000 */
[----:B------:R-:W-:-:S02]  /*0c80*/  SHF.R.S32.HI R25, RZ, 0x1f, R14 ;  /* 0x0000001fff197819 */ /* 0x000fc4000001140e */
[----:B------:R-:W-:Y:S02]  /*0c90*/  SHF.R.S32.HI R199, RZ, 0x1f, R198 ;  /* 0x0000001fffc77819 */ /* 0x000fe400000114c6 */
[----:B------:R-:W-:Y:S01]  /*0ca0*/  LEA.HI R25, R25, R14, RZ, 0x6 ;  /* 0x0000000e19197211 */ /* 0x000fe200078f30ff */
[----:B------:R-:W4:Y:S03]  /*0cb0*/  LDC R33, c[0x0][0x2d4] ;  /* 0x0000b500ff217b82 */ /* 0x000f260000000800 */
[----:B------:R-:W-:-:S04]  /*0cc0*/  LOP3.LUT R28, R25, 0xffffffc0, RZ, 0xc0, !PT ;  /* 0xffffffc0191c7812 */ /* 0x000fc800078ec0ff */
[----:B------:R-:W-:Y:S01]  /*0cd0*/  IADD3 R28, R28, -0x40, RZ ;  /* 0xffffffc01c1c7810 */ /* 0x000fe20007ffe0ff */
[----:B------:R-:W5:Y:S01]  /*0ce0*/  LDC R26, c[0x0][0x2dc] ;  /* 0x0000b700ff1a7b82 */ /* 0x000f620000000800 */
[----:B---3--:R-:W-:Y:S02]  /*0cf0*/  IABS R9, R8 ;  /* 0x0000000800097213 */ /* 0x008fe40000000000 */
[----:B------:R-:W-:Y:S02]  /*0d00*/  SHF.R.S32.HI R32, RZ, 0x1f, R28 ;  /* 0x0000001fff207819 */ /* 0x000fe4000001141c */
[----:B------:R-:W3:Y:S03]  /*0d10*/  I2F.RP R4, R9 ;  /* 0x0000000900047306 */ /* 0x000ee60000209400 */
[----:B------:R-:W5:Y:S01]  /*0d20*/  LDC R16, c[0x0][0x270] ;  /* 0x00009c00ff107b82 */ /* 0x000f620000000800 */
[----:B-1----:R-:W-:-:S02]  /*0d30*/  IMAD R13, R18, R6, RZ ;  /* 0x00000006120d7224 */ /* 0x002fc400078e02ff */
[----:B------:R-:W-:-:S04]  /*0d40*/  IMAD.WIDE.U32 R30, R192, R6, RZ ;  /* 0x00000006c01e7225 */ /* 0x000fc800078e00ff */
[C---:B------:R-:W-:Y:S01]  /*0d50*/  IMAD R7, R192.reuse, R7, R13 ;  /* 0x00000007c0077224 */ /* 0x040fe200078e020d */
[----:B------:R-:W1:Y:S01]  /*0d60*/  LDC.U8 R6, c[0x0][0x3d8] ;  /* 0x0000f600ff067b82 */ /* 0x000e620000000000 */
[----:B----4-:R-:W-:Y:S01]  /*0d70*/  SHF.R.S32.HI R13, RZ, 0x1f, R33 ;  /* 0x0000001fff0d7819 */ /* 0x010fe20000011421 */
[----:B------:R-:W-:Y:S01]  /*0d80*/  IMAD.WIDE.U32 R36, R192, R33, RZ ;  /* 0x00000021c0247225 */ /* 0x000fe200078e00ff */
[----:B---3--:R-:W3:Y:S01]  /*0d90*/  MUFU.RCP R4, R4 ;  /* 0x0000000400047308 */ /* 0x008ee20000001000 */
[----:B------:R-:W-:Y:S02]  /*0da0*/  IADD3 R29, R31, R7, RZ ;  /* 0x000000071f1d7210 */ /* 0x000fe40007ffe0ff */
[----:B------:R-:W-:Y:S02]  /*0db0*/  @P1 IADD3 R7, R223, R224, RZ ;  /* 0x000000e0df071210 */ /* 0x000fe40007ffe0ff */
[----:B------:R-:W4:Y:S01]  /*0dc0*/  LDC R23, c[0x0][0x2c4] ;  /* 0x0000b100ff177b82 */ /* 0x000f220000000800 */
[----:B-----5:R-:W-:-:S04]  /*0dd0*/  IMAD.WIDE R42, R26, R16, RZ ;  /* 0x000000101a2a7225 */ /* 0x020fc800078e02ff */
[----:B------:R-:W-:Y:S01]  /*0de0*/  IMAD R27, R43, R36, RZ ;  /* 0x000000242b1b7224 */ /* 0x000fe200078e02ff */
[----:B---3--:R-:W-:Y:S01]  /*0df0*/  IADD3 R4, R4, 0xffffffe, RZ ;  /* 0x0ffffffe04047810 */ /* 0x008fe20007ffe0ff */
[----:B------:R-:W-:-:S03]  /*0e00*/  IMAD.WIDE.U32 R34, R42, R24, RZ ;  /* 0x000000182a227225 */ /* 0x000fc600078e00ff */
[----:B------:R-:W3:Y:S02]  /*0e10*/  F2I.FTZ.U32.TRUNC.NTZ R5, R4 ;  /* 0x0000000400057305 */ /* 0x000ee4000021f000 */
[----:B---3--:R-:W-:-:S04]  /*0e20*/  IMAD.MOV R4, RZ, RZ, -R5 ;  /* 0x000000ffff047224 */ /* 0x008fc800078e0a05 */
[----:B------:R-:W-:Y:S01]  /*0e30*/  IMAD R19, R4, R9, RZ ;  /* 0x0000000904137224 */ /* 0x000fe200078e02ff */
[----:B------:R-:W-:-:S05]  /*0e40*/  MOV R4, RZ ;  /* 0x000000ff00047202 */ /* 0x000fca0000000f00 */
[----:B------:R-:W-:Y:S02]  /*0e50*/  IMAD.HI.U32 R19, R5, R19, R4 ;  /* 0x0000001305137227 */ /* 0x000fe400078e0004 */
[----:B------:R-:W3:Y:S04]  /*0e60*/  LDC.64 R4, c[0x0][0x240] ;  /* 0x00009000ff047b82 */ /* 0x000ee80000000a00 */
[----:B------:R-:W-:-:S04]  /*0e70*/  IMAD.HI.U32 R19, R19, R10, RZ ;  /* 0x0000000a13137227 */ /* 0x000fc800078e00ff */
[----:B------:R-:W-:-:S04]  /*0e80*/  IMAD.MOV R12, RZ, RZ, -R19 ;  /* 0x000000ffff0c7224 */ /* 0x000fc800078e0a13 */
[C---:B------:R-:W-:Y:S02]  /*0e90*/  IMAD R12, R9.reuse, R12, R10 ;  /* 0x0000000c090c7224 */ /* 0x040fe400078e020a */
[----:B------:R-:W5:Y:S03]  /*0ea0*/  @P1 LDC.64 R10, c[0x0][0x250] ;  /* 0x00009400ff0a1b82 */ /* 0x000f660000000a00 */
[----:B------:R-:W-:Y:S01]  /*0eb0*/  ISETP.GT.U32.AND P5, PT, R9, R12, PT ;  /* 0x0000000c0900720c */ /* 0x000fe20003fa4070 */
[----:B---3--:R-:W-:-:S03]  /*0ec0*/  IMAD.WIDE.U32 R20, R24, R4, RZ ;  /* 0x0000000418147225 */ /* 0x008fc600078e00ff */
[----:B------:R-:W-:-:S09]  /*0ed0*/  SEL R30, R30, R20, !P2 ;  /* 0x000000141e1e7207 */ /* 0x000fd20005000000 */
[----:B------:R-:W-:Y:S02]  /*0ee0*/  @!P5 IMAD.IADD R12, R12, 0x1, -R9 ;  /* 0x000000010c0cd824 */ /* 0x000fe400078e0a09 */
[----:B------:R-:W-:Y:S01]  /*0ef0*/  @!P5 VIADD R19, R19, 0x1 ;  /* 0x000000011313d836 */ /* 0x000fe20000000000 */
[----:B------:R-:W-:Y:S02]  /*0f00*/  ISETP.NE.AND P5, PT, R8, RZ, PT ;  /* 0x000000ff0800720c */ /* 0x000fe40003fa5270 */
        /* <DEDUP_REMOVED lines=9> */
[----:B------:R-:W-:Y:S01]  /*0fa0*/  @P3 IADD3 R19, R19, 0x1, RZ ;  /* 0x0000000113133810 */ /* 0x000fe20007ffe0ff */
[----:B------:R-:W-:Y:S01]  /*0fb0*/  @P2 IMAD.IADD R29, R21, 0x1, R12 ;  /* 0x00000001151d2824 */ /* 0x000fe200078e020c */
[----:B-1----:R-:W-:Y:S01]  /*0fc0*/  ISETP.NE.AND P3, PT, R6, RZ, PT ;  /* 0x000000ff0600720c */ /* 0x002fe20003f65270 */
[----:B------:R-:W1:Y:S01]  /*0fd0*/  @!P2 LDC.64 R12, c[0x0][0x418] ;  /* 0x00010600ff0cab82 */ /* 0x000e620000000a00 */
[----:B------:R-:W-:Y:S01]  /*0fe0*/  @P1 IADD3 R20, R15, R20, RZ ;  /* 0x000000140f141210 */ /* 0x000fe20007ffe0ff */
[C---:B------:R-:W-:Y:S01]  /*0ff0*/  IMAD R27, R42.reuse, R7, R27 ;  /* 0x000000072a1b7224 */ /* 0x040fe200078e021b */
[----:B------:R-:W-:Y:S01]  /*1000*/  @P1 MOV R21, R14 ;  /* 0x0000000e00151202 */ /* 0x000fe20000000f00 */
[----:B------:R-:W-:-:S04]  /*1010*/  IMAD.WIDE.U32 R36, R42, R36, RZ ;  /* 0x000000242a247225 */ /* 0x000fc800078e00ff */
[----:B------:R-:W3:Y:S01]  /*1020*/  @P2 LDC.64 R14, c[0x0][0x420] ;  /* 0x00010800ff0e2b82 */ /* 0x000ee20000000a00 */
[----:B------:R-:W-:Y:S01]  /*1030*/  IMAD R6, R43, R24, RZ ;  /* 0x000000182b067224 */ /* 0x000fe200078e02ff */
[----:B------:R-:W-:Y:S01]  /*1040*/  IADD3 R27, R37, R27, RZ ;  /* 0x0000001b251b7210 */ /* 0x000fe20007ffe0ff */
[----:B------:R-:W-:Y:S01]  /*1050*/  @!P0 IMAD.MOV R19, RZ, RZ, -R19 ;  /* 0x000000ffff138224 */ /* 0x000fe200078e0a13 */
[----:B------:R-:W-:Y:S01]  /*1060*/  SEL R31, R36, R34, !P2 ;  /* 0x00000022241f7207 */ /* 0x000fe20005000000 */
[C---:B----4-:R-:W-:Y:S01]  /*1070*/  @P3 IMAD R41, R192.reuse, R23, RZ ;  /* 0x00000017c0293224 */ /* 0x050fe200078e02ff */
[----:B------:R-:W-:Y:S02]  /*1080*/  @P2 IADD3 R27, R35, R6, RZ ;  /* 0x00000006231b2210 */ /* 0x000fe40007ffe0ff */
[----:B------:R-:W4:Y:S01]  /*1090*/  @P3 LDC R36, c[0x0][0x2e4] ;  /* 0x0000b900ff243b82 */ /* 0x000f220000000800 */
[----:B------:R-:W-:Y:S02]  /*10a0*/  @!P5 LOP3.LUT R19, RZ, R8, RZ, 0x33, !PT ;  /* 0x00000008ff13d212 */ /* 0x000fe400078e33ff */
[----:B------:R-:W-:-:S02]  /*10b0*/  SHF.L.U64.HI R34, R192, 0x7, R18 ;  /* 0x00000007c0227819 */ /* 0x000fc40000010212 */
[----:B------:R-:W-:Y:S02]  /*10c0*/  IADD3 R40, P0, R28, R40, RZ ;  /* 0x000000281c287210 */ /* 0x000fe40007f1e0ff */
[----:B------:R-:W-:Y:S01]  /*10d0*/  SEL R34, R34, RZ, P4 ;  /* 0x000000ff22227207 */ /* 0x000fe20002000000 */
[----:B------:R-:W2:Y:S01]  /*10e0*/  LDC.64 R6, c[0x0][0x488] ;  /* 0x00012200ff067b82 */ /* 0x000ea20000000a00 */
[-C--:B-1----:R-:W-:Y:S02]  /*10f0*/  @!P2 IMAD R37, R18, R12.reuse, RZ ;  /* 0x0000000c1225a224 */ /* 0x082fe400078e02ff */
[----:B------:R-:W-:Y:S01]  /*1100*/  @!P2 IMAD.WIDE.U32 R44, R192, R12, RZ ;  /* 0x0000000cc02ca225 */ /* 0x000fe200078e00ff */
[----:B------:R-:W-:-:S03]  /*1110*/  @P3 SEL R12, R41, R24, !P2 ;  /* 0x00000018290c3207 */ /* 0x000fc60005000000 */
[----:B------:R-:W-:Y:S01]  /*1120*/  @!P2 IMAD R37, R192, R13, R37 ;  /* 0x0000000dc025a224 */ /* 0x000fe200078e0225 */
[----:B------:R-:W1:Y:S01]  /*1130*/  @P1 LDC.64 R8, c[0x0][0x248] ;  /* 0x00009200ff081b82 */ /* 0x000e620000000a00 */
[----:B---3--:R-:W-:-:S04]  /*1140*/  @P2 IMAD.WIDE.U32 R38, R24, R14, RZ ;  /* 0x0000000e18262225 */ /* 0x008fc800078e00ff */
[----:B------:R-:W-:Y:S01]  /*1150*/  @P2 IMAD R13, R24, R15, R39 ;  /* 0x0000000f180d2224 */ /* 0x000fe200078e0227 */
[----:B------:R-:W-:Y:S01]  /*1160*/  IADD3.X R15, R32, R34, RZ, P0, !PT ;  /* 0x00000022200f7210 */ /* 0x000fe200007fe4ff */
[----:B------:R-:W-:Y:S01]  /*1170*/  IMAD R14, R43, R40, RZ ;  /* 0x000000282b0e7224 */ /* 0x000fe200078e02ff */
[----:B------:R-:W3:Y:S01]  /*1180*/  LDC.U8 R35, c[0x0][0x480] ;  /* 0x00012000ff237b82 */ /* 0x000ee20000000000 */
[----:B------:R-:W-:Y:S01]  /*1190*/  @!P2 IADD3 R13, R45, R37, RZ ;  /* 0x000000252d0da210 */ /* 0x000fe20007ffe0ff */
[----:B----4-:R-:W-:Y:S02]  /*11a0*/  @P3 IMAD R12, R198, R36, R12 ;  /* 0x00000024c60c3224 */ /* 0x010fe400078e020c */
[----:B------:R-:W-:-:S04]  /*11b0*/  IMAD.WIDE.U32 R40, R42, R40, RZ ;  /* 0x000000282a287225 */ /* 0x000fc800078e00ff */
[----:B--2---:R-:W-:-:S04]  /*11c0*/  IMAD.WIDE.U32 R36, R22, R6, RZ ;  /* 0x0000000616247225 */ /* 0x004fc800078e00ff */
[----:B------:R-:W-:Y:S02]  /*11d0*/  @P1 IMAD.IADD R6, R223, 0x1, R224 ;  /* 0x00000001df061824 */ /* 0x000fe400078e02e0 */
[----:B------:R-:W-:Y:S02]  /*11e0*/  IMAD R14, R42, R15, R14 ;  /* 0x0000000f2a0e7224 */ /* 0x000fe400078e020e */
[----:B------:R-:W-:Y:S01]  /*11f0*/  @P2 IMAD.MOV.U32 R34, RZ, RZ, R38 ;  /* 0x000000ffff222224 */ /* 0x000fe200078e0026 */
[----:B------:R-:W-:Y:S01]  /*1200*/  @!P2 MOV R34, R44 ;  /* 0x0000002c0022a202 */ /* 0x000fe20000000f00 */
[----:B------:R-:W-:Y:S02]  /*1210*/  IMAD R7, R22, R7, R37 ;  /* 0x0000000716077224 */ /* 0x000fe400078e0225 */
[----:B------:R-:W-:Y:S02]  /*1220*/  @!P3 IMAD R15, R192, R16, R198 ;  /* 0x00000010c00fb224 */ /* 0x000fe400078e02c6 */
[----:B------:R-:W-:-:S02]  /*1230*/  IMAD R38, R198, R26, RZ ;  /* 0x0000001ac6267224 */ /* 0x000fc400078e02ff */
[C---:B-1----:R-:W-:Y:S01]  /*1240*/  @P1 IMAD R22, R6.reuse, R9, RZ ;  /* 0x0000000906161224 */ /* 0x042fe200078e02ff */
[----:B---3--:R-:W-:Y:S01]  /*1250*/  ISETP.NE.AND P0, PT, R35, RZ, PT ;  /* 0x000000ff2300720c */ /* 0x008fe20003f05270 */
[----:B------:R-:W-:Y:S01]  /*1260*/  @P1 IMAD.WIDE.U32 R42, R6, R8, RZ ;  /* 0x00000008062a1225 */ /* 0x000fe200078e00ff */
[----:B------:R-:W-:Y:S02]  /*1270*/  SHF.R.S32.HI R37, RZ, 0x1f, R38 ;  /* 0x0000001fff257819 */ /* 0x000fe40000011426 */
[----:B------:R-:W-:Y:S01]  /*1280*/  SEL R36, R36, RZ, P0 ;  /* 0x000000ff24247207 */ /* 0x000fe20000000000 */
[----:B------:R-:W-:Y:S01]  /*1290*/  @!P3 IMAD R12, R15, R23, RZ ;  /* 0x000000170f0cb224 */ /* 0x000fe200078e02ff */
[----:B------:R-:W-:Y:S02]  /*12a0*/  SHF.R.S32.HI R15, RZ, 0x1f, R17 ;  /* 0x0000001fff0f7819 */ /* 0x000fe40000011411 */
[----:B------:R-:W-:Y:S02]  /*12b0*/  @P1 IADD3 R22, R43, R22, RZ ;  /* 0x000000162b161210 */ /* 0x000fe40007ffe0ff */
[----:B------:R-:W-:-:S02]  /*12c0*/  SEL R35, R7, RZ, P0 ;  /* 0x000000ff07237207 */ /* 0x000fc40000000000 */
        /* <DEDUP_REMOVED lines=14> */
.L_x_1301:
        /* <DEDUP_REMOVED lines=13> */
.L_x_1302:
        /* <DEDUP_REMOVED lines=10> */
.L_x_1303:
[----:B------:R-:W-:-:S04]  /*1520*/  IMAD R6, R192, R16, R198 ;  /* 0x00000010c0067224 */ /* 0x000fc800078e02c6 */
[----:B------:R-:W-:-:S07]  /*1530*/  IMAD R33, R6, R33, RZ ;  /* 0x0000002106217224 */ /* 0x000fce00078e02ff */
.L_x_1304:
[----:B------:R-:W1:Y:S01]  /*1540*/  S2R R24, SR_TID.X ;  /* 0x0000000000187919 */ /* 0x000e620000002100 */
[----:B------:R-:W2:Y:S01]  /*1550*/  LDC.64 R6, c[0x0][0x420] ;  /* 0x00010800ff067b82 */ /* 0x000ea20000000a00 */
[----:B------:R-:W-:Y:S01]  /*1560*/  IMAD R42, R26, R16, RZ ;  /* 0x000000101a2a7224 */ /* 0x000fe200078e02ff */
[----:B------:R-:W-:Y:S01]  /*1570*/  SHF.R.S32.HI R191, RZ, 0x1f, R190 ;  /* 0x0000001fffbf7819 */ /* 0x000fe200000114be */
[----:B------:R-:W-:Y:S01]  /*1580*/  ULDC.64 UR6, c[0x0][0x428] ;  /* 0x00010a0000067ab9 */ /* 0x000fe20000000a00 */
[----:B------:R-:W-:Y:S01]  /*1590*/  ULDC.64 UR8, c[0x0][0x258] ;  /* 0x0000960000087ab9 */ /* 0x000fe20000000a00 */
[----:B------:R-:W-:Y:S01]  /*15a0*/  IMAD.SHL.U32 R41, R42, 0x40, RZ ;  /* 0x000000402a297824 */ /* 0x000fe200078e00ff */
[C---:B------:R-:W-:Y:S01]  /*15b0*/  IADD3 R12, R28.reuse, R12, RZ ;  /* 0x0000000c1c0c7210 */ /* 0x040fe20007ffe0ff */
[----:B------:R-:W-:Y:S01]  /*15c0*/  IMAD.IADD R33, R28, 0x1, R33 ;  /* 0x000000011c217824 */ /* 0x000fe200078e0221 */
[----:B------:R-:W3:Y:S01]  /*15d0*/  LDC.64 R246, c[0x0][0x2b0] ;  /* 0x0000ac00fff67b82 */ /* 0x000ee20000000a00 */
[----:B------:R-:W-:Y:S01]  /*15e0*/  BSSY B1, `(.L_x_1300) ;  /* 0x0000805000017945 */ /* 0x000fe20003800000 */
[----:B------:R-:W-:-:S02]  /*15f0*/  IADD3 R38, P2, P1, R40, R41, R38 ;  /* 0x0000002928267210 */ /* 0x000fc4000795e026 */
[----:B------:R-:W-:Y:S02]  /*1600*/  SHF.R.S32.HI R41, RZ, 0x1f, R41 ;  /* 0x0000001fff297819 */ /* 0x000fe40000011429 */
[----:B------:R-:W-:Y:S02]  /*1610*/  IADD3 R40, P3, R190, R34, RZ ;  /* 0x00000022be287210 */ /* 0x000fe40007f7e0ff */
[----:B------:R-:W-:Y:S02]  /*1620*/  IADD3.X R37, R39, R41, R37, P2, P1 ;  /* 0x0000002927257210 */ /* 0x000fe400017e2425 */
[----:B------:R-:W-:Y:S01]  /*1630*/  IADD3 R31, P2, P1, R36, R38, R31 ;  /* 0x00000026241f7210 */ /* 0x000fe2000795e01f */
[----:B------:R-:W-:Y:S01]  /*1640*/  IMAD.X R41, R191, 0x1, R13, P3 ;  /* 0x00000001bf297824 */ /* 0x000fe200018e060d */
[----:B------:R-:W-:Y:S02]  /*1650*/  SHF.R.S32.HI R13, RZ, 0x1f, R189 ;  /* 0x0000001fff0d7819 */ /* 0x000fe400000114bd */
[----:B------:R-:W-:-:S02]  /*1660*/  IADD3 R34, P3, R189, R28, RZ ;  /* 0x0000001cbd227210 */ /* 0x000fc40007f7e0ff */
[----:B------:R-:W-:Y:S01]  /*1670*/  IADD3.X R27, R35, R37, R27, P2, P1 ;  /* 0x00000025231b7210 */ /* 0x000fe200017e241b */
[----:B--2---:R-:W-:Y:S01]  /*1680*/  IMAD.WIDE.U32 R40, R28, R6, R40 ;  /* 0x000000061c287225 */ /* 0x004fe200078e0028 */
[----:B------:R-:W-:-:S03]  /*1690*/  LEA.HI.SX32 R25, R25, 0xffffffff, 0x1a ;  /* 0xffffffff19197811 */ /* 0x000fc600078fd2ff */
[----:B------:R-:W-:Y:S01]  /*16a0*/  IMAD.WIDE.U32 R38, R34, R4, R190 ;  /* 0x0000000422267225 */ /* 0x000fe200078e00be */
[----:B-1----:R-:W-:-:S03]  /*16b0*/  SHF.R.S32.HI R26, RZ, 0x1f, R24 ;  /* 0x0000001fff1a7819 */ /* 0x002fc60000011418 */
[----:B---3--:R-:W-:Y:S01]  /*16c0*/  IMAD.WIDE R246, R12, 0x4, R246 ;  /* 0x000000040cf67825 */ /* 0x008fe200078e02f6 */
[----:B------:R-:W-:Y:S02]  /*16d0*/  IADD3 R38, P2, R30, R38, RZ ;  /* 0x000000261e267210 */ /* 0x000fe40007f5e0ff */
[----:B------:R-:W-:Y:S01]  /*16e0*/  LEA.HI R26, R26, R24, RZ, 0x5 ;  /* 0x000000181a1a7211 */ /* 0x000fe200078f28ff */
[-C--:B------:R-:W-:Y:S02]  /*16f0*/  IMAD R24, R32, R6.reuse, RZ ;  /* 0x0000000620187224 */ /* 0x080fe400078e02ff */
[C---:B------:R-:W-:Y:S01]  /*1700*/  IMAD.X R32, R13.reuse, 0x1, R32, P3 ;  /* 0x000000010d207824 */ /* 0x040fe200018e0620 */
[----:B------:R-:W-:Y:S01]  /*1710*/  SHF.R.S32.HI R26, RZ, 0x5, R26 ;  /* 0x00000005ff1a7819 */ /* 0x000fe2000001141a */
[----:B------:R-:W-:Y:S01]  /*1720*/  IMAD R24, R28, R7, R24 ;  /* 0x000000071c187224 */ /* 0x000fe200078e0218 */
[----:B------:R-:W-:Y:S01]  /*1730*/  ISETP.GE.AND P3, PT, R238, 0x1, PT ;  /* 0x00000001ee00780c */ /* 0x000fe20003f66270 */
[----:B------:R-:W-:-:S02]  /*1740*/  IMAD R28, R13, R6, RZ ;  /* 0x000000060d1c7224 */ /* 0x000fc400078e02ff */
[----:B------:R-:W-:Y:S02]  /*1750*/  IMAD R26, R26, R42, R187 ;  /* 0x0000002a1a1a7224 */ /* 0x000fe400078e02bb */
[----:B------:R-:W-:Y:S02]  /*1760*/  IMAD.IADD R41, R41, 0x1, R24 ;  /* 0x0000000129297824 */ /* 0x000fe400078e0218 */
[----:B------:R-:W-:Y:S01]  /*1770*/  IMAD R24, R199, UR6, RZ ;  /* 0x00000006c7187c24 */ /* 0x000fe2000f8e02ff */
[----:B------:R-:W-:Y:S01]  /*1780*/  IADD3 R31, P1, R26, R31, RZ ;  /* 0x0000001f1a1f7210 */ /* 0x000fe20007f3e0ff */
[----:B------:R-:W-:-:S03]  /*1790*/  IMAD.WIDE.U32 R36, R198, UR6, R40 ;  /* 0x00000006c6247c25 */ /* 0x000fc6000f8e0028 */
[----:B------:R-:W-:Y:S01]  /*17a0*/  LEA.HI.X.SX32 R26, R26, R27, 0x1, P1 ;  /* 0x0000001b1a1a7211 */ /* 0x000fe200008f0eff */
[----:B------:R-:W-:Y:S02]  /*17b0*/  IMAD R27, R32, R4, RZ ;  /* 0x00000004201b7224 */ /* 0x000fe400078e02ff */
[----:B------:R-:W-:Y:S01]  /*17c0*/  IMAD R24, R198, UR7, R24 ;  /* 0x00000007c6187c24 */ /* 0x000fe2000f8e0218 */
[----:B------:R-:W-:Y:S01]  /*17d0*/  ULDC.64 UR6, c[0x0][0x400] ;  /* 0x0001000000067ab9 */ /* 0x000fe20000000a00 */
[----:B------:R-:W-:Y:S01]  /*17e0*/  IMAD R27, R34, R5, R27 ;  /* 0x00000005221b7224 */ /* 0x000fe200078e021b */
[----:B------:R-:W-:Y:S01]  /*17f0*/  LEA R240, P1, R31, UR6, 0x2 ;  /* 0x000000061ff07c11 */ /* 0x000fe2000f8210ff */
[----:B------:R-:W1:Y:S01]  /*1800*/  LDC.64 R34, c[0x0][0x478] ;  /* 0x00011e00ff227b82 */ /* 0x000e620000000a00 */
[----:B------:R-:W-:Y:S01]  /*1810*/  IADD3 R37, R37, R24, RZ ;  /* 0x0000001825257210 */ /* 0x000fe20007ffe0ff */
[----:B------:R-:W-:Y:S01]  /*1820*/  IMAD R24, R199, UR8, RZ ;  /* 0x00000008c7187c24 */ /* 0x000fe2000f8e02ff */
[----:B------:R-:W-:Y:S01]  /*1830*/  IADD3.X R39, R29, R39, R27, P2, !PT ;  /* 0x000000271d277210 */ /* 0x000fe200017fe41b */
[----:B------:R-:W-:Y:S01]  /*1840*/  IMAD R28, R189, R7, R28 ;  /* 0x00000007bd1c7224 */ /* 0x000fe200078e021c */
[----:B------:R-:W-:Y:S01]  /*1850*/  LEA.HI.X R241, R31, UR7, R26, 0x2, P1 ;  /* 0x000000071ff17c11 */ /* 0x000fe200088f141a */
[C---:B------:R-:W-:Y:S01]  /*1860*/  IMAD R24, R198.reuse, UR9, R24 ;  /* 0x00000009c6187c24 */ /* 0x040fe2000f8e0218 */
[----:B------:R-:W-:Y:S01]  /*1870*/  ULDC.64 UR6, c[0x0][0x3e0] ;  /* 0x0000f80000067ab9 */ /* 0x000fe20000000a00 */
[----:B------:R-:W-:Y:S01]  /*1880*/  IMAD.WIDE.U32 R26, R198, UR8, R38 ;  /* 0x00000008c61a7c25 */ /* 0x000fe2000f8e0026 */
[----:B------:R-:W-:-:S03]  /*1890*/  ULDC.64 UR8, c[0x0][0x210] ;  /* 0x0000840000087ab9 */ /* 0x000fc60000000a00 */
[----:B------:R-:W-:Y:S01]  /*18a0*/  IMAD.WIDE.U32 R30, R189, R6, R36 ;  /* 0x00000006bd1e7225 */ /* 0x000fe200078e0024 */
[----:B------:R-:W-:-:S03]  /*18b0*/  LEA R244, P2, R26, UR8, 0x1 ;  /* 0x000000081af47c11 */ /* 0x000fc6000f8408ff */
[----:B------:R-:W-:Y:S01]  /*18c0*/  IMAD.IADD R24, R27, 0x1, R24 ;  /* 0x000000011b187824 */ /* 0x000fe200078e0218 */
[----:B------:R-:W-:Y:S02]  /*18d0*/  IADD3 R28, R31, R28, RZ ;  /* 0x0000001c1f1c7210 */ /* 0x000fe40007ffe0ff */
[----:B------:R-:W-:Y:S02]  /*18e0*/  LEA R242, P1, R30, UR6, 0x1 ;  /* 0x000000061ef27c11 */ /* 0x000fe4000f8208ff */
[----:B------:R-:W-:Y:S02]  /*18f0*/  LEA.HI.X R245, R26, UR9, R24, 0x1, P2 ;  /* 0x000000091af57c11 */ /* 0x000fe400090f0c18 */
[----:B------:R-:W-:Y:S01]  /*1900*/  LEA.HI.X R243, R30, UR7, R28, 0x1, P1 ;  /* 0x000000071ef37c11 */ /* 0x000fe200088f0c1c */
[----:B-1----:R-:W-:Y:S01]  /*1910*/  IMAD.WIDE R32, R33, 0x4, R34 ;  /* 0x0000000421207825 */ /* 0x002fe200078e0222 */
        /* <DEDUP_REMOVED lines=36> */
.L_x_1307:
[----:B------:R-:W-:Y:S05]  /*1b60*/  BSYNC B0 ;  /* 0x0000000000007941 */ /* 0x000fea0003800000 */
.L_x_1306:
        /* <DEDUP_REMOVED lines=38> */
.L_x_1309:
[----:B------:R-:W-:Y:S05]  /*1dd0*/  BSYNC B0 ;  /* 0x0000000000007941 */ /* 0x000fea0003800000 */
.L_x_1308:
[----:B------:R-:W-:Y:S01]  /*1de0*/  SEL R220, R220, R188, !P1 ;  /* 0x000000bcdcdc7207 */ /* 0x000fe20004800000 */
[----:B------:R-:W-:Y:S03]  /*1df0*/  BSSY B0, `(.L_x_1310) ;  /* 0x000002d000007945 */ /* 0x000fe60003800000 */
        /* <DEDUP_REMOVED lines=15> */
.L_x_1311:
        /* <DEDUP_REMOVED lines=29> */
.L_x_1312:
[----:B------:R-:W-:Y:S05]  /*20c0*/  BSYNC B0 ;  /* 0x0000000000007941 */ /* 0x000fea0003800000 */
.L_x_1310:
        /* <DEDUP_REMOVED lines=17> */
.L_x_1314:
        /* <DEDUP_REMOVED lines=37> */
.L_x_1315:
[----:B------:R-:W-:Y:S05]  /*2430*/  BSYNC B0 ;  /* 0x0000000000007941 */ /* 0x000fea0003800000 */
.L_x_1313:
        /* <DEDUP_REMOVED lines=58> */
.L_x_1317:
[----:B------:R-:W-:Y:S05]  /*27e0*/  BSYNC B0 ;  /* 0x0000000000007941 */ /* 0x000fea0003800000 */
.L_x_1316:
        /* <DEDUP_REMOVED lines=41> */
.L_x_1319:
[----:B------:R-:W-:Y:S05]  /*2a80*/  BSYNC B0 ;  /* 0x0000000000007941 */ /* 0x000fea0003800000 */
.L_x_1318:
        /* <DEDUP_REMOVED lines=45> */
.L_x_1321:
[----:B------:R-:W-:Y:S05]  /*2d60*/  BSYNC B0 ;  /* 0x0000000000007941 */ /* 0x000fea0003800000 */
.L_x_1320:
        /* <DEDUP_REMOVED lines=19> */
[----:B-1----:R-:W1:Y:S08]  /*2ea0*/  @!P4 LDC.64 R6, c[0x0][0x220] ;  /* 0x00008800ff06cb82 */ /* 0x002e700000000a00 */
[----:B------:R-:W3:Y:S01]  /*2eb0*/  @!P2 LDC.64 R4, c[0x0][0x220] ;  /* 0x00008800ff04ab82 */ /* 0x000ee20000000a00 */
        /* <DEDUP_REMOVED lines=9> */
[----:B---3--:R-:W-:-:S03]  /*2f50*/  @!P2 LEA R4, P0, R20, R4, 0x1 ;  /* 0x000000041404a211 */ /* 0x008fc600078008ff */
        /* <DEDUP_REMOVED lines=10> */
.L_x_1323:
[----:B------:R-:W-:Y:S05]  /*3000*/  BSYNC B0 ;  /* 0x0000000000007941 */ /* 0x000fea0003800000 */
.L_x_1322:
[----:B------:R-:W-:Y:S01]  /*3010*/  ULDC.64 UR6, c[0x0][0x3c8] ;  /* 0x0000f20000067ab9 */ /* 0x000fe20000000a00 */
[----:B------:R-:W3:Y:S01]  /*3020*/  LDC.64 R182, c[0x0][0x3b8] ;  /* 0x0000ee00ffb67b82 */ /* 0x000ee20000000a00 */
[----:B------:R-:W-:Y:S01]  /*3030*/  ISETP.NE.U32.AND P4, PT, RZ, UR6, PT ;  /* 0x00000006ff007c0c */ /* 0x000fe2000bf85070 */
[----:B------:R-:W0:Y:S01]  /*3040*/  LDGDEPBAR ;  /* 0x00000000000079af */ /* 0x000e220000000000 */
[----:B------:R-:W-:Y:S01]  /*3050*/  ISETP.GE.AND P2, PT, R193, R12, PT ;  /* 0x0000000cc100720c */ /* 0x000fe20003f46270 */
[----:B------:R-:W-:Y:S01]  /*3060*/  IMAD.MOV.U32 R218, RZ, RZ, 0x7f800000 ;  /* 0x7f800000ffda7424 */ /* 0x000fe200078e00ff */
[----:B------:R-:W-:Y:S01]  /*3070*/  ISETP.NE.AND.EX P4, PT, RZ, UR7, PT, P4 ;  /* 0x00000007ff007c0c */ /* 0x000fe2000bf85340 */
[----:B------:R-:W-:Y:S02]  /*3080*/  IMAD.MOV.U32 R219, RZ, RZ, 0x7f800000 ;  /* 0x7f800000ffdb7424 */ /* 0x000fe400078e00ff */
[----:B------:R-:W-:Y:S01]  /*3090*/  IMAD R248, R192, R16, R198 ;  /* 0x00000010c0f87224 */ /* 0x000fe200078e02c6 */
[----:B------:R-:W4:Y:S01]  /*30a0*/  LDC R205, c[0x0][0x270] ;  /* 0x00009c00ffcd7b82 */ /* 0x000f220000000800 */
[----:B------:R-:W-:Y:S01]  /*30b0*/  VIADD R17, R17, 0x40 ;  /* 0x0000004011117836 */ /* 0x000fe20000000000 */
[----:B------:R-:W-:Y:S01]  /*30c0*/  SHF.R.S32.HI R210, RZ, 0x1f, R187 ;  /* 0x0000001fffd27819 */ /* 0x000fe200000114bb */
[----:B------:R-:W-:Y:S01]  /*30d0*/  VIADD R176, R179, 0x3000 ;  /* 0x00003000b3b07836 */ /* 0x000fe20000000000 */
[----:B------:R-:W-:Y:S01]  /*30e0*/  ULDC UR4, c[0x0][0x2d0] ;  /* 0x0000b40000047ab9 */ /* 0x000fe20000000800 */
[----:B------:R-:W-:-:S02]  /*30f0*/  VIADD R175, R180, 0x3000 ;  /* 0x00003000b4af7836 */ /* 0x000fc40000000000 */
[----:B------:R-:W-:Y:S02]  /*3100*/  IMAD R250, R196, 0x2, R184 ;  /* 0x00000002c4fa7824 */ /* 0x000fe400078e02b8 */
[----:B------:R-:W-:Y:S01]  /*3110*/  IMAD.MOV.U32 R174, RZ, RZ, 0x20 ;  /* 0x00000020ffae7424 */ /* 0x000fe200078e00ff */
[----:B-12---:R-:W1:Y:S01]  /*3120*/  @P4 LDC.64 R4, c[0x0][0x3d0] ;  /* 0x0000f400ff044b82 */ /* 0x006e620000000a00 */
[----:B------:R-:W-:Y:S01]  /*3130*/  IMAD.MOV.U32 R173, RZ, RZ, 0x40 ;  /* 0x00000040ffad7424 */ /* 0x000fe200078e00ff */
[----:B------:R-:W-:Y:S01]  /*3140*/  CS2R R142, SRZ ;  /* 0x00000000008e7805 */ /* 0x000fe2000001ff00 */
[----:B------:R-:W-:Y:S01]  /*3150*/  IMAD.MOV.U32 R217, RZ, RZ, RZ ;  /* 0x000000ffffd97224 */ /* 0x000fe200078e00ff */
[----:B------:R-:W-:Y:S01]  /*3160*/  CS2R R140, SRZ ;  /* 0x00000000008c7805 */ /* 0x000fe2000001ff00 */
[----:B---3--:R-:W2:Y:S01]  /*3170*/  LDG.E.64 R10, desc[UR14][R182.64+0x8] ;  /* 0x0000080eb60a7981 */ /* 0x008ea2000c1e1b00 */
        /* <DEDUP_REMOVED lines=25> */
[----:B------:R-:W3:Y:S01]  /*3310*/  LDG.E.64 R182, desc[UR14][R182.64] ;  /* 0x0000000eb6b67981 */ /* 0x000ee2000c1e1b00 */
[----:B------:R-:W-:Y:S01]  /*3320*/  @P4 LEA R4, P0, R6, UR6, 0x2 ;  /* 0x0000000606044c11 */ /* 0x000fe2000f8010ff */
[----:B------:R-:W-:Y:S01]  /*3330*/  IMAD.SHL.U32 R248, R248, 0x20, RZ ;  /* 0x00000020f8f87824 */ /* 0x000fe200078e00ff */
[----:B------:R-:W-:Y:S01]  /*3340*/  SEL R176, R176, R179, !P1 ;  /* 0x000000b3b0b07207 */ /* 0x000fe20004800000 */
[----:B------:R-:W-:Y:S01]  /*3350*/  @P4 IMAD.IADD R5, R7, 0x1, R5 ;  /* 0x0000000107054824 */ /* 0x000fe200078e0205 */
[----:B------:R-:W-:Y:S02]  /*3360*/  SEL R175, R175, R180, !P1 ;  /* 0x000000b4afaf7207 */ /* 0x000fe40004800000 */
[----:B------:R-:W-:-:S02]  /*3370*/  CS2R R100, SRZ ;  /* 0x0000000000647805 */ /* 0x000fc4000001ff00 */
[----:B------:R-:W-:Y:S02]  /*3380*/  CS2R R62, SRZ ;  /* 0x00000000003e7805 */ /* 0x000fe4000001ff00 */
[----:B------:R-:W-:Y:S02]  /*3390*/  CS2R R60, SRZ ;  /* 0x00000000003c7805 */ /* 0x000fe4000001ff00 */
[----:B------:R-:W-:Y:S01]  /*33a0*/  @P4 LEA.HI.X R5, R6, UR7, R5, 0x2, P0 ;  /* 0x0000000706054c11 */ /* 0x000fe200080f1405 */
[----:B------:R-:W-:Y:S01]  /*33b0*/  IMAD.WIDE R6, R193, 0x4, R246 ;  /* 0x00000004c1067825 */ /* 0x000fe200078e02f6 */
[----:B------:R-:W-:Y:S02]  /*33c0*/  SHF.R.S32.HI R8, RZ, 0x1f, R248 ;  /* 0x0000001fff087819 */ /* 0x000fe400000114f8 */
[----:B------:R-:W-:Y:S02]  /*33d0*/  CS2R R66, SRZ ;  /* 0x0000000000427805 */ /* 0x000fe4000001ff00 */
[----:B------:R-:W-:-:S02]  /*33e0*/  CS2R R64, SRZ ;  /* 0x0000000000407805 */ /* 0x000fc4000001ff00 */
[----:B------:R-:W-:Y:S01]  /*33f0*/  CS2R R58, SRZ ;  /* 0x00000000003a7805 */ /* 0x000fe2000001ff00 */
[----:B------:R1:W4:Y:S01]  /*3400*/  @P4 LDG.E R5, desc[UR14][R4.64] ;  /* 0x0000000e04054981 */ /* 0x000322000c1e1900 */
[----:B------:R-:W-:Y:S02]  /*3410*/  CS2R R56, SRZ ;  /* 0x0000000000387805 */ /* 0x000fe4000001ff00 */
[----:B------:R-:W-:Y:S02]  /*3420*/  CS2R R54, SRZ ;  /* 0x0000000000367805 */ /* 0x000fe4000001ff00 */
[----:B------:R-:W-:Y:S01]  /*3430*/  CS2R R52, SRZ ;  /* 0x0000000000347805 */ /* 0x000fe2000001ff00 */
[----:B------:R-:W5:Y:S01]  /*3440*/  @!P2 LDG.E R218, desc[UR14][R6.64] ;  /* 0x0000000e06daa981 */ /* 0x000f62000c1e1900 */
        /* <DEDUP_REMOVED lines=16> */
[----:B------:R-:W-:Y:S01]  /*3550*/  LEA R176, R176, UR5, 0x1 ;  /* 0x00000005b0b07c11 */ /* 0x000fe2000f8e08ff */
[----:B------:R-:W-:Y:S01]  /*3560*/  ULDC UR6, c[0x0][0x2dc] ;  /* 0x0000b70000067ab9 */ /* 0x000fe20000000800 */
[----:B------:R-:W-:Y:S01]  /*3570*/  LEA R175, R175, UR5, 0x1 ;  /* 0x00000005afaf7c11 */ /* 0x000fe2000f8e08ff */
[----:B------:R-:W-:Y:S01]  /*3580*/  ULDC.U8 UR8, c[0x0][0x388] ;  /* 0x0000e20000087ab9 */ /* 0x000fe20000000000 */
[----:B-1----:R-:W-:Y:S01]  /*3590*/  VIADD R4, R193, 0x8 ;  /* 0x00000008c1047836 */ /* 0x002fe20000000000 */
[----:B------:R-:W-:-:S04]  /*35a0*/  ULDC UR7, c[0x0][0x2ec] ;  /* 0x0000bb0000077ab9 */ /* 0x000fc80000000800 */
[----:B------:R-:W-:Y:S02]  /*35b0*/  ISETP.GE.AND P0, PT, R4, R12, PT ;  /* 0x0000000c0400720c */ /* 0x000fe40003f06270 */
[----:B------:R-:W1:Y:S11]  /*35c0*/  S2R R4, SR_TID.X ;  /* 0x0000000000047919 */ /* 0x000e760000002100 */
[----:B------:R1:W5:Y:S01]  /*35d0*/  @!P0 LDG.E R219, desc[UR14][R6.64+0x20] ;  /* 0x0000200e06db8981 */ /* 0x000362000c1e1900 */
[----:B------:R-:W-:Y:S01]  /*35e0*/  ISETP.GE.AND P0, PT, R17, R222, PT ;  /* 0x000000de1100720c */ /* 0x000fe20003f06270 */
[----:B-1----:R-:W1:Y:S01]  /*35f0*/  @P4 LDC R6, c[0x0][0x2e8] ;  /* 0x0000ba00ff064b82 */ /* 0x002e620000000800 */
[----:B------:R-:W-:-:S02]  /*3600*/  IMAD.SHL.U32 R7, R184, 0x20, RZ ;  /* 0x00000020b8077824 */ /* 0x000fc400078e00ff */
[----:B------:R-:W-:-:S05]  /*3610*/  IMAD.SHL.U32 R4, R4, 0x2, RZ ;  /* 0x0000000204047824 */ /* 0x000fca00078e00ff */
[----:B------:R-:W-:Y:S01]  /*3620*/  LOP3.LUT R4, R7, 0x6, R4, 0xf8, !PT ;  /* 0x0000000607047812 */ /* 0x000fe200078ef804 */
[----:B-1----:R-:W4:Y:S01]  /*3630*/  @P4 MUFU.RCP R6, R6 ;  /* 0x0000000600064308 */ /* 0x002f220000001000 */
[----:B--2---:R-:W-:-:S04]  /*3640*/  IADD3 R248, P3, P2, R248, R10, R187 ;  /* 0x0000000af8f87210 */ /* 0x004fc80007a7e0bb */
[----:B------:R-:W-:Y:S02]  /*3650*/  IADD3.X R210, R8, R11, R210, P3, P2 ;  /* 0x0000000b08d27210 */ /* 0x000fe40001fe44d2 */
[----:B------:R-:W-:Y:S01]  /*3660*/  R2P PR, R185, 0x6 ;  /* 0x00000006b9007804 */ /* 0x000fe20000000000 */
[----:B------:R-:W-:-:S04]  /*3670*/  IMAD.WIDE.U32 R248, R248, -0x2daee0ad, RZ ;  /* 0xd2511f53f8f87825 */ /* 0x000fc800078e00ff */
[----:B------:R-:W-:Y:S02]  /*3680*/  SEL R174, R174, 0xffffffe0, !P1 ;  /* 0xffffffe0aeae7807 */ /* 0x000fe40004800000 */
[----:B------:R-:W-:-:S03]  /*3690*/  SEL R173, R173, 0xffffffc0, !P2 ;  /* 0xffffffc0adad7807 */ /* 0x000fc60005000000 */
[----:B------:R-:W-:Y:S01]  /*36a0*/  IMAD.IADD R172, R177, 0x1, R174 ;  /* 0x00000001b1ac7824 */ /* 0x000fe200078e02ae */
[C---:B---3--:R-:W-:Y:S01]  /*36b0*/  LOP3.LUT R250, R183.reuse, R250, RZ, 0x3c, !PT ;  /* 0x000000fab7fa7212 */ /* 0x048fe200078e3cff */
[C---:B------:R-:W-:Y:S02]  /*36c0*/  VIADD R215, R183.reuse, 0x646e171e ;  /* 0x646e171eb7d77836 */ /* 0x040fe40000000000 */
[C---:B------:R-:W-:Y:S02]  /*36d0*/  VIADD R214, R183.reuse, 0xa9066899 ;  /* 0xa9066899b7d67836 */ /* 0x040fe40000000000 */
[C---:B------:R-:W-:Y:S02]  /*36e0*/  VIADD R213, R183.reuse, 0xed9eba14 ;  /* 0xed9eba14b7d57836 */ /* 0x040fe40000000000 */
[C---:B------:R-:W-:Y:S02]  /*36f0*/  VIADD R212, R183.reuse, 0x32370b8f ;  /* 0x32370b8fb7d47836 */ /* 0x040fe40000000000 */
[----:B------:R-:W-:-:S02]  /*3700*/  VIADD R211, R183, 0x76cf5d0a ;  /* 0x76cf5d0ab7d37836 */ /* 0x000fc40000000000 */
[----:B------:R-:W-:Y:S02]  /*3710*/  VIADD R226, R183, 0xbb67ae85 ;  /* 0xbb67ae85b7e27836 */ /* 0x000fe40000000000 */
[----:B------:R-:W-:Y:S01]  /*3720*/  IMAD R183, R196, 0x40, R4 ;  /* 0x00000040c4b77824 */ /* 0x000fe200078e0204 */
[----:B------:R-:W-:-:S04]  /*3730*/  LOP3.LUT R250, R250, R249, RZ, 0x3c, !PT ;  /* 0x000000f9fafa7212 */ /* 0x000fc800078e3cff */
[----:B------:R-:W-:Y:S01]  /*3740*/  IADD3 R238, -R238, R193, -R183 ;  /* 0x000000c1eeee7210 */ /* 0x000fe20007ffe9b7 */
[----:B----4-:R-:W-:Y:S01]  /*3750*/  @P4 FMUL.FTZ R217, R5, R6 ;  /* 0x0000000605d94220 */ /* 0x010fe20000410000 */
[C---:B------:R-:W-:Y:S02]  /*3760*/  VIADD R231, R182.reuse, 0xb54cda56 ;  /* 0xb54cda56b6e77836 */ /* 0x040fe40000000000 */
[C---:B------:R-:W-:Y:S02]  /*3770*/  VIADD R230, R182.reuse, 0x1715609d ;  /* 0x1715609db6e67836 */ /* 0x040fe40000000000 */
[C---:B------:R-:W-:Y:S02]  /*3780*/  VIADD R229, R182.reuse, 0x78dde6e4 ;  /* 0x78dde6e4b6e57836 */ /* 0x040fe40000000000 */
[C---:B------:R-:W-:Y:S02]  /*3790*/  VIADD R228, R182.reuse, 0xdaa66d2b ;  /* 0xdaa66d2bb6e47836 */ /* 0x040fe40000000000 */
[----:B------:R-:W-:-:S02]  /*37a0*/  VIADD R227, R182, 0x3c6ef372 ;  /* 0x3c6ef372b6e37836 */ /* 0x000fc40000000000 */
[----:B------:R-:W-:Y:S02]  /*37b0*/  VIADD R225, R182, 0x9e3779b9 ;  /* 0x9e3779b9b6e17836 */ /* 0x000fe40000000000 */
[C---:B------:R-:W-:Y:S02]  /*37c0*/  @P0 VIADD R237, R183.reuse, 0x19 ;  /* 0x00000019b7ed0836 */ /* 0x040fe40000000000 */
[C---:B------:R-:W-:Y:S02]  /*37d0*/  @P0 VIADD R236, R183.reuse, 0x18 ;  /* 0x00000018b7ec0836 */ /* 0x040fe40000000000 */
[C---:B------:R-:W-:Y:S02]  /*37e0*/  @P0 VIADD R235, R183.reuse, 0x11 ;  /* 0x00000011b7eb0836 */ /* 0x040fe40000000000 */
[C---:B------:R-:W-:Y:S02]  /*37f0*/  @P0 VIADD R234, R183.reuse, 0x10 ;  /* 0x00000010b7ea0836 */ /* 0x040fe40000000000 */
[----:B------:R-:W-:-:S02]  /*3800*/  @P0 VIADD R233, R183, 0x9 ;  /* 0x00000009b7e90836 */ /* 0x000fc40000000000 */
[C---:B------:R-:W-:Y:S02]  /*3810*/  @P0 VIADD R232, R183.reuse, 0x8 ;  /* 0x00000008b7e80836 */ /* 0x040fe40000000000 */
[----:B------:R-:W-:Y:S02]  /*3820*/  @P0 VIADD R239, R183, 0x1 ;  /* 0x00000001b7ef0836 */ /* 0x000fe40000000000 */
[----:B------:R-:W-:Y:S02]  /*3830*/  IMAD.IADD R238, R238, 0x1, R222 ;  /* 0x00000001eeee7824 */ /* 0x000fe400078e02de */
[----:B------:R-:W-:-:S04]  /*3840*/  IMAD.WIDE.U32 R250, R250, -0x326172a9, RZ ;  /* 0xcd9e8d57fafa7825 */ /* 0x000fc800078e00ff */
[----:B------:R-:W-:Y:S02]  /*3850*/  IMAD.IADD R170, R177, 0x1, R173 ;  /* 0x00000001b1aa7824 */ /* 0x000fe400078e02ad */
[----:B------:R-:W-:-:S07]  /*3860*/  IMAD.IADD R171, R173, 0x1, R172 ;  /* 0x00000001adab7824 */ /* 0x000fce00078e02ac */
.L_x_1326:
[----:B------:R-:W0:Y:S01]  /*3870*/  LDGDEPBAR ;  /* 0x00000000000079af */ /* 0x000e220000000000 */
[C---:B------:R-:W-:Y:S02]  /*3880*/  IMAD.IADD R98, R175.reuse, 0x1, R174 ;  /* 0x00000001af627824 */ /* 0x040fe400078e02ae */
[--C-:B------:R-:W-:Y:S02]  /*3890*/  IMAD.IADD R97, R175, 0x1, R173.reuse ;  /* 0x00000001af617824 */ /* 0x100fe400078e02ad */
[----:B------:R-:W-:Y:S02]  /*38a0*/  IMAD.IADD R96, R98, 0x1, R173 ;  /* 0x0000000162607824 */ /* 0x000fe400078e02ad */
[----:B------:R-:W-:Y:S01]  /*38b0*/  IMAD.MOV.U32 R209, RZ, RZ, R207 ;  /* 0x000000ffffd17224 */ /* 0x000fe200078e00cf */
        /* <DEDUP_REMOVED lines=71> */
[C---:B--2---:R-:W-:Y:S05]  /*3d30*/  HMMA.16816.F32 R4, R76.reuse, R92, R4 ;  /* 0x0000005c4c04723c */ /* 0x044fea0000001804 */
[----:B------:R-:W-:Y:S01]  /*3d40*/  IMAD R84, R221, 0x4, R186 ;  /* 0x00000004dd547824 */ /* 0x000fe200078e02ba */
[C---:B------:R-:W-:Y:S05]  /*3d50*/  HMMA.16816.F32 R8, R76.reuse, R94, R8 ;  /* 0x0000005e4c08723c */ /* 0x040fea0000001808 */
[----:B------:R-:W-:Y:S01]  /*3d60*/  IMAD.WIDE.U32 R84, R84, -0x326172a9, RZ ;  /* 0xcd9e8d5754547825 */ /* 0x000fe200078e00ff */
[C---:B---3--:R-:W-:Y:S05]  /*3d70*/  HMMA.16816.F32 R12, R76.reuse, R72, R12 ;  /* 0x000000484c0c723c */ /* 0x048fea000000180c */
[----:B------:R-:W-:Y:S01]  /*3d80*/  LOP3.LUT R86, R85, R210, R182, 0x96, !PT ;  /* 0x000000d255567212 */ /* 0x000fe200078e96b6 */
[----:B------:R-:W-:Y:S01]  /*3d90*/  HMMA.16816.F32 R16, R76, R74, R16 ;  /* 0x0000004a4c10723c */ /* 0x000fe20000001810 */
[----:B------:R-:W-:Y:S04]  /*3da0*/  LDSM.16.M88.4 R76, [R2+0x16000] ;  /* 0x01600000024c783b */ /* 0x000fe80000000200 */
[----:B------:R-:W-:Y:S01]  /*3db0*/  LOP3.LUT R84, R251, R84, R225, 0x96, !PT ;  /* 0x00000054fb547212 */ /* 0x000fe200078e96e1 */
[C---:B----4-:R-:W-:Y:S05]  /*3dc0*/  HMMA.16816.F32 R4, R80.reuse, R88, R4 ;  /* 0x000000585004723c */ /* 0x050fea0000001804 */
[----:B------:R-:W-:Y:S01]  /*3dd0*/  IMAD.WIDE.U32 R86, R86, -0x2daee0ad, RZ ;  /* 0xd2511f5356567825 */ /* 0x000fe200078e00ff */
[C---:B------:R-:W-:Y:S05]  /*3de0*/  HMMA.16816.F32 R8, R80.reuse, R90, R8 ;  /* 0x0000005a5008723c */ /* 0x040fea0000001808 */
[----:B------:R-:W-:Y:S01]  /*3df0*/  IMAD.WIDE.U32 R84, R84, -0x2daee0ad, RZ ;  /* 0xd2511f5354547825 */ /* 0x000fe200078e00ff */
[C---:B-1----:R-:W-:Y:S05]  /*3e00*/  HMMA.16816.F32 R12, R80.reuse, R68, R12 ;  /* 0x00000044500c723c */ /* 0x042fea000000180c */
[----:B------:R-:W-:Y:S01]  /*3e10*/  LOP3.LUT R72, R87, R248, R226, 0x96, !PT ;  /* 0x000000f857487212 */ /* 0x000fe200078e96e2 */
[----:B------:R-:W-:Y:S05]  /*3e20*/  HMMA.16816.F32 R16, R80, R70, R16 ;  /* 0x000000465010723c */ /* 0x000fea0000001810 */
[----:B------:R-:W-:Y:S01]  /*3e30*/  LOP3.LUT R94, R85, R86, R211, 0x96, !PT ;  /* 0x00000056555e7212 */ /* 0x000fe200078e96d3 */
[----:B------:R-:W-:Y:S02]  /*3e40*/  IMAD.WIDE.U32 R86, R72, -0x326172a9, RZ ;  /* 0xcd9e8d5748567825 */ /* 0x000fe400078e00ff */
[----:B------:R1:W2:Y:S03]  /*3e50*/  LDSM.16.M88.4 R72, [R96+0x4000] ;  /* 0x004000006048783b */ /* 0x0002a60000000200 */
[----:B------:R-:W-:Y:S01]  /*3e60*/  IMAD.WIDE.U32 R94, R94, -0x326172a9, RZ ;  /* 0xcd9e8d575e5e7825 */ /* 0x000fe200078e00ff */
[----:B------:R-:W-:Y:S05]  /*3e70*/  LOP3.LUT R85, R87, R250, R227, 0x96, !PT ;  /* 0x000000fa57557212 */ /* 0x000fea00078e96e3 */
[----:B------:R-:W-:Y:S05]  /*3e80*/  IMAD.WIDE.U32 R88, R85, -0x2daee0ad, RZ ;  /* 0xd2511f5355587825 */ /* 0x000fea00078e00ff */
[----:B------:R-:W-:Y:S05]  /*3e90*/  LOP3.LUT R90, R89, R84, R212, 0x96, !PT ;  /* 0x00000054595a7212 */ /* 0x000fea00078e96d4 */
[----:B------:R-:W-:Y:S01]  /*3ea0*/  IMAD.WIDE.U32 R70, R90, -0x326172a9, RZ ;  /* 0xcd9e8d575a467825 */ /* 0x000fe200078e00ff */
[----:B-1----:R-:W-:Y:S03]  /*3eb0*/  LOP3.LUT R96, R95, R86, R228, 0x96, !PT ;  /* 0x000000565f607212 */ /* 0x002fe600078e96e4 */
[----:B------:R-:W-:Y:S01]  /*3ec0*/  IMAD R86, R221, 0x40, R238 ;  /* 0x00000040dd567824 */ /* 0x000fe200078e02ee */
[----:B------:R-:W-:Y:S01]  /*3ed0*/  LOP3.LUT R94, R71, R94, R229, 0x96, !PT ;  /* 0x0000005e475e7212 */ /* 0x000fe200078e96e5 */
[----:B------:R-:W-:Y:S03]  /*3ee0*/  IMAD.WIDE.U32 R96, R96, -0x2daee0ad, RZ ;  /* 0xd2511f5360607825 */ /* 0x000fe600078e00ff */
[----:B------:R-:W-:Y:S01]  /*3ef0*/  IABS R90, R86 ;  /* 0x00000056005a7213 */ /* 0x000fe20000000000 */
[C---:B------:R-:W-:Y:S01]  /*3f00*/  VIADD R87, R86.reuse, 0x7 ;  /* 0x0000000756577836 */ /* 0x040fe20000000000 */
[----:B------:R-:W-:Y:S01]  /*3f10*/  LOP3.LUT R68, R97, R88, R213, 0x96, !PT ;  /* 0x0000005861447212 */ /* 0x000fe200078e96d5 */
[C---:B------:R-:W-:Y:S01]  /*3f20*/  VIADD R91, R86.reuse, 0xffffffff ;  /* 0xffffffff565b7836 */ /* 0x040fe20000000000 */
[----:B------:R-:W-:Y:S01]  /*3f30*/  I2FP.F32.S32 R90, R90 ;  /* 0x0000005a005a7245 */ /* 0x000fe20000201400 */
[----:B------:R-:W-:Y:S01]  /*3f40*/  VIADD R88, R86, 0x8 ;  /* 0x0000000856587836 */ /* 0x000fe20000000000 */
[----:B------:R-:W-:Y:S01]  /*3f50*/  ISETP.GE.AND P1, PT, R87, RZ, PT ;  /* 0x000000ff5700720c */ /* 0x000fe20003f26270 */
[----:B------:R-:W-:Y:S01]  /*3f60*/  IMAD.WIDE.U32 R98, R68, -0x326172a9, RZ ;  /* 0xcd9e8d5744627825 */ /* 0x000fe200078e00ff */
[----:B------:R-:W-:Y:S01]  /*3f70*/  ISETP.GE.AND P3, PT, R91, RZ, PT ;  /* 0x000000ff5b00720c */ /* 0x000fe20003f66270 */
[C---:B--2---:R-:W-:Y:S05]  /*3f80*/  HMMA.16816.F32 R4, R72.reuse, R76, R4 ;  /* 0x0000004c4804723c */ /* 0x044fea0000001804 */
[----:B------:R-:W-:Y:S01]  /*3f90*/  ISETP.GE.AND P2, PT, R88, RZ, PT ;  /* 0x000000ff5800720c */ /* 0x000fe20003f46270 */
[C---:B------:R-:W-:Y:S05]  /*3fa0*/  HMMA.16816.F32 R8, R72.reuse, R78, R8 ;  /* 0x0000004e4808723c */ /* 0x040fea0000001808 */
[C---:B------:R-:W-:Y:S01]  /*3fb0*/  VIADD R81, R86.reuse, 0xffffffe7 ;  /* 0xffffffe756517836 */ /* 0x040fe20000000000 */
[C---:B------:R-:W-:Y:S01]  /*3fc0*/  @!P1 IADD3 R87, -R86.reuse, -0x7, RZ ;  /* 0xfffffff956579810 */ /* 0x040fe20007ffe1ff */
[C---:B------:R-:W-:Y:S01]  /*3fd0*/  VIADD R84, R86.reuse, 0xffffffef ;  /* 0xffffffef56547836 */ /* 0x040fe20000000000 */
[----:B------:R-:W-:Y:S02]  /*3fe0*/  LOP3.LUT R68, R99, R70, R230, 0x96, !PT ;  /* 0x0000004663447212 */ /* 0x000fe400078e96e6 */
[----:B------:R-:W-:Y:S01]  /*3ff0*/  ISETP.GE.AND P1, PT, R81, RZ, PT ;  /* 0x000000ff5100720c */ /* 0x000fe20003f26270 */
[C---:B------:R-:W-:Y:S01]  /*4000*/  VIADD R83, R86.reuse, 0xffffffe8 ;  /* 0xffffffe856537836 */ /* 0x040fe20000000000 */
[----:B------:R-:W-:Y:S01]  /*4010*/  @!P3 IADD3 R91, -R86, 0x1, RZ ;  /* 0x00000001565bb810 */ /* 0x000fe20007ffe1ff */
[----:B------:R-:W-:Y:S01]  /*4020*/  IMAD.WIDE.U32 R76, R68, -0x2daee0ad, RZ ;  /* 0xd2511f53444c7825 */ /* 0x000fe200078e00ff */
[----:B------:R-:W-:Y:S02]  /*4030*/  @!P2 IADD3 R88, -R86, -0x8, RZ ;  /* 0xfffffff85658a810 */ /* 0x000fe40007ffe1ff */
[----:B------:R-:W-:Y:S01]  /*4040*/  ISETP.GE.AND P3, PT, R84, RZ, PT ;  /* 0x000000ff5400720c */ /* 0x000fe20003f66270 */
[----:B------:R-:W-:Y:S01]  /*4050*/  IMAD.WIDE.U32 R70, R94, -0x2daee0ad, RZ ;  /* 0xd2511f535e467825 */ /* 0x000fe200078e00ff */
[----:B------:R-:W-:Y:S02]  /*4060*/  ISETP.GE.AND P2, PT, R83, RZ, PT ;  /* 0x000000ff5300720c */ /* 0x000fe40003f46270 */
[----:B------:R-:W-:Y:S01]  /*4070*/  SHF.R.U32.HI R82, RZ, 0x18, R76 ;  /* 0x00000018ff527819 */ /* 0x000fe2000001164c */
[-C--:B------:R-:W-:Y:S01]  /*4080*/  FFMA.FTZ R4, R90, -R217.reuse, R4 ;  /* 0x800000d95a047223 */ /* 0x080fe20000010004 */
[----:B------:R-:W-:Y:S01]  /*4090*/  LOP3.LUT R94, R71, R96, R214, 0x96, !PT ;  /* 0x00000060475e7212 */ /* 0x000fe200078e96d6 */
[----:B-----5:R-:W-:Y:S01]  /*40a0*/  FMUL.FTZ R78, R219, 1.4426950216293334961 ;  /* 0x3fb8aa3bdb4e7820 */ /* 0x020fe20000410000 */
[C---:B------:R-:W-:Y:S01]  /*40b0*/  @!P1 IADD3 R81, -R86.reuse, 0x19, RZ ;  /* 0x0000001956519810 */ /* 0x040fe20007ffe1ff */
[----:B------:R-:W-:Y:S01]  /*40c0*/  VIADD R92, R86, 0xfffffff8 ;  /* 0xfffffff8565c7836 */ /* 0x000fe20000000000 */
[----:B------:R-:W-:Y:S01]  /*40d0*/  ISETP.LE.U32.AND P1, PT, R82, UR8, PT ;  /* 0x0000000852007c0c */ /* 0x000fe2000bf23070 */
[----:B------:R-:W-:Y:S01]  /*40e0*/  FMUL.FTZ R82, R218, 1.4426950216293334961 ;  /* 0x3fb8aa3bda527820 */ /* 0x000fe20000410000 */
[----:B------:R-:W-:Y:S01]  /*40f0*/  LOP3.LUT R80, R77, R70, R215, 0x96, !PT ;  /* 0x000000464d507212 */ /* 0x000fe200078e96d7 */
[C---:B------:R-:W-:Y:S01]  /*4100*/  VIADD R89, R86.reuse, 0xfffffff7 ;  /* 0xfffffff756597836 */ /* 0x040fe20000000000 */
[C---:B------:R-:W-:Y:S01]  /*4110*/  @!P3 IADD3 R84, -R86.reuse, 0x11, RZ ;  /* 0x000000115654b810 */ /* 0x040fe20007ffe1ff */
[----:B------:R-:W1:Y:S01]  /*4120*/  LDSM.16.M88.4 R68, [R2+0x16800] ;  /* 0x016800000244783b */ /* 0x000e620000000200 */
[C---:B------:R-:W-:Y:S01]  /*4130*/  @!P2 IADD3 R83, -R86.reuse, 0x18, RZ ;  /* 0x000000185653a810 */ /* 0x040fe20007ffe1ff */
[----:B------:R-:W-:Y:S01]  /*4140*/  VIADD R85, R86, 0xfffffff0 ;  /* 0xfffffff056557836 */ /* 0x000fe20000000000 */
[----:B------:R-:W-:Y:S01]  /*4150*/  FSETP.NEU.FTZ.AND P2, PT, R218, -INF , PT ;  /* 0xff800000da00780b */ /* 0x000fe20003f5d000 */
[----:B------:R-:W-:Y:S01]  /*4160*/  IMAD.WIDE.U32 R94, R94, -0x326172a9, RZ ;  /* 0xcd9e8d575e5e7825 */ /* 0x000fe200078e00ff */
[----:B------:R-:W-:Y:S02]  /*4170*/  @P0 ISETP.GE.AND P3, PT, R183, R222, PT ;  /* 0x000000deb700020c */ /* 0x000fe40003f66270 */
[----:B------:R-:W-:Y:S01]  /*4180*/  FSEL R82, R82, RZ, P2 ;  /* 0x000000ff52527208 */ /* 0x000fe20001000000 */
[-C--:B------:R-:W-:Y:S01]  /*4190*/  FFMA.FTZ R10, R90, -R217.reuse, R10 ;  /* 0x800000d95a0a7223 */ /* 0x080fe2000001000a */
[----:B------:R-:W-:Y:S02]  /*41a0*/  @P0 FSEL R4, R4, -INF , !P3 ;  /* 0xff80000004040808 */ /* 0x000fe40005800000 */
[----:B------:R-:W-:Y:S02]  /*41b0*/  I2FP.F32.S32 R88, R88 ;  /* 0x0000005800587245 */ /* 0x000fe40000201400 */
[----:B------:R-:W-:Y:S01]  /*41c0*/  FSETP.NEU.FTZ.AND P2, PT, R219, -INF , PT ;  /* 0xff800000db00780b */ /* 0x000fe20003f5d000 */
[----:B------:R-:W-:Y:S01]  /*41d0*/  FFMA.FTZ R4, R4, UR7, -R82 ;  /* 0x0000000704047c23 */ /* 0x000fe20008010852 */
[----:B------:R-:W-:Y:S01]  /*41e0*/  ISETP.GE.AND P6, PT, R92, RZ, PT ;  /* 0x000000ff5c00720c */ /* 0x000fe20003fc6270 */
[----:B------:R-:W-:Y:S01]  /*41f0*/  FFMA.FTZ R6, R88, -R217, R6 ;  /* 0x800000d958067223 */ /* 0x000fe20000010006 */
[----:B------:R-:W-:Y:S01]  /*4200*/  ISETP.GE.AND P5, PT, R89, RZ, PT ;  /* 0x000000ff5900720c */ /* 0x000fe20003fa6270 */
[----:B------:R2:W-:Y:S01]  /*4210*/  MUFU.EX2 R148, R4 ;  /* 0x0000000400947308 */ /* 0x0005e20000000800 */
[----:B------:R-:W-:Y:S02]  /*4220*/  ISETP.GE.AND P4, PT, R85, RZ, PT ;  /* 0x000000ff5500720c */ /* 0x000fe40003f86270 */
[----:B------:R-:W-:Y:S02]  /*4230*/  @P0 FSEL R6, R6, -INF , !P3 ;  /* 0xff80000006060808 */ /* 0x000fe40005800000 */
[----:B------:R-:W-:Y:S02]  /*4240*/  I2FP.F32.S32 R91, R91 ;  /* 0x0000005b005b7245 */ /* 0x000fe40000201400 */
[----:B------:R-:W-:Y:S02]  /*4250*/  I2FP.F32.S32 R84, R84 ;  /* 0x0000005400547245 */ /* 0x000fe40000201400 */
[----:B------:R-:W-:Y:S01]  /*4260*/  I2FP.F32.S32 R83, R83 ;  /* 0x0000005300537245 */ /* 0x000fe20000201400 */
[CC--:B------:R-:W-:Y:S01]  /*4270*/  FFMA.FTZ R5, R91.reuse, -R217.reuse, R5 ;  /* 0x800000d95b057223 */ /* 0x0c0fe20000010005 */
[----:B------:R-:W-:Y:S01]  /*4280*/  FFMA.FTZ R11, R91, -R217, R11 ;  /* 0x800000d95b0b7223 */ /* 0x000fe2000001000b */
[----:B------:R-:W-:Y:S02]  /*4290*/  I2FP.F32.S32 R81, R81 ;  /* 0x0000005100517245 */ /* 0x000fe40000201400 */
[----:B------:R-:W-:Y:S02]  /*42a0*/  LOP3.LUT R79, R94, 0xff, RZ, 0xc0, !PT ;  /* 0x000000ff5e4f7812 */ /* 0x000fe400078ec0ff */
[----:B------:R-:W-:Y:S02]  /*42b0*/  LEA R99, R180, UR5, 0x1 ;  /* 0x00000005b4637c11 */ /* 0x000fe4000f8e08ff */
[----:B--2---:R-:W-:Y:S02]  /*42c0*/  FSEL R4, R78, RZ, P2 ;  /* 0x000000ff4e047208 */ /* 0x004fe40001000000 */
[----:B------:R-:W-:Y:S01]  /*42d0*/  SHF.R.U32.HI R78, RZ, 0x18, R94 ;  /* 0x00000018ff4e7819 */ /* 0x000fe2000001165e */
[----:B------:R-:W-:Y:S01]  /*42e0*/  IMAD.IADD R97, R173, 0x1, R99 ;  /* 0x00000001ad617824 */ /* 0x000fe200078e0263 */
[C---:B-1----:R-:W-:Y:S03]  /*42f0*/  HMMA.16816.F32 R12, R72.reuse, R68, R12 ;  /* 0x00000044480c723c */ /* 0x042fe6000000180c */
[--C-:B------:R-:W-:Y:S01]  /*4300*/  FFMA.FTZ R6, R6, UR7, -R4.reuse ;  /* 0x0000000706067c23 */ /* 0x100fe20008010804 */
[----:B------:R-:W-:Y:S02]  /*4310*/  I2FP.F32.S32 R87, R87 ;  /* 0x0000005700577245 */ /* 0x000fe40000201400 */
[----:B------:R-:W-:Y:S01]  /*4320*/  HMMA.16816.F32 R16, R72, R70, R16 ;  /* 0x000000464810723c */ /* 0x000fe20000001810 */
[----:B------:R1:W-:Y:S02]  /*4330*/  MUFU.EX2 R150, R6 ;  /* 0x0000000600967308 */ /* 0x0003e40000000800 */
[-C--:B------:R-:W-:Y:S02]  /*4340*/  @P0 ISETP.GE.AND P3, PT, R232, R222.reuse, PT ;  /* 0x000000dee800020c */ /* 0x080fe40003f66270 */
[C---:B------:R-:W-:Y:S01]  /*4350*/  @!P5 IADD3 R89, -R86.reuse, 0x9, RZ ;  /* 0x000000095659d810 */ /* 0x040fe20007ffe1ff */
[-C--:B------:R-:W-:Y:S01]  /*4360*/  FFMA.FTZ R7, R87, -R217.reuse, R7 ;  /* 0x800000d957077223 */ /* 0x080fe20000010007 */
[C---:B------:R-:W-:Y:S02]  /*4370*/  @!P4 IADD3 R85, -R86.reuse, 0x10, RZ ;  /* 0x000000105655c810 */ /* 0x040fe40007ffe1ff */
[----:B------:R-:W-:Y:S02]  /*4380*/  @P0 ISETP.GE.AND P5, PT, R239, R222, PT ;  /* 0x000000deef00020c */ /* 0x000fe40003fa6270 */
[----:B------:R-:W-:Y:S02]  /*4390*/  @!P6 IADD3 R92, -R86, 0x8, RZ ;  /* 0x00000008565ce810 */ /* 0x000fe40007ffe1ff */
[----:B------:R-:W-:Y:S02]  /*43a0*/  LOP3.LUT R86, R76, 0xff, RZ, 0xc0, !PT ;  /* 0x000000ff4c567812 */ /* 0x000fe400078ec0ff */
[----:B------:R-:W-:Y:S02]  /*43b0*/  @P0 FSEL R7, R7, -INF , !P5 ;  /* 0xff80000007070808 */ /* 0x000fe40006800000 */
[----:B------:R-:W-:Y:S01]  /*43c0*/  ISETP.LE.U32.AND P4, PT, R86, UR8, PT ;  /* 0x0000000856007c0c */ /* 0x000fe2000bf83070 */
[----:B------:R-:W-:Y:S01]  /*43d0*/  FFMA.FTZ R13, R84, -R217, R13 ;  /* 0x800000d9540d7223 */ /* 0x000fe2000001000d */
[----:B------:R-:W-:Y:S01]  /*43e0*/  LOP3.LUT R86, R95, R98, R231, 0x96, !PT ;  /* 0x000000625f567212 */ /* 0x000fe200078e96e7 */
[----:B------:R-:W-:Y:S01]  /*43f0*/  FFMA.FTZ R7, R7, UR7, -R4 ;  /* 0x0000000707077c23 */ /* 0x000fe20008010804 */
[----:B------:R-:W-:Y:S01]  /*4400*/  I2FP.F32.S32 R92, R92 ;  /* 0x0000005c005c7245 */ /* 0x000fe20000201400 */
[----:B------:R-:W-:Y:S01]  /*4410*/  IMAD.IADD R98, R174, 0x1, R99 ;  /* 0x00000001ae627824 */ /* 0x000fe200078e0263 */
[----:B-1----:R-:W-:Y:S01]  /*4420*/  LOP3.LUT R6, R86, 0xffff, RZ, 0xc0, !PT ;  /* 0x0000ffff56067812 */ /* 0x002fe200078ec0ff */
[----:B------:R-:W-:Y:S01]  /*4430*/  MUFU.EX2 R151, R7 ;  /* 0x0000000700977308 */ /* 0x000fe20000000800 */
[----:B------:R-:W-:Y:S01]  /*4440*/  I2FP.F32.S32 R89, R89 ;  /* 0x0000005900597245 */ /* 0x000fe20000201400 */
[CC--:B------:R-:W-:Y:S01]  /*4450*/  FFMA.FTZ R8, R92.reuse, -R217.reuse, R8 ;  /* 0x800000d95c087223 */ /* 0x0c0fe20000010008 */
[----:B------:R-:W-:Y:S01]  /*4460*/  SHF.R.U32.HI R6, RZ, 0x8, R6 ;  /* 0x00000008ff067819 */ /* 0x000fe20000011606 */
[----:B------:R-:W-:Y:S01]  /*4470*/  FFMA.FTZ R14, R92, -R217, R14 ;  /* 0x800000d95c0e7223 */ /* 0x000fe2000001000e */
[----:B------:R-:W-:Y:S01]  /*4480*/  I2FP.F32.S32 R85, R85 ;  /* 0x0000005500557245 */ /* 0x000fe20000201400 */
[-C--:B------:R-:W-:Y:S01]  /*4490*/  FFMA.FTZ R9, R89, -R217.reuse, R9 ;  /* 0x800000d959097223 */ /* 0x080fe20000010009 */
[----:B------:R-:W-:Y:S01]  /*44a0*/  @P0 FSEL R5, R5, -INF , !P5 ;  /* 0xff80000005050808 */ /* 0x000fe20006800000 */
[-C--:B------:R-:W-:Y:S01]  /*44b0*/  FFMA.FTZ R15, R89, -R217.reuse, R15 ;  /* 0x800000d9590f7223 */ /* 0x080fe2000001000f */
[----:B------:R-:W-:Y:S01]  /*44c0*/  LOP3.LUT R6, R6, 0xffff, RZ, 0xc0, !PT ;  /* 0x0000ffff06067812 */ /* 0x000fe200078ec0ff */
[-C--:B------:R-:W-:Y:S01]  /*44d0*/  FFMA.FTZ R12, R85, -R217.reuse, R12 ;  /* 0x800000d9550c7223 */ /* 0x080fe2000001000c */
[----:B------:R-:W-:Y:S01]  /*44e0*/  @P0 FSEL R8, R8, -INF , !P3 ;  /* 0xff80000008080808 */ /* 0x000fe20005800000 */
[----:B------:R-:W-:Y:S01]  /*44f0*/  FFMA.FTZ R5, R5, UR7, -R82 ;  /* 0x0000000705057c23 */ /* 0x000fe20008010852 */
[----:B------:R-:W-:Y:S01]  /*4500*/  @P0 FSEL R10, R10, -INF , !P3 ;  /* 0xff8000000a0a0808 */ /* 0x000fe20005800000 */
[-C--:B------:R-:W-:Y:S01]  /*4510*/  FFMA.FTZ R16, R83, -R217.reuse, R16 ;  /* 0x800000d953107223 */ /* 0x080fe20000010010 */
[-C--:B------:R-:W-:Y:S01]  /*4520*/  @P0 ISETP.GE.AND P5, PT, R233, R222.reuse, PT ;  /* 0x000000dee900020c */ /* 0x080fe20003fa6270 */
[-C--:B------:R-:W-:Y:S01]  /*4530*/  FFMA.FTZ R18, R85, -R217.reuse, R18 ;  /* 0x800000d955127223 */ /* 0x080fe20000010012 */
[-C--:B------:R-:W-:Y:S01]  /*4540*/  @P0 ISETP.GE.AND P3, PT, R234, R222.reuse, PT ;  /* 0x000000deea00020c */ /* 0x080fe20003f66270 */
[----:B------:R-:W1:Y:S01]  /*4550*/  MUFU.EX2 R149, R5 ;  /* 0x0000000500957308 */ /* 0x000e620000000800 */
[----:B------:R-:W-:Y:S01]  /*4560*/  ISETP.LE.U32.AND P6, PT, R6, UR8, PT ;  /* 0x0000000806007c0c */ /* 0x000fe2000bfc3070 */
[-C--:B------:R-:W-:Y:S01]  /*4570*/  FFMA.FTZ R17, R81, -R217.reuse, R17 ;  /* 0x800000d951117223 */ /* 0x080fe20000010011 */
[----:B------:R-:W-:Y:S01]  /*4580*/  SHF.R.U32.HI R6, RZ, 0x10, R86 ;  /* 0x00000010ff067819 */ /* 0x000fe20000011656 */
[----:B------:R-:W-:Y:S01]  /*4590*/  FFMA.FTZ R19, R84, -R217, R19 ;  /* 0x800000d954137223 */ /* 0x000fe20000010013 */
[----:B------:R-:W-:Y:S01]  /*45a0*/  @P0 FSEL R9, R9, -INF , !P5 ;  /* 0xff80000009090808 */ /* 0x000fe20006800000 */
[----:B------:R-:W-:Y:S01]  /*45b0*/  FFMA.FTZ R8, R8, UR7, -R82 ;  /* 0x0000000708087c23 */ /* 0x000fe20008010852 */
[----:B------:R-:W-:Y:S01]  /*45c0*/  @P0 FSEL R11, R11, -INF , !P5 ;  /* 0xff8000000b0b0808 */ /* 0x000fe20006800000 */
[----:B------:R-:W-:Y:S01]  /*45d0*/  FFMA.FTZ R10, R10, UR7, -R4 ;  /* 0x000000070a0a7c23 */ /* 0x000fe20008010804 */
[----:B------:R-:W-:Y:S01]  /*45e0*/  @P0 FSEL R12, R12, -INF , !P3 ;  /* 0xff8000000c0c0808 */ /* 0x000fe20005800000 */
[----:B------:R-:W-:Y:S01]  /*45f0*/  FFMA.FTZ R9, R9, UR7, -R82 ;  /* 0x0000000709097c23 */ /* 0x000fe20008010852 */
[----:B------:R-:W-:Y:S01]  /*4600*/  @P0 FSEL R14, R14, -INF , !P3 ;  /* 0xff8000000e0e0808 */ /* 0x000fe20005800000 */
[----:B------:R-:W-:Y:S01]  /*4610*/  MUFU.EX2 R152, R8 ;  /* 0x0000000800987308 */ /* 0x000fe20000000800 */
[-C--:B------:R-:W-:Y:S01]  /*4620*/  @P0 ISETP.GE.AND P5, PT, R235, R222.reuse, PT ;  /* 0x000000deeb00020c */ /* 0x080fe20003fa6270 */
[--C-:B------:R-:W-:Y:S01]  /*4630*/  FFMA.FTZ R11, R11, UR7, -R4.reuse ;  /* 0x000000070b0b7c23 */ /* 0x100fe20008010804 */
[-C--:B------:R-:W-:Y:S01]  /*4640*/  @P0 ISETP.GE.AND P3, PT, R236, R222.reuse, PT ;  /* 0x000000deec00020c */ /* 0x080fe20003f66270 */
[----:B------:R-:W-:Y:S01]  /*4650*/  FFMA.FTZ R14, R14, UR7, -R4 ;  /* 0x000000070e0e7c23 */ /* 0x000fe20008010804 */
[----:B------:R-:W-:Y:S01]  /*4660*/  LOP3.LUT R6, R6, 0xff, RZ, 0xc0, !PT ;  /* 0x000000ff06067812 */ /* 0x000fe200078ec0ff */
[----:B-1----:R-:W-:Y:S01]  /*4670*/  @!P6 FADD.FTZ R149, -R149, -RZ ;  /* 0x800000ff9595e221 */ /* 0x002fe20000010100 */
[----:B------:R-:W-:Y:S03]  /*4680*/  @P0 FSEL R16, R16, -INF , !P3 ;  /* 0xff80000010100808 */ /* 0x000fe60005800000 */
[----:B------:R-:W1:Y:S01]  /*4690*/  MUFU.EX2 R153, R9 ;  /* 0x0000000900997308 */ /* 0x000e620000000800 */
[----:B------:R-:W-:Y:S01]  /*46a0*/  @P0 FSEL R18, R18, -INF , !P3 ;  /* 0xff80000012120808 */ /* 0x000fe20005800000 */
[--C-:B------:R-:W-:Y:S01]  /*46b0*/  FFMA.FTZ R12, R12, UR7, -R82.reuse ;  /* 0x000000070c0c7c23 */ /* 0x100fe20008010852 */
[----:B------:R-:W-:Y:S01]  /*46c0*/  @P0 FSEL R13, R13, -INF , !P5 ;  /* 0xff8000000d0d0808 */ /* 0x000fe20006800000 */
[----:B------:R-:W-:Y:S01]  /*46d0*/  FFMA.FTZ R16, R16, UR7, -R82 ;  /* 0x0000000710107c23 */ /* 0x000fe20008010852 */
[----:B------:R-:W-:Y:S01]  /*46e0*/  @P0 FSEL R15, R15, -INF , !P5 ;  /* 0xff8000000f0f0808 */ /* 0x000fe20006800000 */
[--C-:B------:R-:W-:Y:S01]  /*46f0*/  FFMA.FTZ R18, R18, UR7, -R4.reuse ;  /* 0x0000000712127c23 */ /* 0x100fe20008010804 */
[----:B------:R-:W-:Y:S03]  /*4700*/  LOP3.LUT R7, R86, 0xff, RZ, 0xc0, !PT ;  /* 0x000000ff56077812 */ /* 0x000fe600078ec0ff */
[----:B------:R-:W2:Y:S01]  /*4710*/  MUFU.EX2 R154, R10 ;  /* 0x0000000a009a7308 */ /* 0x000ea20000000800 */
[----:B------:R-:W-:Y:S01]  /*4720*/  @P0 ISETP.GE.AND P5, PT, R237, R222, PT ;  /* 0x000000deed00020c */ /* 0x000fe20003fa6270 */
[----:B------:R-:W-:Y:S01]  /*4730*/  FFMA.FTZ R15, R15, UR7, -R4 ;  /* 0x000000070f0f7c23 */ /* 0x000fe20008010804 */
[----:B------:R-:W-:Y:S01]  /*4740*/  ISETP.LE.U32.AND P3, PT, R6, UR8, PT ;  /* 0x0000000806007c0c */ /* 0x000fe2000bf63070 */
[----:B------:R-:W-:Y:S01]  /*4750*/  FFMA.FTZ R13, R13, UR7, -R82 ;  /* 0x000000070d0d7c23 */ /* 0x000fe20008010852 */
[----:B------:R-:W-:Y:S01]  /*4760*/  SHF.R.U32.HI R86, RZ, 0x18, R86 ;  /* 0x00000018ff567819 */ /* 0x000fe20000011656 */
[----:B------:R-:W-:Y:S01]  /*4770*/  IMAD.IADD R96, R173, 0x1, R98 ;  /* 0x00000001ad607824 */ /* 0x000fe200078e0262 */
[----:B------:R-:W-:Y:S03]  /*4780*/  LOP3.LUT R87, R94, 0xffff, RZ, 0xc0, !PT ;  /* 0x0000ffff5e577812 */ /* 0x000fe600078ec0ff */
[----:B------:R-:W-:Y:S01]  /*4790*/  MUFU.EX2 R155, R11 ;  /* 0x0000000b009b7308 */ /* 0x000fe20000000800 */
[----:B------:R-:W-:Y:S02]  /*47a0*/  @P0 FSEL R17, R17, -INF , !P5 ;  /* 0xff80000011110808 */ /* 0x000fe40006800000 */
[----:B------:R-:W-:Y:S02]  /*47b0*/  @P0 FSEL R19, R19, -INF , !P5 ;  /* 0xff80000013130808 */ /* 0x000fe40006800000 */
[----:B------:R-:W-:Y:S01]  /*47c0*/  ISETP.LE.U32.AND P5, PT, R86, UR8, PT ;  /* 0x0000000856007c0c */ /* 0x000fe2000bfa3070 */
[----:B------:R-:W-:Y:S01]  /*47d0*/  FFMA.FTZ R82, R17, UR7, -R82 ;  /* 0x0000000711527c23 */ /* 0x000fe20008010852 */
[----:B------:R-:W-:Y:S01]  /*47e0*/  ISETP.LE.U32.AND P2, PT, R7, UR8, PT ;  /* 0x0000000807007c0c */ /* 0x000fe2000bf43070 */
[----:B------:R-:W-:Y:S01]  /*47f0*/  @!P3 FADD.FTZ R150, -R150, -RZ ;  /* 0x800000ff9696b221 */ /* 0x000fe20000010100 */
[----:B------:R-:W-:Y:S01]  /*4800*/  SHF.R.U32.HI R87, RZ, 0x8, R87 ;  /* 0x00000008ff577819 */ /* 0x000fe20000011657 */
[----:B------:R-:W-:Y:S01]  /*4810*/  FFMA.FTZ R4, R19, UR7, -R4 ;  /* 0x0000000713047c23 */ /* 0x000fe20008010804 */
[----:B------:R-:W-:Y:S01]  /*4820*/  SHF.R.U32.HI R5, RZ, 0x10, R94 ;  /* 0x00000010ff057819 */ /* 0x000fe2000001165e */
        /* <DEDUP_REMOVED lines=8> */
[----:B------:R-:W3:Y:S01]  /*48b0*/  MUFU.EX2 R156, R4 ;  /* 0x00000004009c7308 */ /* 0x000ee20000000800 */
[----:B------:R-:W-:Y:S02]  /*48c0*/  ISETP.LE.U32.AND P5, PT, R6, UR8, PT ;  /* 0x0000000806007c0c */ /* 0x000fe4000bfa3070 */
[----:B------:R-:W-:Y:S02]  /*48d0*/  SHF.R.U32.HI R5, RZ, 0x8, R5 ;  /* 0x00000008ff057819 */ /* 0x000fe40000011605 */
[----:B------:R-:W-:Y:S02]  /*48e0*/  LOP3.LUT R6, R80, 0xff, RZ, 0xc0, !PT ;  /* 0x000000ff50067812 */ /* 0x000fe400078ec0ff */
[----:B------:R-:W-:Y:S01]  /*48f0*/  LOP3.LUT R5, R5, 0xffff, RZ, 0xc0, !PT ;  /* 0x0000ffff05057812 */ /* 0x000fe200078ec0ff */
[----:B-1----:R-:W-:Y:S01]  /*4900*/  @!P3 FADD.FTZ R153, -R153, -RZ ;  /* 0x800000ff9999b221 */ /* 0x002fe20000010100 */
[----:B------:R-:W-:Y:S01]  /*4910*/  ISETP.LE.U32.AND P6, PT, R78, UR8, PT ;  /* 0x000000084e007c0c */ /* 0x000fe2000bfc3070 */
[----:B------:R-:W1:Y:S01]  /*4920*/  MUFU.EX2 R162, R13 ;  /* 0x0000000d00a27308 */ /* 0x000e620000000800 */
[----:B------:R-:W-:Y:S01]  /*4930*/  ISETP.LE.U32.AND P3, PT, R5, UR8, PT ;  /* 0x0000000805007c0c */ /* 0x000fe2000bf63070 */
[----:B------:R-:W-:Y:S01]  /*4940*/  @!P2 FADD.FTZ R152, -R152, -RZ ;  /* 0x800000ff9898a221 */ /* 0x000fe20000010100 */
[--C-:B------:R-:W-:Y:S01]  /*4950*/  SHF.R.U32.HI R5, RZ, 0x18, R80.reuse ;  /* 0x00000018ff057819 */ /* 0x100fe20000011650 */
[----:B--2---:R-:W-:Y:S01]  /*4960*/  @!P5 FADD.FTZ R154, -R154, -RZ ;  /* 0x800000ff9a9ad221 */ /* 0x004fe20000010100 */
[----:B------:R-:W-:Y:S02]  /*4970*/  ISETP.LE.U32.AND P2, PT, R6, UR8, PT ;  /* 0x0000000806007c0c */ /* 0x000fe4000bf43070 */
[----:B------:R-:W-:Y:S03]  /*4980*/  ISETP.LE.U32.AND P5, PT, R5, UR8, PT ;  /* 0x0000000805007c0c */ /* 0x000fe6000bfa3070 */
[----:B------:R-:W-:Y:S01]  /*4990*/  MUFU.EX2 R159, R14 ;  /* 0x0000000e009f7308 */ /* 0x000fe20000000800 */
[----:B------:R-:W-:Y:S01]  /*49a0*/  F2FP.RELU.F16.F32.PACK_AB R6, R149, R148 ;  /* 0x000000949506723e */ /* 0x000fe200000008ff */
[----:B---3--:R-:W-:Y:S01]  /*49b0*/  @!P1 FADD.FTZ R156, -R156, -RZ ;  /* 0x800000ff9c9c9221 */ /* 0x008fe20000010100 */
[----:B------:R-:W-:Y:S01]  /*49c0*/  F2FP.RELU.F16.F32.PACK_AB R5, R151, R150 ;  /* 0x000000969705723e */ /* 0x000fe200000008ff */
[----:B------:R-:W-:Y:S01]  /*49d0*/  @!P6 FADD.FTZ R155, -R155, -RZ ;  /* 0x800000ff9b9be221 */ /* 0x000fe20000010100 */
[----:B------:R-:W-:Y:S01]  /*49e0*/  F2FP.RELU.F16.F32.PACK_AB R4, R153, R152 ;  /* 0x000000989904723e */ /* 0x000fe200000008ff */
[----:B------:R2:W-:Y:S01]  /*49f0*/  STS [R203+0x20000], R6 ;  /* 0x02000006cb007388 */ /* 0x0005e20000000800 */
[----:B------:R-:W-:Y:S03]  /*4a00*/  SHF.R.U32.HI R80, RZ, 0x10, R80 ;  /* 0x00000010ff507819 */ /* 0x000fe60000011650 */
[----:B------:R-:W3:Y:S01]  /*4a10*/  MUFU.EX2 R158, R15 ;  /* 0x0000000f009e7308 */ /* 0x000ee20000000800 */
[----:B------:R-:W-:Y:S01]  /*4a20*/  LOP3.LUT R77, R76, 0xffff, RZ, 0xc0, !PT ;  /* 0x0000ffff4c4d7812 */ /* 0x000fe200078ec0ff */
[----:B------:R-:W-:Y:S01]  /*4a30*/  STS [R203+0x20400], R5 ;  /* 0x02040005cb007388 */ /* 0x000fe20000000800 */
[----:B------:R-:W-:Y:S01]  /*4a40*/  LOP3.LUT R80, R80, 0xff, RZ, 0xc0, !PT ;  /* 0x000000ff50507812 */ /* 0x000fe200078ec0ff */
[----:B------:R-:W-:Y:S01]  /*4a50*/  @!P2 FADD.FTZ R163, -R163, -RZ ;  /* 0x800000ffa3a3a221 */ /* 0x000fe20000010100 */
[----:B------:R-:W-:Y:S02]  /*4a60*/  SHF.R.U32.HI R76, RZ, 0x10, R76 ;  /* 0x00000010ff4c7819 */ /* 0x000fe4000001164c */
[----:B------:R4:W-:Y:S01]  /*4a70*/  STS [R204+0x20000], R4 ;  /* 0x02000004cc007388 */ /* 0x0009e20000000800 */
[----:B------:R-:W-:Y:S02]  /*4a80*/  SHF.R.U32.HI R77, RZ, 0x8, R77 ;  /* 0x00000008ff4d7819 */ /* 0x000fe4000001164d */
[----:B------:R-:W2:Y:S01]  /*4a90*/  MUFU.EX2 R161, R16 ;  /* 0x0000001000a17308 */ /* 0x000ea20000000800 */
[----:B------:R-:W-:Y:S01]  /*4aa0*/  ISETP.LE.U32.AND P6, PT, R80, UR8, PT ;  /* 0x0000000850007c0c */ /* 0x000fe2000bfc3070 */
[----:B-1----:R-:W-:Y:S01]  /*4ab0*/  @!P3 FADD.FTZ R162, -R162, -RZ ;  /* 0x800000ffa2a2b221 */ /* 0x002fe20000010100 */
[----:B------:R-:W-:Y:S02]  /*4ac0*/  LOP3.LUT R76, R76, 0xff, RZ, 0xc0, !PT ;  /* 0x000000ff4c4c7812 */ /* 0x000fe400078ec0ff */
[----:B------:R-:W-:Y:S02]  /*4ad0*/  LOP3.LUT R77, R77, 0xffff, RZ, 0xc0, !PT ;  /* 0x0000ffff4d4d7812 */ /* 0x000fe400078ec0ff */
[----:B------:R-:W-:Y:S03]  /*4ae0*/  ISETP.LE.U32.AND P2, PT, R76, UR8, PT ;  /* 0x000000084c007c0c */ /* 0x000fe6000bf43070 */
[----:B------:R-:W1:Y:S01]  /*4af0*/  MUFU.EX2 R160, R82 ;  /* 0x0000005200a07308 */ /* 0x000e620000000800 */
[----:B------:R-:W-:Y:S01]  /*4b00*/  ISETP.LE.U32.AND P3, PT, R77, UR8, PT ;  /* 0x000000084d007c0c */ /* 0x000fe2000bf63070 */
[----:B---3--:R-:W-:Y:S01]  /*4b10*/  @!P5 FADD.FTZ R158, -R158, -RZ ;  /* 0x800000ff9e9ed221 */ /* 0x008fe20000010100 */
[----:B------:R-:W-:Y:S02]  /*4b20*/  F2FP.RELU.F16.F32.PACK_AB R7, R162, R163 ;  /* 0x000000a3a207723e */ /* 0x000fe400000008ff */
[----:B------:R-:W-:Y:S01]  /*4b30*/  LEA R92, P1, R193, R208, 0x2 ;  /* 0x000000d0c15c7211 */ /* 0x000fe200078210ff */
[----:B------:R-:W-:Y:S01]  /*4b40*/  @!P6 FADD.FTZ R159, -R159, -RZ ;  /* 0x800000ff9f9fe221 */ /* 0x000fe20000010100 */
[----:B------:R-:W-:Y:S03]  /*4b50*/  ISETP.GE.AND P6, PT, R221, 0x1, PT ;  /* 0x00000001dd00780c */ /* 0x000fe60003fc6270 */
[----:B------:R-:W3:Y:S01]  /*4b60*/  MUFU.EX2 R157, R18 ;  /* 0x00000012009d7308 */ /* 0x000ee20000000800 */
[----:B--2---:R-:W-:Y:S01]  /*4b70*/  @!P4 FADD.FTZ R161, -R161, -RZ ;  /* 0x800000ffa1a1c221 */ /* 0x004fe20000010100 */
[----:B------:R-:W-:Y:S02]  /*4b80*/  LEA.HI.X.SX32 R93, R193, R209, 0x2, P1 ;  /* 0x000000d1c15d7211 */ /* 0x000fe400008f16ff */
[----:B------:R-:W-:Y:S02]  /*4b90*/  F2FP.RELU.F16.F32.PACK_AB R6, R158, R159 ;  /* 0x0000009f9e06723e */ /* 0x000fe400000008ff */
[----:B------:R-:W-:Y:S01]  /*4ba0*/  FSETP.GE.FTZ.AND P1, PT, R152, RZ, PT ;  /* 0x000000ff9800720b */ /* 0x000fe20003f36000 */
[----:B------:R-:W2:Y:S01]  /*4bb0*/  LDG.E R164, desc[UR14][R92.64] ;  /* 0x0000000e5ca47981 */ /* 0x000ea2000c1e1900 */
[----:B----4-:R-:W-:Y:S01]  /*4bc0*/  F2FP.RELU.F16.F32.PACK_AB R4, R155, R154 ;  /* 0x0000009a9b04723e */ /* 0x010fe200000008ff */
[----:B-1----:R-:W-:Y:S01]  /*4bd0*/  @!P3 FADD.FTZ R160, -R160, -RZ ;  /* 0x800000ffa0a0b221 */ /* 0x002fe20000010100 */
[----:B------:R-:W-:Y:S02]  /*4be0*/  FSETP.GE.FTZ.AND P3, PT, R148, RZ, PT ;  /* 0x000000ff9400720b */ /* 0x000fe40003f76000 */
[----:B------:R1:W4:Y:S01]  /*4bf0*/  LDG.E R165, desc[UR14][R92.64+0x20] ;  /* 0x0000200e5ca57981 */ /* 0x000322000c1e1900 */
[----:B------:R-:W-:Y:S02]  /*4c00*/  FSETP.GE.FTZ.AND P5, PT, R150, RZ, PT ;  /* 0x000000ff9600720b */ /* 0x000fe40003fb6000 */
[----:B------:R-:W-:Y:S02]  /*4c10*/  F2FP.RELU.F16.F32.PACK_AB R5, R160, R161 ;  /* 0x000000a1a005723e */ /* 0x000fe400000008ff */
[----:B------:R1:W-:Y:S01]  /*4c20*/  STS [R204+0x20400], R4 ;  /* 0x02040004cc007388 */ /* 0x0003e20000000800 */
[----:B---3--:R-:W-:Y:S01]  /*4c30*/  @!P2 FADD.FTZ R157, -R157, -RZ ;  /* 0x800000ff9d9da221 */ /* 0x008fe20000010100 */
[----:B------:R-:W-:Y:S03]  /*4c40*/  FSETP.GE.FTZ.AND P2, PT, R149, RZ, PT ;  /* 0x000000ff9500720b */ /* 0x000fe60003f56000 */
[----:B------:R-:W-:Y:S05]  /*4c50*/  STS [R202+0x20000], R7 ;  /* 0x02000007ca007388 */ /* 0x000fea0000000800 */
[----:B------:R-:W-:Y:S05]  /*4c60*/  STS [R202+0x20400], R6 ;  /* 0x02040006ca007388 */ /* 0x000fea0000000800 */
[----:B------:R-:W-:Y:S01]  /*4c70*/  STS [R206+0x20000], R5 ;  /* 0x02000005ce007388 */ /* 0x000fe20000000800 */
[----:B-1----:R-:W-:Y:S05]  /*4c80*/  F2FP.RELU.F16.F32.PACK_AB R4, R156, R157 ;  /* 0x0000009d9c04723e */ /* 0x002fea00000008ff */
[----:B------:R-:W-:Y:S05]  /*4c90*/  STS [R206+0x20400], R4 ;  /* 0x02040004ce007388 */ /* 0x000fea0000000800 */
[----:B------:R-:W-:Y:S05]  /*4ca0*/  LDSM.16.M88.4 R16, [R99+0xc000] ;  /* 0x00c000006310783b */ /* 0x000fea0000000200 */
[----:B------:R-:W1:Y:S05]  /*4cb0*/  LDSM.16.M88.4 R8, [R169+0x18000] ;  /* 0x01800000a908783b */ /* 0x000e6a0000000200 */
[----:B------:R-:W3:Y:S05]  /*4cc0*/  LDSM.16.M88.4 R68, [R169+0x18800] ;  /* 0x01880000a944783b */ /* 0x000eea0000000200 */
        /* <DEDUP_REMOVED lines=20> */
[----:B------:R-:W3:Y:S05]  /*4e10*/  LDSM.16.M88.4 R88, [R169+0x1a000] ;  /* 0x01a00000a958783b */ /* 0x000eea0000000200 */
[C---:B-1----:R-:W-:Y:S06]  /*4e20*/  HMMA.16816.F32 R12, R84.reuse, R68, R12 ;  /* 0x00000044540c723c */ /* 0x042fec000000180c */
[----:B------:R-:W-:Y:S01]  /*4e30*/  HMMA.16816.F32 R16, R84, R70, R16 ;  /* 0x000000465410723c */ /* 0x000fe20000001810 */
[----:B------:R-:W1:Y:S05]  /*4e40*/  LDSM.16.M88.4 R68, [R169+0x1a800] ;  /* 0x01a80000a944783b */ /* 0x000e6a0000000200 */
[C---:B---3--:R-:W-:Y:S01]  /*4e50*/  HMMA.16816.F32 R4, R76.reuse, R92, R4 ;  /* 0x0000005c4c04723c */ /* 0x048fe20000001804 */
[----:B------:R-:W-:Y:S05]  /*4e60*/  LDSM.16.M88.4 R84, [R98+0xe000] ;  /* 0x00e000006254783b */ /* 0x000fea0000000200 */
        /* <DEDUP_REMOVED lines=56> */
[----:B------:R-:W-:Y:S01]  /*51f0*/  FADD.FTZ R5, -R164, R5 ;  /* 0x00000005a4057221 */ /* 0x000fe20000010100 */
[----:B------:R-:W-:Y:S03]  /*5200*/  FADD.FTZ R6, -R165, R6 ;  /* 0x00000006a5067221 */ /* 0x000fe60000010100 */
[-C--:B------:R-:W-:Y:S01]  /*5210*/  FSEL R4, R4, R164.reuse, P3 ;  /* 0x000000a404047208 */ /* 0x080fe20001800000 */
[C---:B------:R-:W-:Y:S01]  /*5220*/  FADD.FTZ R8, -R164.reuse, R8 ;  /* 0x00000008a4087221 */ /* 0x040fe20000010100 */
[----:B------:R-:W-:Y:S01]  /*5230*/  FSEL R5, R5, R164, P2 ;  /* 0x000000a405057208 */ /* 0x000fe20001000000 */
[----:B------:R-:W-:Y:S01]  /*5240*/  FADD.FTZ R9, -R164, R9 ;  /* 0x00000009a4097221 */ /* 0x000fe20000010100 */
[----:B------:R-:W-:Y:S01]  /*5250*/  FSETP.GE.FTZ.AND P3, PT, R163, RZ, PT ;  /* 0x000000ffa300720b */ /* 0x000fe20003f76000 */
[----:B------:R-:W-:Y:S01]  /*5260*/  FMUL.FTZ R4, R148, R4 ;  /* 0x0000000494047220 */ /* 0x000fe20000410000 */
[-C--:B------:R-:W-:Y:S01]  /*5270*/  FSEL R8, R8, R164.reuse, P1 ;  /* 0x000000a408087208 */ /* 0x080fe20000800000 */
[C---:B------:R-:W-:Y:S01]  /*5280*/  FADD.FTZ R12, -R164.reuse, R12 ;  /* 0x0000000ca40c7221 */ /* 0x040fe20000010100 */
[----:B------:R-:W-:Y:S01]  /*5290*/  FSETP.GE.FTZ.AND P1, PT, R153, RZ, PT ;  /* 0x000000ff9900720b */ /* 0x000fe20003f36000 */
[----:B------:R-:W-:Y:S01]  /*52a0*/  FADD.FTZ R13, -R164, R13 ;  /* 0x0000000da40d7221 */ /* 0x000fe20000010100 */
[----:B------:R-:W-:Y:S01]  /*52b0*/  FSETP.GE.FTZ.AND P2, PT, R162, RZ, PT ;  /* 0x000000ffa200720b */ /* 0x000fe20003f56000 */
[----:B------:R-:W-:Y:S01]  /*52c0*/  FMUL.FTZ R5, R149, R5 ;  /* 0x0000000595057220 */ /* 0x000fe20000410000 */
[----:B------:R-:W-:Y:S01]  /*52d0*/  FSEL R9, R9, R164, P1 ;  /* 0x000000a409097208 */ /* 0x000fe20000800000 */
[----:B------:R-:W-:Y:S01]  /*52e0*/  FADD.FTZ R16, -R164, R16 ;  /* 0x00000010a4107221 */ /* 0x000fe20000010100 */
[----:B------:R-:W-:Y:S01]  /*52f0*/  FSETP.GE.FTZ.AND P1, PT, R160, RZ, PT ;  /* 0x000000ffa000720b */ /* 0x000fe20003f36000 */
[----:B------:R-:W-:Y:S01]  /*5300*/  FMUL.FTZ R8, R152, R8 ;  /* 0x0000000898087220 */ /* 0x000fe20000410000 */
[-C--:B------:R-:W-:Y:S01]  /*5310*/  FSEL R12, R12, R164.reuse, P3 ;  /* 0x000000a40c0c7208 */ /* 0x080fe20001800000 */
[----:B------:R-:W-:Y:S01]  /*5320*/  FMUL.FTZ R9, R153, R9 ;  /* 0x0000000999097220 */ /* 0x000fe20000410000 */
        /* <DEDUP_REMOVED lines=87> */
.L_x_1324:
        /* <DEDUP_REMOVED lines=170> */
.L_x_1325:
        /* <DEDUP_REMOVED lines=8> */
[----:B------:R-:W4:Y:S01]  /*63c0*/  LDSM.16.MT88.4 R164, [R181+0x14800] ;  /* 0x01480000b5a4783b */ /* 0x000f220000004200 */
        /* <DEDUP_REMOVED lines=23> */
[-C--:B-1----:R-:W-:Y:S06]  /*6540*/  HMMA.16816.F32 R84, R152, R148.reuse, R84 ;  /* 0x000000949854723c */ /* 0x082fec0000001854 */
[C---:B------:R-:W-:Y:S06]  /*6550*/  HMMA.16816.F32 R88, R160.reuse, R148, R88 ;  /* 0x00000094a058723c */ /* 0x040fec0000001858 */
[-C--:B------:R-:W-:Y:S01]  /*6560*/  HMMA.16816.F32 R92, R160, R150.reuse, R92 ;  /* 0x00000096a05c723c */ /* 0x080fe2000000185c */
[----:B------:R-:W1:Y:S05]  /*6570*/  LDSM.16.MT88.4 R160, [R181+0x13000] ;  /* 0x01300000b5a0783b */ /* 0x000e6a0000004200 */
[----:B------:R-:W-:Y:S01]  /*6580*/  HMMA.16816.F32 R96, R152, R150, R96 ;  /* 0x000000969860723c */ /* 0x000fe20000001860 */
[----:B------:R-:W2:Y:S04]  /*6590*/  LDSM.16.MT88.4 R148, [R181+0x15000] ;  /* 0x01500000b594783b */ /* 0x000ea80000004200 */
[----:B------:R-:W3:Y:S01]  /*65a0*/  LDSM.16.MT88.4 R152, [R181+0x17000] ;  /* 0x01700000b598783b */ /* 0x000ee20000004200 */
        /* <DEDUP_REMOVED lines=9> */
[----:B------:R-:W1:Y:S05]  /*6640*/  LDSM.16.M88.4 R148, [R171] ;  /* 0x00000000ab94783b */ /* 0x000e6a0000000200 */
[-C--:B---3--:R-:W-:Y:S06]  /*6650*/  HMMA.16816.F32 R84, R156, R152.reuse, R84 ;  /* 0x000000989c54723c */ /* 0x088fec0000001854 */
[C---:B------:R-:W-:Y:S06]  /*6660*/  HMMA.16816.F32 R88, R164.reuse, R152, R88 ;  /* 0x00000098a458723c */ /* 0x040fec0000001858 */
[-C--:B------:R-:W-:Y:S01]  /*6670*/  HMMA.16816.F32 R92, R164, R154.reuse, R92 ;  /* 0x0000009aa45c723c */ /* 0x080fe2000000185c */
[----:B------:R-:W2:Y:S05]  /*6680*/  LDSM.16.M88.4 R164, [R171+0x1000] ;  /* 0x00100000aba4783b */ /* 0x000eaa0000000200 */
[----:B------:R-:W-:Y:S01]  /*6690*/  HMMA.16816.F32 R96, R156, R154, R96 ;  /* 0x0000009a9c60723c */ /* 0x000fe20000001860 */
[----:B------:R-:W3:Y:S04]  /*66a0*/  LDSM.16.MT88.4 R152, [R181+0x15800] ;  /* 0x01580000b598783b */ /* 0x000ee80000004200 */
[----:B------:R-:W4:Y:S01]  /*66b0*/  LDSM.16.MT88.4 R156, [R181+0x17800] ;  /* 0x01780000b59c783b */ /* 0x000f220000004200 */
[-C--:B-1----:R-:W-:Y:S06]  /*66c0*/  HMMA.16816.F32 R4, R148, R160.reuse, R4 ;  /* 0x000000a09404723c */ /* 0x082fec0000001804 */
[C---:B--2---:R-:W-:Y:S06]  /*66d0*/  HMMA.16816.F32 R8, R164.reuse, R160, R8 ;  /* 0x000000a0a408723c */ /* 0x044fec0000001808 */
[-C--:B------:R-:W-:Y:S06]  /*66e0*/  HMMA.16816.F32 R12, R164, R162.reuse, R12 ;  /* 0x000000a2a40c723c */ /* 0x080fec000000180c */
[C---:B------:R-:W-:Y:S06]  /*66f0*/  HMMA.16816.F32 R16, R148.reuse, R162, R16 ;  /* 0x000000a29410723c */ /* 0x040fec0000001810 */
[-C--:B---3--:R-:W-:Y:S06]  /*6700*/  HMMA.16816.F32 R68, R148, R152.reuse, R68 ;  /* 0x000000989444723c */ /* 0x088fec0000001844 */
[C---:B------:R-:W-:Y:S06]  /*6710*/  HMMA.16816.F32 R72, R164.reuse, R152, R72 ;  /* 0x00000098a448723c */ /* 0x040fec0000001848 */
[-C--:B------:R-:W-:Y:S05]  /*6720*/  HMMA.16816.F32 R76, R164, R154.reuse, R76 ;  /* 0x0000009aa44c723c */ /* 0x080fea000000184c */
[----:B------:R-:W-:Y:S01]  /*6730*/  @P6 IADD3 R152, P1, R246, -0x100, RZ ;  /* 0xffffff00f6986810 */ /* 0x000fe20007f3e0ff */
[C---:B------:R-:W-:Y:S05]  /*6740*/  HMMA.16816.F32 R80, R148.reuse, R154, R80 ;  /* 0x0000009a9450723c */ /* 0x040fea0000001850 */
[----:B------:R-:W-:Y:S01]  /*6750*/  @P6 IADD3.X R153, R247, -0x1, RZ, P1, !PT ;  /* 0xfffffffff7996810 */ /* 0x000fe20000ffe4ff */
[-C--:B----4-:R-:W-:Y:S05]  /*6760*/  HMMA.16816.F32 R84, R148, R156.reuse, R84 ;  /* 0x0000009c9454723c */ /* 0x090fea0000001854 */
        /* <DEDUP_REMOVED lines=8> */
[C---:B------:R-:W-:Y:S01]  /*67f0*/  IMAD.SHL.U32 R152, R209.reuse, 0x10, RZ ;  /* 0x00000010d1987824 */ /* 0x040fe200078e00ff */
[----:B------:R1:W5:Y:S03]  /*6800*/  @P6 LDG.E R219, desc[UR14][R154.64+0x20] ;  /* 0x0000200e9adb6981 */ /* 0x000366000c1e1900 */
[----:B------:R-:W-:Y:S01]  /*6810*/  IMAD R148, R209, 0x18, RZ ;  /* 0x00000018d1947824 */ /* 0x000fe200078e02ff */
[----:B------:R2:W-:Y:S01]  /*6820*/  REDG.E.ADD.F32.FTZ.RN.STRONG.GPU desc[UR14][R240.64], R4 ;  /* 0x00000004f00079a6 */ /* 0x0005e2000c10f38e */
[CC--:B------:R-:W-:Y:S04]  /*6830*/  LEA R158, P2, R152.reuse, R240.reuse, 0x2 ;  /* 0x000000f0989e7211 */ /* 0x0c0fe800078410ff */
[-C--:B------:R-:W-:Y:S02]  /*6840*/  LEA.HI.X.SX32 R159, R152, R241.reuse, 0x2, P2 ;  /* 0x000000f1989f7211 */ /* 0x080fe400010f16ff */
[CC--:B-1----:R-:W-:Y:S04]  /*6850*/  LEA R154, P1, R153.reuse, R240.reuse, 0x2 ;  /* 0x000000f0999a7211 */ /* 0x0c2fe800078210ff */
[-C--:B------:R-:W-:Y:S01]  /*6860*/  LEA.HI.X.SX32 R155, R153, R241.reuse, 0x2, P1 ;  /* 0x000000f1999b7211 */ /* 0x080fe200008f16ff */
[C---:B--2---:R-:W-:Y:S01]  /*6870*/  IMAD.SHL.U32 R4, R209.reuse, 0x20, RZ ;  /* 0x00000020d1047824 */ /* 0x044fe200078e00ff */
[-C--:B------:R-:W-:Y:S03]  /*6880*/  LEA R156, P1, R148, R240.reuse, 0x2 ;  /* 0x000000f0949c7211 */ /* 0x080fe600078210ff */
[----:B------:R1:W-:Y:S01]  /*6890*/  REDG.E.ADD.F32.FTZ.RN.STRONG.GPU desc[UR14][R154.64], R5 ;  /* 0x000000059a0079a6 */ /* 0x0003e2000c10f38e */
[-C--:B------:R-:W-:Y:S03]  /*68a0*/  LEA R150, P2, R4, R240.reuse, 0x2 ;  /* 0x000000f004967211 */ /* 0x080fe600078410ff */
[----:B------:R2:W-:Y:S01]  /*68b0*/  REDG.E.ADD.F32.FTZ.RN.STRONG.GPU desc[UR14][R158.64], R6 ;  /* 0x000000069e0079a6 */ /* 0x0005e2000c10f38e */
[-C--:B------:R-:W-:Y:S02]  /*68c0*/  LEA.HI.X.SX32 R157, R148, R241.reuse, 0x2, P1 ;  /* 0x000000f1949d7211 */ /* 0x080fe400008f16ff */
[-C--:B------:R-:W-:Y:S01]  /*68d0*/  LEA.HI.X.SX32 R151, R4, R241.reuse, 0x2, P2 ;  /* 0x000000f104977211 */ /* 0x080fe200010f16ff */
[----:B------:R-:W-:Y:S02]  /*68e0*/  VIADD R4, R152, 0x20 ;  /* 0x0000002098047836 */ /* 0x000fe40000000000 */
[----:B------:R3:W-:Y:S04]  /*68f0*/  REDG.E.ADD.F32.FTZ.RN.STRONG.GPU desc[UR14][R156.64], R7 ;  /* 0x000000079c0079a6 */ /* 0x0007e8000c10f38e */
[----:B------:R4:W-:Y:S01]  /*6900*/  REDG.E.ADD.F32.FTZ.RN.STRONG.GPU desc[UR14][R150.64], R8 ;  /* 0x00000008960079a6 */ /* 0x0009e2000c10f38e */
[C---:B-1----:R-:W-:Y:S02]  /*6910*/  IMAD R5, R209.reuse, 0x28, RZ ;  /* 0x00000028d1057824 */ /* 0x042fe400078e02ff */
[----:B--2---:R-:W-:Y:S03]  /*6920*/  IMAD R6, R209, 0x30, RZ ;  /* 0x00000030d1067824 */ /* 0x004fe600078e02ff */
[-C--:B------:R-:W-:Y:S01]  /*6930*/  LEA R148, P1, R5, R240.reuse, 0x2 ;  /* 0x000000f005947211 */ /* 0x080fe200078210ff */
[----:B------:R-:W-:Y:S03]  /*6940*/  IMAD R209, R209, 0x38, RZ ;  /* 0x00000038d1d17824 */ /* 0x000fe600078e02ff */
[-C--:B------:R-:W-:Y:S01]  /*6950*/  LEA.HI.X.SX32 R149, R5, R241.reuse, 0x2, P1 ;  /* 0x000000f105957211 */ /* 0x080fe200008f16ff */
[----:B------:R-:W-:Y:S01]  /*6960*/  IMAD.IADD R5, R153, 0x1, R4 ;  /* 0x0000000199057824 */ /* 0x000fe200078e0204 */
[CC--:B---3--:R-:W-:Y:S03]  /*6970*/  LEA R156, P2, R6.reuse, R240.reuse, 0x2 ;  /* 0x000000f0069c7211 */ /* 0x0c8fe600078410ff */
[----:B------:R1:W-:Y:S01]  /*6980*/  REDG.E.ADD.F32.FTZ.RN.STRONG.GPU desc[UR14][R148.64], R9 ;  /* 0x00000009940079a6 */ /* 0x0003e2000c10f38e */
[CC--:B----4-:R-:W-:Y:S02]  /*6990*/  LEA R8, P1, R209.reuse, R240.reuse, 0x2 ;  /* 0x000000f0d1087211 */ /* 0x0d0fe400078210ff */
        /* <DEDUP_REMOVED lines=192> */
[C---:B------:R-:W-:Y:S01]  /*75a0*/  LOP3.LUT R4, R221.reuse, 0x1, RZ, 0xc0, !PT ;  /* 0x00000001dd047812 */ /* 0x040fe200078ec0ff */
[C---:B------:R-:W-:Y:S04]  /*75b0*/  HMMA.16816.F32 R104, R84.reuse, R80, R104 ;  /* 0x000000505468723c */ /* 0x040fe80000001868 */
[----:B------:R-:W-:Y:S01]  /*75c0*/  ISETP.NE.U32.AND P1, PT, R4, 0x1, PT ;  /* 0x000000010400780c */ /* 0x000fe20003f25070 */
[C---:B------:R-:W-:Y:S01]  /*75d0*/  VIADD R4, R176.reuse, 0xffffa000 ;  /* 0xffffa000b0047836 */ /* 0x040fe20000000000 */
        /* <DEDUP_REMOVED lines=198> */
[----:B------:R-:W-:-:S02]  /*8240*/  F2FP.F16.F32.PACK_AB R12, R61, R12 ;  /* 0x0000000c3d0c723e */ /* 0x000fc400000000ff */
[----:B------:R-:W-:Y:S02]  /*8250*/  STS [R200+0x7400], R30 ;  /* 0x0074001ec8007388 */ /* 0x000fe40000000800 */
[----:B------:R-:W-:Y:S02]  /*8260*/  F2FP.F16.F32.PACK_AB R11, R63, R11 ;  /* 0x0000000b3f0b723e */ /* 0x000fe400000000ff */
        /* <DEDUP_REMOVED lines=13> */
[----:B-1----:R-:W-:-:S02]  /*8340*/  @P0 IMAD R44, R8, R7, RZ ;  /* 0x00000007082c0224 */ /* 0x002fc400078e02ff */
[----:B------:R-:W-:Y:S01]  /*8350*/  @P0 IMAD.WIDE.U32 R8, R8, R6, RZ ;  /* 0x0000000608080225 */ /* 0x000fe200078e00ff */
[----:B------:R2:W-:Y:S04]  /*8360*/  STS [R201+0xb000], R56 ;  /* 0x00b00038c9007388 */ /* 0x0005e80000000800 */
[----:B------:R-:W-:Y:S02]  /*8370*/  @P0 IADD3 R44, R9, R44, RZ ;  /* 0x0000002c092c0210 */ /* 0x000fe40007ffe0ff */
[----:B------:R-:W-:Y:S01]  /*8380*/  @P0 MOV R45, R8 ;  /* 0x00000008002d0202 */ /* 0x000fe20000000f00 */
        /* <DEDUP_REMOVED lines=13> */
[----:B------:R-:W-:Y:S01]  /*8460*/  IMAD R9, R192, R9, R13 ;  /* 0x00000009c0097224 */ /* 0x000fe200078e020d */
[----:B------:R-:W-:-:S05]  /*8470*/  MOV R14, R16 ;  /* 0x00000010000e7202 */ /* 0x000fca0000000f00 */
[----:B------:R-:W-:-:S05]  /*8480*/  IMAD.WIDE.U32 R14, R192, R8, R14 ;  /* 0x00000008c00e7225 */ /* 0x000fca00078e000e */
[----:B------:R-:W-:Y:S02]  /*8490*/  IADD3 R44, R15, R9, RZ ;  /* 0x000000090f2c7210 */ /* 0x000fe40007ffe0ff */
[----:B------:R-:W-:Y:S02]  /*84a0*/  MOV R45, R14 ;  /* 0x0000000e002d7202 */ /* 0x000fe40000000f00 */
.L_x_1327:
        /* <DEDUP_REMOVED lines=13> */
.L_x_1328:
        /* <DEDUP_REMOVED lines=16> */
[----:B------:R-:W-:Y:S01]  /*8680*/  BSSY B0, `(.L_x_1329) ;  /* 0x0000025000007945 */ /* 0x000fe20003800000 */
[----:B------:R-:W-:Y:S02]  /*8690*/  SHF.R.S32.HI R61, RZ, 0x1f, R189 ;  /* 0x0000001fff3d7819 */ /* 0x000fe400000114bd */
        /* <DEDUP_REMOVED lines=19> */
[----:B------:R-:W-:Y:S01]  /*87d0*/  IMAD R63, R61, R6, RZ ;  /* 0x000000063d3f7224 */ /* 0x000fe200078e02ff */
        /* <DEDUP_REMOVED lines=15> */
.L_x_1330:
[----:B------:R-:W-:Y:S05]  /*88d0*/  BSYNC B0 ;  /* 0x0000000000007941 */ /* 0x000fea0003800000 */
.L_x_1329:
        /* <DEDUP_REMOVED lines=20> */
.L_x_1332:
[----:B------:R-:W-:Y:S05]  /*8a20*/  BSYNC B0 ;  /* 0x0000000000007941 */ /* 0x000fea0003800000 */
.L_x_1331:
        /* <DEDUP_REMOVED lines=28> */
.L_x_1334:
[----:B------:R-:W-:Y:S05]  /*8bf0*/  BSYNC B0 ;  /* 0x0000000000007941 */ /* 0x000fea0003800000 */
.L_x_1333:
        /* <DEDUP_REMOVED lines=21> */
.L_x_1305:
        /* <DEDUP_REMOVED lines=28> */
.L_x_1336:
        /* <DEDUP_REMOVED lines=12> */
.L_x_1337:
[----:B------:R-:W-:Y:S01]  /*8fd0*/  IMAD R222, R196, -0x40, R222 ;  /* 0xffffffc0c4de7824 */ /* 0x000fe200078e02de */
[----:B------:R-:W-:Y:S01]  /*8fe0*/  SHF.R.S32.HI R8, RZ, 0x1f, R198 ;  /* 0x0000001fff087819 */ /* 0x000fe200000114c6 */
[-C--:B------:R-:W-:Y:S01]  /*8ff0*/  IMAD R9, R10, R6.reuse, RZ ;  /* 0x000000060a097224 */ /* 0x080fe200078e02ff */
[----:B------:R-:W-:Y:S01]  /*9000*/  ULDC.64 UR6, c[0x0][0x468] ;  /* 0x00011a0000067ab9 */ /* 0x000fe20000000a00 */
[----:B------:R-:W-:Y:S01]  /*9010*/  IMAD.WIDE.U32 R18, R11, R6, R190 ;  /* 0x000000060b127225 */ /* 0x000fe200078e00be */
[C---:B------:R-:W-:Y:S01]  /*9020*/  ISETP.GE.AND P4, PT, R189.reuse, R222, PT ;  /* 0x000000debd00720c */ /* 0x040fe20003f86270 */
[----:B------:R-:W-:Y:S01]  /*9030*/  BSSY B0, `(.L_x_1338) ;  /* 0x000001c000007945 */ /* 0x000fe20003800000 */
[----:B------:R-:W-:Y:S01]  /*9040*/  IADD3 R12, R189, 0x20, RZ ;  /* 0x00000020bd0c7810 */ /* 0x000fe20007ffe0ff */
[----:B------:R-:W-:Y:S01]  /*9050*/  IMAD R9, R11, R7, R9 ;  /* 0x000000070b097224 */ /* 0x000fe200078e0209 */
[----:B------:R-:W-:Y:S01]  /*9060*/  IADD3 R18, P0, R14, R18, RZ ;  /* 0x000000120e127210 */ /* 0x000fe20007f1e0ff */
[----:B------:R-:W-:Y:S01]  /*9070*/  IMAD R14, R8, UR6, RZ ;  /* 0x00000006080e7c24 */ /* 0x000fe2000f8e02ff */
[----:B------:R-:W-:-:S02]  /*9080*/  ISETP.GE.AND P3, PT, R12, R222, PT ;  /* 0x000000de0c00720c */ /* 0x000fc40003f66270 */
[----:B------:R-:W-:Y:S01]  /*9090*/  IADD3.X R19, R13, R19, R9, P0, !PT ;  /* 0x000000130d137210 */ /* 0x000fe200007fe409 */
[C---:B------:R-:W-:Y:S01]  /*90a0*/  IMAD R14, R198.reuse, UR7, R14 ;  /* 0x00000007c60e7c24 */ /* 0x040fe2000f8e020e */
[----:B------:R-:W-:Y:S01]  /*90b0*/  SHF.R.S32.HI R9, RZ, 0x1f, R189 ;  /* 0x0000001fff097819 */ /* 0x000fe200000114bd */
        /* <DEDUP_REMOVED lines=19> */
.L_x_1339:
[----:B------:R-:W-:Y:S05]  /*91f0*/  BSYNC B0 ;  /* 0x0000000000007941 */ /* 0x000fea0003800000 */
.L_x_1338:
        /* <DEDUP_REMOVED lines=19> */
.L_x_1341:
[----:B------:R-:W-:Y:S05]  /*9330*/  BSYNC B0 ;  /* 0x0000000000007941 */ /* 0x000fea0003800000 */
.L_x_1340:
[CC--:B--2---:R-:W-:Y:S01]  /*9340*/  IMAD.WIDE.U32 R6, R11.reuse, R4.reuse, R190 ;  /* 0x000000040b067225 */ /* 0x0c4fe200078e00be */
[----:B------:R-:W-:Y:S01]  /*9350*/  ULDC.64 UR6, c[0x0][0x470] ;  /* 0x00011c0000067ab9 */ /* 0x000fe20000000a00 */
[----:B------:R-:W-:Y:S02]  /*9360*/  BSSY B0, `(.L_x_1342) ;  /* 0x000001a000007945 */ /* 0x000fe40003800000 */
[----:B------:R-:W-:Y:S01]  /*9370*/  IMAD R10, R10, R4, RZ ;  /* 0x000000040a0a7224 */ /* 0x000fe200078e02ff */
        /* <DEDUP_REMOVED lines=24> */
.L_x_1343:
[----:B------:R-:W-:Y:S05]  /*9500*/  BSYNC B0 ;  /* 0x0000000000007941 */ /* 0x000fea0003800000 */
.L_x_1342:
        /* <DEDUP_REMOVED lines=18> */
.L_x_1335:
[----:B------:R-:W-:Y:S05]  /*9630*/  BSYNC B1 ;  /* 0x0000000000017941 */ /* 0x000fea0003800000 */
.L_x_1300:
[----:B-1-34-:R-:W1:Y:S02]  /*9640*/  LDC R4, c[0x0][0xc] ;  /* 0x00000300ff047b82 */ /* 0x01ae640000000800 */
[----:B-1----:R-:W-:-:S04]  /*9650*/  IADD3 R196, R4, R196, RZ ;  /* 0x000000c404c47210 */ /* 0x002fc80007ffe0ff */
[----:B------:R-:W-:-:S13]  /*9660*/  ISETP.GE.AND P0, PT, R196, UR12, PT ;  /* 0x0000000cc4007c0c */ /* 0x000fda000bf06270 */
[----:B------:R-:W-:Y:S05]  /*9670*/  @P0 BRA `(.L_x_1344) ;  /* 0x0000000000040947 */ /* 0x000fea0003800000 */
[----:B------:R-:W-:Y:S05]  /*9680*/  BRA `(.L_x_1345) ;  /* 0xffffff70008c7947 */ /* 0x000fea000383ffff */
.L_x_1344:
[----:B------:R-:W-:Y:S05]  /*9690*/  EXIT ;  /* 0x000000000000794d */ /* 0x000fea0003800000 */
.L_x_1346:
        /* <DEDUP_REMOVED lines=14> */
.L_x_1616:


//--------------------- .text._ZN5flash44flash_bwd_dq_dk_dv_loop_seqk_parallel_kernelI23Flash_bwd_kernel_traitsILi192ELi64ELi64ELi8ELi4ELi2ELi2ELb0ELb0EN7cutlass6half_tE19Flash_kernel_traitsILi192ELi64ELi64ELi8ES3_EELb0ELb0ELb0ELb1ELb0ELb0ELb1EEEvNS_16Flash_bwd_paramsE --------------------------
	.section	.text._ZN5flash44flash_bwd_dq_dk_dv_loop_seqk_parallel_kernelI23Flash_bwd_kernel_traitsILi192ELi64ELi64ELi8ELi4ELi2ELi2ELb0ELb0EN7cutlass6half_tE19Flash_kernel_traitsILi192ELi64ELi64ELi8ES3_EELb0ELb0ELb0ELb1ELb0ELb0ELb1EEEvNS_16Flash_bwd_paramsE,"ax",@progbits
	.align	128
        .global         _ZN5flash44flash_bwd_dq_dk_dv_loop_seqk_parallel_kernelI23Flash_bwd_kernel_traitsILi192ELi64ELi64ELi8ELi4ELi2ELi2ELb0ELb0EN7cutlass6half_tE19Flash_kernel_traitsILi192ELi64ELi64ELi8ES3_EELb0ELb0ELb0ELb1ELb0ELb0ELb1EEEvNS_16Flash_bwd_paramsE
        .type           _ZN5flash44flash_bwd_dq_dk_dv_loop_seqk_parallel_kernelI23Flash_bwd_kernel_traitsILi192ELi64ELi64ELi8ELi4ELi2ELi2ELb0ELb0EN7cutlass6half_tE19Flash_kernel_traitsILi192ELi64ELi64ELi8ES3_EELb0ELb0ELb0ELb1ELb0ELb0ELb1EEEvNS_16Flash_bwd_paramsE,@function
        .size           _ZN5flash44flash_bwd_dq_dk_dv_loop_seqk_parallel_kernelI23Flash_bwd_kernel_traitsILi192ELi64ELi64ELi8ELi4ELi2ELi2ELb0ELb0EN7cutlass6half_tE19Flash_kernel_traitsILi192ELi64ELi64ELi8ES3_EELb0ELb0ELb0ELb1ELb0ELb0ELb1EEEvNS_16Flash_bwd_paramsE,(.L_x_1617 - _ZN5flash44flash_bwd_dq_dk_dv_loop_seqk_parallel_kernelI23Flash_bwd_kernel_traitsILi192ELi64ELi64ELi8ELi4ELi2ELi2ELb0ELb0EN7cutlass6half_tE19Flash_kernel_traitsILi192ELi64ELi64ELi8ES3_EELb0ELb0ELb0ELb1ELb0ELb0ELb1EEEvNS_16Flash_bwd_paramsE)
        .other          _ZN5flash44flash_bwd_dq_dk_dv_loop_seqk_parallel_kernelI23Flash_bwd_kernel_traitsILi192ELi64ELi64ELi8ELi4ELi2ELi2ELb0ELb0EN7cutlass6half_tE19Flash_kernel_traitsILi192ELi64ELi64ELi8ES3_EELb0ELb0ELb0ELb1ELb0ELb0ELb1EEEvNS_16Flash_bwd_paramsE,@"STO_CUDA_ENTRY STV_DEFAULT"
_ZN5flash44flash_bwd_dq_dk_dv_loop_seqk_parallel_kernelI23Flash_bwd_kernel_traitsILi192ELi64ELi64ELi8ELi4ELi2ELi2ELb0ELb0EN7cutlass6half_tE19Flash_kernel_traitsILi192ELi64ELi64ELi8ES3_EELb0ELb0ELb0ELb1ELb0ELb0ELb1EEEvNS_16Flash_bwd_paramsE:
.text._ZN5flash44flash_bwd_dq_dk_dv_loop_seqk_parallel_kernelI23Flash_bwd_kernel_traitsILi192ELi64ELi64ELi8ELi4ELi2ELi2ELb0ELb0EN7cutlass6half_tE19Flash_kernel_traitsILi192ELi64ELi64ELi8ES3_EELb0ELb0ELb0ELb1ELb0ELb0ELb1EEEvNS_16Flash_bwd_paramsE:
        /* <DEDUP_REMOVED lines=146> */
.L_x_1393:
        /* <DEDUP_REMOVED lines=47> */
.L_x_1347:
        /* <DEDUP_REMOVED lines=128> */
.L_x_1349:
        /* <DEDUP_REMOVED lines=13> */
.L_x_1350:
        /* <DEDUP_REMOVED lines=10> */
.L_x_1351:
[----:B------:R-:W-:-:S04]  /*1580*/  IMAD R4, R208, R22, R214 ;  /* 0x00000016d0047224 */ /* 0x000fc800078e02d6 */
[----:B------:R-:W-:-:S07]  /*1590*/  IMAD R29, R4, R29, RZ ;  /* 0x0000001d041d7224 */ /* 0x000fce00078e02ff */
.L_x_1352:
        /* <DEDUP_REMOVED lines=92> */
.L_x_1355:
[----:B------:R-:W-:Y:S05]  /*1b60*/  BSYNC B0 ;  /* 0x0000000000007941 */ /* 0x000fea0003800000 */
.L_x_1354:
        /* <DEDUP_REMOVED lines=42> */
.L_x_1357:
[----:B------:R-:W-:Y:S05]  /*1e10*/  BSYNC B0 ;  /* 0x0000000000007941 */ /* 0x000fea0003800000 */
.L_x_1356:
        /* <DEDUP_REMOVED lines=16> */
.L_x_1359:
        /* <DEDUP_REMOVED lines=29> */
.L_x_1360:
[----:B------:R-:W-:Y:S05]  /*20f0*/  BSYNC B0 ;  /* 0x0000000000007941 */ /* 0x000fea0003800000 */
.L_x_1358:
        /* <DEDUP_REMOVED lines=17> */
.L_x_1362:
        /* <DEDUP_REMOVED lines=37> */
.L_x_1363:
[----:B------:R-:W-:Y:S05]  /*2460*/  BSYNC B0 ;  /* 0x0000000000007941 */ /* 0x000fea0003800000 */
.L_x_1361:
        /* <DEDUP_REMOVED lines=58> */
.L_x_1365:
[----:B------:R-:W-:Y:S05]  /*2810*/  BSYNC B0 ;  /* 0x0000000000007941 */ /* 0x000fea0003800000 */
.L_x_1364:
        /* <DEDUP_REMOVED lines=41> */
.L_x_1367:
[----:B------:R-:W-:Y:S05]  /*2ab0*/  BSYNC B0 ;  /* 0x0000000000007941 */ /* 0x000fea0003800000 */
.L_x_1366:
        /* <DEDUP_REMOVED lines=45> */
.L_x_1369:
[----:B------:R-:W-:Y:S05]  /*2d90*/  BSYNC B0 ;  /* 0x0000000000007941 */ /* 0x000fea0003800000 */
.L_x_1368:
        /* <DEDUP_REMOVED lines=42> */
.L_x_1371:
[----:B------:R-:W-:Y:S05]  /*3040*/  BSYNC B0 ;  /* 0x0000000000007941 */ /* 0x000fea0003800000 */
.L_x_1370:
        /* <DEDUP_REMOVED lines=10> */
[----:B------:R-:W-:Y:S01]  /*30f0*/  ULDC UR4, c[0x0][0x2d0] ;  /* 0x0000b40000047ab9 */ /* 0x000fe20000000800 */
[----:B------:R-:W-:-:S02]  /*3100*/  VIADD R188, R195, 0x3000 ;  /* 0x00003000c3bc7836 */ /* 0x000fc40000000000 */
[----:B------:R-:W-:Y:S02]  /*3110*/  VIADD R187, R196, 0x3000 ;  /* 0x00003000c4bb7836 */ /* 0x000fe40000000000 */
[----:B------:R-:W-:Y:S02]  /*3120*/  IMAD.MOV.U32 R235, RZ, RZ, RZ ;  /* 0x000000ffffeb7224 */ /* 0x000fe400078e00ff */
[----:B------:R-:W-:Y:S02]  /*3130*/  IMAD.MOV.U32 R186, RZ, RZ, 0x20 ;  /* 0x00000020ffba7424 */ /* 0x000fe400078e00ff */
[----:B------:R-:W-:Y:S01]  /*3140*/  IMAD R223, R211, 0x40, R198 ;  /* 0x00000040d3df7824 */ /* 0x000fe200078e02c6 */
[----:B-1----:R-:W1:Y:S01]  /*3150*/  @P2 LDC.64 R2, c[0x0][0x3d0] ;  /* 0x0000f400ff022b82 */ /* 0x002e620000000a00 */
[----:B------:R-:W-:Y:S01]  /*3160*/  IMAD.MOV.U32 R185, RZ, RZ, 0x40 ;  /* 0x00000040ffb97424 */ /* 0x000fe200078e00ff */
        /* <DEDUP_REMOVED lines=22> */
[-C--:B-1----:R-:W-:Y:S01]  /*32d0*/  @P2 IMAD R15, R15, R2.reuse, RZ ;  /* 0x000000020f0f2224 */ /* 0x082fe200078e02ff */
[----:B------:R-:W-:Y:S01]  /*32e0*/  CS2R R104, SRZ ;  /* 0x0000000000687805 */ /* 0x000fe2000001ff00 */
[C---:B------:R-:W-:Y:S01]  /*32f0*/  @P2 IMAD.WIDE.U32 R4, R208.reuse, R2, R214 ;  /* 0x00000002d0042225 */ /* 0x040fe200078e00d6 */
[----:B------:R-:W-:Y:S02]  /*3300*/  CS2R R102, SRZ ;  /* 0x0000000000667805 */ /* 0x000fe4000001ff00 */
[----:B------:R-:W-:Y:S02]  /*3310*/  CS2R R100, SRZ ;  /* 0x0000000000647805 */ /* 0x000fe4000001ff00 */
[----:B------:R-:W-:Y:S01]  /*3320*/  CS2R R62, SRZ ;  /* 0x00000000003e7805 */ /* 0x000fe2000001ff00 */
[----:B------:R-:W-:Y:S01]  /*3330*/  @P2 IMAD R3, R208, R3, R15 ;  /* 0x00000003d0032224 */ /* 0x000fe200078e020f */
[----:B------:R-:W-:-:S02]  /*3340*/  @P2 LEA R2, P0, R4, UR6, 0x2 ;  /* 0x0000000604022c11 */ /* 0x000fc4000f8010ff */
[----:B------:R-:W-:Y:S02]  /*3350*/  CS2R R60, SRZ ;  /* 0x00000000003c7805 */ /* 0x000fe4000001ff00 */
[----:B------:R-:W-:Y:S01]  /*3360*/  SEL R188, R188, R195, !P1 ;  /* 0x000000c3bcbc7207 */ /* 0x000fe20004800000 */
[----:B------:R-:W-:Y:S01]  /*3370*/  @P2 IMAD.IADD R3, R5, 0x1, R3 ;  /* 0x0000000105032824 */ /* 0x000fe200078e0203 */
[----:B------:R-:W-:Y:S02]  /*3380*/  SEL R187, R187, R196, !P1 ;  /* 0x000000c4bbbb7207 */ /* 0x000fe40004800000 */
[----:B------:R-:W-:Y:S02]  /*3390*/  CS2R R66, SRZ ;  /* 0x0000000000427805 */ /* 0x000fe4000001ff00 */
[----:B------:R-:W-:Y:S02]  /*33a0*/  IADD3 R222, -R222, R199, -R223 ;  /* 0x000000c7dede7210 */ /* 0x000fe40007ffe9df */
[----:B------:R-:W-:-:S02]  /*33b0*/  CS2R R64, SRZ ;  /* 0x0000000000407805 */ /* 0x000fc4000001ff00 */
[----:B------:R-:W-:Y:S02]  /*33c0*/  @P2 LEA.HI.X R3, R4, UR7, R3, 0x2, P0 ;  /* 0x0000000704032c11 */ /* 0x000fe400080f1403 */
[----:B------:R-:W-:Y:S02]  /*33d0*/  CS2R R58, SRZ ;  /* 0x00000000003a7805 */ /* 0x000fe4000001ff00 */
[----:B------:R-:W-:Y:S02]  /*33e0*/  CS2R R56, SRZ ;  /* 0x0000000000387805 */ /* 0x000fe4000001ff00 */
[----:B------:R-:W-:Y:S02]  /*33f0*/  CS2R R54, SRZ ;  /* 0x0000000000367805 */ /* 0x000fe4000001ff00 */
[----:B------:R-:W-:Y:S01]  /*3400*/  CS2R R52, SRZ ;  /* 0x0000000000347805 */ /* 0x000fe2000001ff00 */
[----:B------:R1:W3:Y:S01]  /*3410*/  @P2 LDG.E R2, desc[UR14][R2.64] ;  /* 0x0000000e02022981 */ /* 0x0002e2000c1e1900 */
[----:B------:R-:W-:-:S02]  /*3420*/  IADD3 R4, P0, R229, R228, RZ ;  /* 0x000000e4e5047210 */ /* 0x000fc40007f1e0ff */
[----:B------:R-:W-:Y:S02]  /*3430*/  CS2R R46, SRZ ;  /* 0x00000000002e7805 */ /* 0x000fe4000001ff00 */
[----:B------:R-:W-:Y:S02]  /*3440*/  CS2R R44, SRZ ;  /* 0x00000000002c7805 */ /* 0x000fe4000001ff00 */
[----:B------:R-:W-:Y:S02]  /*3450*/  CS2R R50, SRZ ;  /* 0x0000000000327805 */ /* 0x000fe4000001ff00 */
[----:B------:R-:W-:Y:S01]  /*3460*/  CS2R R48, SRZ ;  /* 0x0000000000307805 */ /* 0x000fe2000001ff00 */
[----:B------:R-:W-:Y:S01]  /*3470*/  IMAD.X R5, R212, 0x1, R227, P0 ;  /* 0x00000001d4057824 */ /* 0x000fe200000e06e3 */
[----:B------:R-:W-:Y:S02]  /*3480*/  CS2R R42, SRZ ;  /* 0x00000000002a7805 */ /* 0x000fe4000001ff00 */
[----:B------:R-:W-:-:S02]  /*3490*/  CS2R R40, SRZ ;  /* 0x0000000000287805 */ /* 0x000fc4000001ff00 */
[----:B------:R-:W-:Y:S02]  /*34a0*/  CS2R R38, SRZ ;  /* 0x0000000000267805 */ /* 0x000fe4000001ff00 */
[----:B------:R-:W-:Y:S01]  /*34b0*/  CS2R R36, SRZ ;  /* 0x0000000000247805 */ /* 0x000fe2000001ff00 */
[----:B------:R2:W5:Y:S01]  /*34c0*/  @!P4 LDG.E R236, desc[UR14][R4.64] ;  /* 0x0000000e04ecc981 */ /* 0x000562000c1e1900 */
        /* <DEDUP_REMOVED lines=8> */
[----:B------:R-:W-:Y:S01]  /*3550*/  IMAD.IADD R222, R222, 0x1, R240 ;  /* 0x00000001dede7824 */ /* 0x000fe200078e02f0 */
[----:B------:R-:W-:Y:S01]  /*3560*/  LEA R188, R188, UR5, 0x1 ;  /* 0x00000005bcbc7c11 */ /* 0x000fe2000f8e08ff */
[----:B------:R-:W-:Y:S01]  /*3570*/  ULDC UR6, c[0x0][0x2dc] ;  /* 0x0000b70000067ab9 */ /* 0x000fe20000000800 */
[----:B------:R-:W-:Y:S01]  /*3580*/  LEA R187, R187, UR5, 0x1 ;  /* 0x00000005bbbb7c11 */ /* 0x000fe2000f8e08ff */
[----:B------:R-:W-:Y:S01]  /*3590*/  ULDC UR8, c[0x0][0x39c] ;  /* 0x0000e70000087ab9 */ /* 0x000fe20000000800 */
[----:B-1----:R-:W-:Y:S01]  /*35a0*/  VIADD R3, R199, 0x8 ;  /* 0x00000008c7037836 */ /* 0x002fe20000000000 */
[----:B------:R-:W-:-:S04]  /*35b0*/  ULDC UR7, c[0x0][0x2ec] ;  /* 0x0000bb0000077ab9 */ /* 0x000fc80000000800 */
[----:B------:R-:W-:Y:S02]  /*35c0*/  ISETP.GE.AND P3, PT, R3, R10, PT ;  /* 0x0000000a0300720c */ /* 0x000fe40003f66270 */
[----:B------:R-:W1:Y:S11]  /*35d0*/  @P2 LDC R3, c[0x0][0x2e8] ;  /* 0x0000ba00ff032b82 */ /* 0x000e760000000800 */
[----:B------:R1:W5:Y:S02]  /*35e0*/  @!P3 LDG.E R237, desc[UR14][R4.64+0x20] ;  /* 0x0000200e04edb981 */ /* 0x000364000c1e1900 */
[----:B-1----:R-:W3:Y:S01]  /*35f0*/  @P2 MUFU.RCP R3, R3 ;  /* 0x0000000300032308 */ /* 0x002ee20000001000 */
[----:B------:R-:W-:-:S13]  /*3600*/  ISETP.GE.AND P0, PT, R14, R240, PT ;  /* 0x000000f00e00720c */ /* 0x000fda0003f06270 */
        /* <DEDUP_REMOVED lines=14> */
.L_x_1374:
[----:B------:R-:W0:Y:S01]  /*36f0*/  LDGDEPBAR ;  /* 0x00000000000079af */ /* 0x000e220000000000 */
[C---:B------:R-:W-:Y:S02]  /*3700*/  IADD3 R150, R187.reuse, R186, RZ ;  /* 0x000000babb967210 */ /* 0x040fe40007ffe0ff */
[-C--:B------:R-:W-:Y:S02]  /*3710*/  IADD3 R149, R187, R185.reuse, RZ ;  /* 0x000000b9bb957210 */ /* 0x080fe40007ffe0ff */
[----:B------:R-:W-:Y:S02]  /*3720*/  IADD3 R148, R150, R185, RZ ;  /* 0x000000b996947210 */ /* 0x000fe40007ffe0ff */
[----:B-----5:R-:W-:Y:S02]  /*3730*/  FSETP.NEU.FTZ.AND P1, PT, R237, -INF , PT ;  /* 0xff800000ed00780b */ /* 0x020fe40003f3d000 */
[----:B------:R-:W-:Y:S02]  /*3740*/  FSETP.NEU.FTZ.AND P2, PT, R236, -INF , PT ;  /* 0xff800000ec00780b */ /* 0x000fe40003f5d000 */
[-C--:B------:R-:W-:Y:S02]  /*3750*/  @P0 ISETP.GE.AND P4, PT, R245, R240.reuse, PT ;  /* 0x000000f0f500020c */ /* 0x080fe40003f86270 */
[----:B------:R-:W-:Y:S01]  /*3760*/  @P0 ISETP.GE.AND P3, PT, R223, R240, PT ;  /* 0x000000f0df00020c */ /* 0x000fe20003f66270 */
[----:B------:R-:W-:Y:S04]  /*3770*/  DEPBAR.LE SB0, 0x0 ;  /* 0x000080000000791a */ /* 0x000fe80000000000 */
[----:B------:R-:W-:Y:S06]  /*3780*/  BAR.SYNC.DEFER_BLOCKING 0x0 ;  /* 0x0000000000007b1d */ /* 0x000fec0000010000 */
[----:B------:R-:W-:Y:S05]  /*3790*/  LDSM.16.M88.4 R16, [R187] ;  /* 0x00000000bb10783b */ /* 0x000fea0000000200 */
[----:B------:R-:W1:Y:S05]  /*37a0*/  LDSM.16.M88.4 R8, [R194+UR5+0x12000] ;  /* 0x01200005c208783b */ /* 0x000e6a0008000200 */
        /* <DEDUP_REMOVED lines=98> */
[----:B--2---:R-:W-:Y:S05]  /*3dd0*/  FMUL.FTZ R6, R236, 1.4426950216293334961 ;  /* 0x3fb8aa3bec067820 */ /* 0x004fea0000410000 */
[----:B------:R-:W-:Y:S02]  /*3de0*/  FSEL R6, R6, RZ, P2 ;  /* 0x000000ff06067208 */ /* 0x000fe40001000000 */
[----:B------:R2:W4:Y:S01]  /*3df0*/  MUFU.TANH R149, R5 ;  /* 0x0000000500957308 */ /* 0x0005220000002400 */
[----:B-1----:R-:W-:Y:S04]  /*3e00*/  LEA R9, R239, R222, 0x6 ;  /* 0x000000deef097211 */ /* 0x002fe800078e30ff */
[----:B------:R-:W-:Y:S01]  /*3e10*/  IADD3 R166, R9, -0x1, RZ ;  /* 0xffffffff09a67810 */ /* 0x000fe20007ffe0ff */
[----:B------:R-:W-:Y:S01]  /*3e20*/  FMUL.FTZ R13, R13, UR8 ;  /* 0x000000080d0d7c20 */ /* 0x000fe20008410000 */
[----:B------:R-:W-:Y:S03]  /*3e30*/  IADD3 R168, R9, 0x7, RZ ;  /* 0x0000000709a87810 */ /* 0x000fe60007ffe0ff */
[----:B------:R-:W1:Y:S01]  /*3e40*/  MUFU.TANH R151, R7 ;  /* 0x0000000700977308 */ /* 0x000e620000002400 */
[----:B------:R-:W-:Y:S01]  /*3e50*/  ISETP.GE.AND P6, PT, R166, RZ, PT ;  /* 0x000000ffa600720c */ /* 0x000fe20003fc6270 */
[----:B------:R-:W-:Y:S01]  /*3e60*/  FMUL.FTZ R15, R15, UR8 ;  /* 0x000000080f0f7c20 */ /* 0x000fe20008410000 */
[----:B------:R-:W-:Y:S01]  /*3e70*/  ISETP.GE.AND P2, PT, R168, RZ, PT ;  /* 0x000000ffa800720c */ /* 0x000fe20003f46270 */
[----:B------:R-:W-:Y:S01]  /*3e80*/  FMUL.FTZ R16, R16, UR8 ;  /* 0x0000000810107c20 */ /* 0x000fe20008410000 */
[C---:B------:R-:W-:Y:S01]  /*3e90*/  IADD3 R169, R9.reuse, 0x8, RZ ;  /* 0x0000000809a97810 */ /* 0x040fe20007ffe0ff */
[----:B------:R-:W-:Y:S01]  /*3ea0*/  FMUL.FTZ R12, R12, UR8 ;  /* 0x000000080c0c7c20 */ /* 0x000fe20008410000 */
[----:B---3--:R-:W-:Y:S03]  /*3eb0*/  IADD3 R10, R9, -0x9, RZ ;  /* 0xfffffff7090a7810 */ /* 0x008fe60007ffe0ff */
[----:B------:R3:W-:Y:S01]  /*3ec0*/  MUFU.TANH R152, R8 ;  /* 0x0000000800987308 */ /* 0x0007e20000002400 */
[----:B------:R-:W-:Y:S01]  /*3ed0*/  ISETP.GE.AND P5, PT, R169, RZ, PT ;  /* 0x000000ffa900720c */ /* 0x000fe20003fa6270 */
[----:B------:R-:W-:Y:S01]  /*3ee0*/  FMUL.FTZ R17, R17, UR8 ;  /* 0x0000000811117c20 */ /* 0x000fe20008410000 */
[C---:B------:R-:W-:Y:S01]  /*3ef0*/  IADD3 R165, R9.reuse, -0x8, RZ ;  /* 0xfffffff809a57810 */ /* 0x040fe20007ffe0ff */
[----:B------:R-:W-:Y:S01]  /*3f00*/  FMUL.FTZ R18, R18, UR8 ;  /* 0x0000000812127c20 */ /* 0x000fe20008410000 */
[C---:B--2---:R-:W-:Y:S01]  /*3f10*/  IADD3 R5, R9.reuse, -0x10, RZ ;  /* 0xfffffff009057810 */ /* 0x044fe20007ffe0ff */
[----:B------:R-:W-:Y:S01]  /*3f20*/  FMUL.FTZ R14, R14, UR8 ;  /* 0x000000080e0e7c20 */ /* 0x000fe20008410000 */
[C---:B------:R-:W-:Y:S03]  /*3f30*/  @!P6 IADD3 R166, -R9.reuse, 0x1, RZ ;  /* 0x0000000109a6e810 */ /* 0x040fe60007ffe1ff */
[----:B------:R-:W2:Y:S01]  /*3f40*/  MUFU.TANH R155, R11 ;  /* 0x0000000b009b7308 */ /* 0x000ea20000002400 */
[----:B------:R-:W-:Y:S01]  /*3f50*/  @!P2 IADD3 R168, -R9, -0x7, RZ ;  /* 0xfffffff909a8a810 */ /* 0x000fe20007ffe1ff */
[----:B------:R-:W-:Y:S01]  /*3f60*/  FMUL.FTZ R19, R19, UR8 ;  /* 0x0000000813137c20 */ /* 0x000fe20008410000 */
[----:B------:R-:W-:Y:S02]  /*3f70*/  ISETP.GE.AND P2, PT, R10, RZ, PT ;  /* 0x000000ff0a00720c */ /* 0x000fe40003f46270 */
[----:B------:R-:W-:Y:S02]  /*3f80*/  I2FP.F32.S32 R166, R166 ;  /* 0x000000a600a67245 */ /* 0x000fe40000201400 */
[----:B------:R-:W-:Y:S03]  /*3f90*/  I2FP.F32.S32 R168, R168 ;  /* 0x000000a800a87245 */ /* 0x000fe60000201400 */
[----:B------:R2:W2:Y:S01]  /*3fa0*/  MUFU.TANH R148, R4 ;  /* 0x0000000400947308 */ /* 0x0004a20000002400 */
[C---:B---3--:R-:W-:Y:S01]  /*3fb0*/  IADD3 R8, R9.reuse, -0x11, RZ ;  /* 0xffffffef09087810 */ /* 0x048fe20007ffe0ff */
[-C--:B----4-:R-:W-:Y:S01]  /*3fc0*/  FFMA.FTZ R176, R166, -R235.reuse, R149 ;  /* 0x800000eba6b07223 */ /* 0x090fe20000010095 */
[----:B------:R-:W-:Y:S01]  /*3fd0*/  @!P5 IADD3 R169, -R9, -0x8, RZ ;  /* 0xfffffff809a9d810 */ /* 0x000fe20007ffe1ff */
[----:B-1----:R-:W-:Y:S01]  /*3fe0*/  FFMA.FTZ R168, R168, -R235, R151 ;  /* 0x800000eba8a87223 */ /* 0x002fe20000010097 */
[----:B------:R-:W-:Y:S01]  /*3ff0*/  ISETP.GE.AND P5, PT, R165, RZ, PT ;  /* 0x000000ffa500720c */ /* 0x000fe20003fa6270 */
[----:B------:R-:W-:Y:S01]  /*4000*/  FFMA.FTZ R149, -R149, R149, 1 ;  /* 0x3f80000095957423 */ /* 0x000fe20000010195 */
[----:B------:R-:W-:Y:S03]  /*4010*/  @P0 FSEL R176, R176, -INF , !P4 ;  /* 0xff800000b0b00808 */ /* 0x000fe60006000000 */
[----:B------:R-:W1:Y:S01]  /*4020*/  MUFU.TANH R157, R13 ;  /* 0x0000000d009d7308 */ /* 0x000e620000002400 */
[----:B------:R-:W-:Y:S01]  /*4030*/  @P0 FSEL R168, R168, -INF , !P4 ;  /* 0xff800000a8a80808 */ /* 0x000fe20006000000 */
[----:B--2---:R-:W-:Y:S01]  /*4040*/  FFMA.FTZ R166, R166, -R235, R155 ;  /* 0x800000eba6a67223 */ /* 0x004fe2000001009b */
[----:B------:R-:W-:Y:S01]  /*4050*/  @!P2 IADD3 R10, -R9, 0x9, RZ ;  /* 0x00000009090aa810 */ /* 0x000fe20007ffe1ff */
[--C-:B------:R-:W-:Y:S01]  /*4060*/  FFMA.FTZ R176, R176, UR7, -R6.reuse ;  /* 0x00000007b0b07c23 */ /* 0x100fe20008010806 */
[----:B------:R-:W-:Y:S01]  /*4070*/  ISETP.GE.AND P4, PT, R8, RZ, PT ;  /* 0x000000ff0800720c */ /* 0x000fe20003f86270 */
[----:B------:R-:W-:Y:S01]  /*4080*/  FFMA.FTZ R151, -R151, R151, 1 ;  /* 0x3f80000097977423 */ /* 0x000fe20000010197 */
[----:B------:R-:W-:Y:S03]  /*4090*/  I2FP.F32.S32 R10, R10 ;  /* 0x0000000a000a7245 */ /* 0x000fe60000201400 */
[----:B------:R-:W2:Y:S01]  /*40a0*/  MUFU.TANH R159, R15 ;  /* 0x0000000f009f7308 */ /* 0x000ea20000002400 */
[----:B------:R-:W-:Y:S01]  /*40b0*/  IADD3 R171, R9, -0x18, RZ ;  /* 0xffffffe809ab7810 */ /* 0x000fe20007ffe0ff */
[----:B------:R-:W-:Y:S01]  /*40c0*/  FMUL.FTZ R149, R149, UR8 ;  /* 0x0000000895957c20 */ /* 0x000fe20008410000 */
[----:B------:R-:W-:Y:S01]  /*40d0*/  @P0 ISETP.GE.AND P2, PT, R244, R240, PT ;  /* 0x000000f0f400020c */ /* 0x000fe20003f46270 */
[----:B------:R-:W-:Y:S01]  /*40e0*/  FFMA.FTZ R174, R10, -R235, R153 ;  /* 0x800000eb0aae7223 */ /* 0x000fe20000010099 */
[----:B------:R-:W-:Y:S01]  /*40f0*/  IADD3 R7, R9, -0x19, RZ ;  /* 0xffffffe709077810 */ /* 0x000fe20007ffe0ff */
[----:B------:R-:W-:Y:S01]  /*4100*/  FFMA.FTZ R153, -R153, R153, 1 ;  /* 0x3f80000099997423 */ /* 0x000fe20000010199 */
[----:B------:R-:W-:Y:S03]  /*4110*/  @!P5 IADD3 R165, -R9, 0x8, RZ ;  /* 0x0000000809a5d810 */ /* 0x000fe60007ffe1ff */
[----:B------:R-:W-:Y:S01]  /*4120*/  MUFU.TANH R160, R16 ;  /* 0x0000001000a07308 */ /* 0x000fe20000002400 */
[----:B------:R-:W-:Y:S01]  /*4130*/  ISETP.GE.AND P5, PT, R5, RZ, PT ;  /* 0x000000ff0500720c */ /* 0x000fe20003fa6270 */
[----:B------:R-:W-:Y:S01]  /*4140*/  FMUL.FTZ R153, R153, UR8 ;  /* 0x0000000899997c20 */ /* 0x000fe20008410000 */
[----:B------:R-:W-:Y:S01]  /*4150*/  @!P4 IADD3 R8, -R9, 0x11, RZ ;  /* 0x000000110908c810 */ /* 0x000fe20007ffe1ff */
[----:B------:R-:W-:Y:S01]  /*4160*/  FMUL.FTZ R151, R151, UR8 ;  /* 0x0000000897977c20 */ /* 0x000fe20008410000 */
[----:B------:R-:W-:Y:S01]  /*4170*/  @P0 FSEL R166, R166, -INF , !P2 ;  /* 0xff800000a6a60808 */ /* 0x000fe20005000000 */
[----:B------:R-:W-:Y:S01]  /*4180*/  FFMA.FTZ R155, -R155, R155, 1 ;  /* 0x3f8000009b9b7423 */ /* 0x000fe2000001019b */
[----:B------:R-:W-:Y:S03]  /*4190*/  ISETP.GE.AND P4, PT, R171, RZ, PT ;  /* 0x000000ffab00720c */ /* 0x000fe60003f86270 */
[----:B------:R-:W3:Y:S01]  /*41a0*/  MUFU.TANH R156, R12 ;  /* 0x0000000c009c7308 */ /* 0x000ee20000002400 */
[----:B------:R-:W-:Y:S01]  /*41b0*/  @P0 FSEL R174, R174, -INF , !P2 ;  /* 0xff800000aeae0808 */ /* 0x000fe20005000000 */
[----:B------:R-:W-:Y:S01]  /*41c0*/  FMUL.FTZ R155, R155, UR8 ;  /* 0x000000089b9b7c20 */ /* 0x000fe20008410000 */
[----:B------:R-:W-:Y:S02]  /*41d0*/  ISETP.GE.AND P2, PT, R7, RZ, PT ;  /* 0x000000ff0700720c */ /* 0x000fe40003f46270 */
[----:B------:R-:W-:Y:S01]  /*41e0*/  IABS R4, R9 ;  /* 0x0000000900047213 */ /* 0x000fe20000000000 */
[----:B------:R-:W-:Y:S01]  /*41f0*/  FFMA.FTZ R174, R174, UR7, -R6 ;  /* 0x00000007aeae7c23 */ /* 0x000fe20008010806 */
[----:B------:R-:W-:Y:S03]  /*4200*/  I2FP.F32.S32 R165, R165 ;  /* 0x000000a500a57245 */ /* 0x000fe60000201400 */
[----:B------:R-:W-:Y:S01]  /*4210*/  MUFU.TANH R180, R17 ;  /* 0x0000001100b47308 */ /* 0x000fe20000002400 */
[----:B------:R-:W-:Y:S01]  /*4220*/  I2FP.F32.S32 R167, R4 ;  /* 0x0000000400a77245 */ /* 0x000fe20000201400 */
[----:B------:R-:W-:Y:S01]  /*4230*/  FMUL.FTZ R4, R237, 1.4426950216293334961 ;  /* 0x3fb8aa3bed047820 */ /* 0x000fe20000410000 */
[----:B------:R-:W-:Y:S01]  /*4240*/  I2FP.F32.S32 R8, R8 ;  /* 0x0000000800087245 */ /* 0x000fe20000201400 */
[----:B------:R-:W-:Y:S01]  /*4250*/  FFMA.FTZ R175, R165, -R235, R152 ;  /* 0x800000eba5af7223 */ /* 0x000fe20000010098 */
[----:B------:R-:W-:Y:S01]  /*4260*/  I2FP.F32.S32 R169, R169 ;  /* 0x000000a900a97245 */ /* 0x000fe20000201400 */
[CC--:B------:R-:W-:Y:S01]  /*4270*/  FFMA.FTZ R177, R167.reuse, -R235.reuse, R148 ;  /* 0x800000eba7b17223 */ /* 0x0c0fe20000010094 */
[----:B------:R-:W-:Y:S03]  /*4280*/  FSEL R4, R4, RZ, P1 ;  /* 0x000000ff04047208 */ /* 0x000fe60000800000 */
[----:B------:R-:W4:Y:S01]  /*4290*/  MUFU.TANH R179, R18 ;  /* 0x0000001200b37308 */ /* 0x000f220000002400 */
[-C--:B------:R-:W-:Y:S01]  /*42a0*/  FFMA.FTZ R167, R167, -R235.reuse, R154 ;  /* 0x800000eba7a77223 */ /* 0x080fe2000001009a */
[C---:B------:R-:W-:Y:S01]  /*42b0*/  @!P5 IADD3 R5, -R9.reuse, 0x10, RZ ;  /* 0x000000100905d810 */ /* 0x040fe20007ffe1ff */
[-C--:B-1----:R-:W-:Y:S01]  /*42c0*/  FFMA.FTZ R172, R8, -R235.reuse, R157 ;  /* 0x800000eb08ac7223 */ /* 0x082fe2000001009d */
[----:B------:R-:W-:Y:S01]  /*42d0*/  @!P4 IADD3 R171, -R9, 0x18, RZ ;  /* 0x0000001809abc810 */ /* 0x000fe20007ffe1ff */
[-C--:B------:R-:W-:Y:S01]  /*42e0*/  FFMA.FTZ R169, R169, -R235.reuse, R150 ;  /* 0x800000eba9a97223 */ /* 0x080fe20000010096 */
[----:B------:R-:W-:Y:S01]  /*42f0*/  @P0 ISETP.GE.AND P1, PT, R243, R240, PT ;  /* 0x000000f0f300020c */ /* 0x000fe20003f26270 */
[--C-:B------:R-:W-:Y:S03]  /*4300*/  FFMA.FTZ R168, R168, UR7, -R4.reuse ;  /* 0x00000007a8a87c23 */ /* 0x100fe60008010804 */
[----:B------:R-:W1:Y:S01]  /*4310*/  MUFU.TANH R158, R14 ;  /* 0x0000000e009e7308 */ /* 0x000e620000002400 */
[----:B------:R-:W-:Y:S01]  /*4320*/  @!P2 IADD3 R7, -R9, 0x19, RZ ;  /* 0x000000190907a810 */ /* 0x000fe20007ffe1ff */
[----:B--2---:R-:W-:Y:S01]  /*4330*/  FFMA.FTZ R9, R10, -R235, R159 ;  /* 0x800000eb0a097223 */ /* 0x004fe2000001009f */
[----:B------:R-:W-:Y:S01]  /*4340*/  @P0 FSEL R175, R175, -INF , !P1 ;  /* 0xff800000afaf0808 */ /* 0x000fe20004800000 */
[----:B------:R-:W-:Y:S01]  /*4350*/  FFMA.FTZ R166, R166, UR7, -R4 ;  /* 0x00000007a6a67c23 */ /* 0x000fe20008010804 */
[----:B------:R-:W-:Y:S01]  /*4360*/  @P0 FSEL R167, R167, -INF , !P1 ;  /* 0xff800000a7a70808 */ /* 0x000fe20004800000 */
[----:B------:R-:W-:Y:S01]  /*4370*/  FFMA.FTZ R148, -R148, R148, 1 ;  /* 0x3f80000094947423 */ /* 0x000fe20000010194 */
[----:B------:R-:W-:Y:S03]  /*4380*/  I2FP.F32.S32 R5, R5 ;  /* 0x0000000500057245 */ /* 0x000fe60000201400 */
[----:B------:R-:W2:Y:S01]  /*4390*/  MUFU.TANH R178, R19 ;  /* 0x0000001300b27308 */ /* 0x000ea20000002400 */
[----:B------:R-:W-:Y:S01]  /*43a0*/  I2FP.F32.S32 R171, R171 ;  /* 0x000000ab00ab7245 */ /* 0x000fe20000201400 */
[----:B------:R-:W-:Y:S01]  /*43b0*/  FFMA.FTZ R175, R175, UR7, -R6 ;  /* 0x00000007afaf7c23 */ /* 0x000fe20008010806 */
[-C--:B------:R-:W-:Y:S01]  /*43c0*/  @P0 ISETP.GE.AND P1, PT, R231, R240.reuse, PT ;  /* 0x000000f0e700020c */ /* 0x080fe20003f26270 */
[----:B---3--:R-:W-:Y:S01]  /*43d0*/  FFMA.FTZ R173, R5, -R235, R156 ;  /* 0x800000eb05ad7223 */ /* 0x008fe2000001009c */
[----:B------:R-:W-:Y:S01]  /*43e0*/  I2FP.F32.S32 R7, R7 ;  /* 0x0000000700077245 */ /* 0x000fe20000201400 */
[-C--:B------:R-:W-:Y:S01]  /*43f0*/  FFMA.FTZ R171, R171, -R235.reuse, R160 ;  /* 0x800000ebabab7223 */ /* 0x080fe200000100a0 */
[----:B------:R-:W-:Y:S01]  /*4400*/  @P0 FSEL R9, R9, -INF , !P1 ;  /* 0xff80000009090808 */ /* 0x000fe20004800000 */
[-C--:B----4-:R-:W-:Y:S01]  /*4410*/  FFMA.FTZ R5, R5, -R235.reuse, R179 ;  /* 0x800000eb05057223 */ /* 0x090fe200000100b3 */
[----:B------:R-:W-:Y:S01]  /*4420*/  @P0 FSEL R172, R172, -INF , !P1 ;  /* 0xff800000acac0808 */ /* 0x000fe20004800000 */
[-C--:B------:R-:W-:Y:S01]  /*4430*/  FFMA.FTZ R7, R7, -R235.reuse, R180 ;  /* 0x800000eb07077223 */ /* 0x080fe200000100b4 */
[----:B------:R-:W-:Y:S01]  /*4440*/  @P0 FSEL R169, R169, -INF , !P3 ;  /* 0xff800000a9a90808 */ /* 0x000fe20005800000 */
[-C--:B-1----:R-:W-:Y:S01]  /*4450*/  FFMA.FTZ R165, R165, -R235.reuse, R158 ;  /* 0x800000eba5a57223 */ /* 0x082fe2000001009e */
[----:B------:R-:W-:Y:S01]  /*4460*/  @P0 FSEL R177, R177, -INF , !P3 ;  /* 0xff800000b1b10808 */ /* 0x000fe20005800000 */
[----:B------:R-:W-:Y:S01]  /*4470*/  FFMA.FTZ R172, R172, UR7, -R6 ;  /* 0x00000007acac7c23 */ /* 0x000fe20008010806 */
[-C--:B------:R-:W-:Y:S01]  /*4480*/  @P0 ISETP.GE.AND P1, PT, R232, R240.reuse, PT ;  /* 0x000000f0e800020c */ /* 0x080fe20003f26270 */
[----:B------:R-:W-:Y:S01]  /*4490*/  FFMA.FTZ R169, R169, UR7, -R4 ;  /* 0x00000007a9a97c23 */ /* 0x000fe20008010804 */
[-C--:B------:R-:W-:Y:S01]  /*44a0*/  @P0 ISETP.GE.AND P3, PT, R230, R240.reuse, PT ;  /* 0x000000f0e600020c */ /* 0x080fe20003f66270 */
[----:B--2---:R-:W-:Y:S01]  /*44b0*/  FFMA.FTZ R8, R8, -R235, R178 ;  /* 0x800000eb08087223 */ /* 0x004fe200000100b2 */
[----:B------:R-:W-:Y:S01]  /*44c0*/  @P0 ISETP.GE.AND P2, PT, R233, R240, PT ;  /* 0x000000f0e900020c */ /* 0x000fe20003f46270 */
[----:B------:R-:W-:Y:S01]  /*44d0*/  FFMA.FTZ R177, R177, UR7, -R6 ;  /* 0x00000007b1b17c23 */ /* 0x000fe20008010806 */
[----:B------:R-:W-:Y:S01]  /*44e0*/  @P0 FSEL R171, R171, -INF , !P1 ;  /* 0xff800000abab0808 */ /* 0x000fe20004800000 */
[--C-:B------:R-:W-:Y:S01]  /*44f0*/  FFMA.FTZ R167, R167, UR7, -R4.reuse ;  /* 0x00000007a7a77c23 */ /* 0x100fe20008010804 */
[----:B------:R-:W-:Y:S01]  /*4500*/  @P0 FSEL R173, R173, -INF , !P3 ;  /* 0xff800000adad0808 */ /* 0x000fe20005800000 */
[----:B------:R-:W-:Y:S01]  /*4510*/  FFMA.FTZ R164, R9, UR7, -R4 ;  /* 0x0000000709a47c23 */ /* 0x000fe20008010804 */
[----:B------:R-:W-:Y:S01]  /*4520*/  @P0 FSEL R7, R7, -INF , !P2 ;  /* 0xff80000007070808 */ /* 0x000fe20005000000 */
[--C-:B------:R-:W-:Y:S01]  /*4530*/  FFMA.FTZ R171, R171, UR7, -R6.reuse ;  /* 0x00000007abab7c23 */ /* 0x100fe20008010806 */
[----:B------:R-:W-:Y:S01]  /*4540*/  @P0 FSEL R5, R5, -INF , !P1 ;  /* 0xff80000005050808 */ /* 0x000fe20004800000 */
[--C-:B------:R-:W-:Y:S01]  /*4550*/  FFMA.FTZ R173, R173, UR7, -R6.reuse ;  /* 0x00000007adad7c23 */ /* 0x100fe20008010806 */
[----:B------:R-:W-:Y:S01]  /*4560*/  @P0 FSEL R165, R165, -INF , !P3 ;  /* 0xff800000a5a50808 */ /* 0x000fe20005800000 */
[----:B------:R-:W-:Y:S01]  /*4570*/  FFMA.FTZ R6, R7, UR7, -R6 ;  /* 0x0000000707067c23 */ /* 0x000fe20008010806 */
[----:B------:R-:W-:Y:S01]  /*4580*/  @P0 FSEL R8, R8, -INF , !P2 ;  /* 0xff80000008080808 */ /* 0x000fe20005000000 */
[--C-:B------:R-:W-:Y:S01]  /*4590*/  FFMA.FTZ R163, R5, UR7, -R4.reuse ;  /* 0x0000000705a37c23 */ /* 0x100fe20008010804 */
[----:B------:R-:W-:Y:S01]  /*45a0*/  MUFU.EX2 R177, R177 ;  /* 0x000000b100b17308 */ /* 0x000fe20000000800 */
[--C-:B------:R-:W-:Y:S01]  /*45b0*/  FFMA.FTZ R165, R165, UR7, -R4.reuse ;  /* 0x00000007a5a57c23 */ /* 0x100fe20008010804 */
[----:B------:R-:W-:Y:S01]  /*45c0*/  IADD3 R92, P1, R229, R226, RZ ;  /* 0x000000e2e55c7210 */ /* 0x000fe20007f3e0ff */
[----:B------:R-:W-:Y:S01]  /*45d0*/  FFMA.FTZ R4, R8, UR7, -R4 ;  /* 0x0000000708047c23 */ /* 0x000fe20008010804 */
[----:B------:R-:W-:Y:S01]  /*45e0*/  FFMA.FTZ R152, -R152, R152, 1 ;  /* 0x3f80000098987423 */ /* 0x000fe20000010198 */
[----:B------:R-:W-:Y:S01]  /*45f0*/  ISETP.GE.AND P5, PT, R239, 0x1, PT ;  /* 0x00000001ef00780c */ /* 0x000fe20003fa6270 */
[----:B------:R-:W-:Y:S01]  /*4600*/  FFMA.FTZ R156, -R156, R156, 1 ;  /* 0x3f8000009c9c7423 */ /* 0x000fe2000001019c */
[----:B------:R-:W-:Y:S03]  /*4610*/  IADD3.X R93, R212, R225, RZ, P1, !PT ;  /* 0x000000e1d45d7210 */ /* 0x000fe60000ffe4ff */
[----:B------:R-:W1:Y:S01]  /*4620*/  MUFU.EX2 R176, R176 ;  /* 0x000000b000b07308 */ /* 0x000e620000000800 */
[----:B------:R-:W-:Y:S01]  /*4630*/  FFMA.FTZ R157, -R157, R157, 1 ;  /* 0x3f8000009d9d7423 */ /* 0x000fe2000001019d */
[----:B------:R-:W-:Y:S01]  /*4640*/  FFMA.FTZ R160, -R160, R160, 1 ;  /* 0x3f800000a0a07423 */ /* 0x000fe200000101a0 */
[----:B------:R-:W-:Y:S01]  /*4650*/  FFMA.FTZ R180, -R180, R180, 1 ;  /* 0x3f800000b4b47423 */ /* 0x000fe200000101b4 */
[----:B------:R-:W2:Y:S01]  /*4660*/  LDG.E R161, desc[UR14][R92.64] ;  /* 0x0000000e5ca17981 */ /* 0x000ea2000c1e1900 */
[----:B------:R-:W-:Y:S01]  /*4670*/  FFMA.FTZ R150, -R150, R150, 1 ;  /* 0x3f80000096967423 */ /* 0x000fe20000010196 */
[----:B------:R-:W-:Y:S01]  /*4680*/  FMUL.FTZ R148, R148, UR8 ;  /* 0x0000000894947c20 */ /* 0x000fe20008410000 */
[----:B------:R-:W-:Y:S03]  /*4690*/  FMUL.FTZ R152, R152, UR8 ;  /* 0x0000000898987c20 */ /* 0x000fe60008410000 */
[----:B------:R-:W-:Y:S01]  /*46a0*/  MUFU.EX2 R169, R169 ;  /* 0x000000a900a97308 */ /* 0x000fe20000000800 */
[----:B------:R3:W4:Y:S01]  /*46b0*/  LDG.E R181, desc[UR14][R92.64+0x20] ;  /* 0x0000200e5cb57981 */ /* 0x000722000c1e1900 */
[----:B------:R-:W-:Y:S01]  /*46c0*/  FMUL.FTZ R156, R156, UR8 ;  /* 0x000000089c9c7c20 */ /* 0x000fe20008410000 */
[----:B------:R-:W-:Y:S01]  /*46d0*/  FMUL.FTZ R157, R157, UR8 ;  /* 0x000000089d9d7c20 */ /* 0x000fe20008410000 */
[----:B------:R-:W-:Y:S01]  /*46e0*/  FMUL.FTZ R160, R160, UR8 ;  /* 0x00000008a0a07c20 */ /* 0x000fe20008410000 */
[----:B------:R-:W-:Y:S01]  /*46f0*/  FMUL.FTZ R180, R180, UR8 ;  /* 0x00000008b4b47c20 */ /* 0x000fe20008410000 */
[----:B------:R-:W-:Y:S01]  /*4700*/  FMUL.FTZ R150, R150, UR8 ;  /* 0x0000000896967c20 */ /* 0x000fe20008410000 */
[----:B------:R-:W-:Y:S03]  /*4710*/  FFMA.FTZ R154, -R154, R154, 1 ;  /* 0x3f8000009a9a7423 */ /* 0x000fe6000001019a */
[----:B------:R-:W3:Y:S01]  /*4720*/  MUFU.EX2 R168, R168 ;  /* 0x000000a800a87308 */ /* 0x000ee20000000800 */
[----:B-1----:R-:W-:Y:S01]  /*4730*/  F2FP.F16.F32.PACK_AB R7, R176, R177 ;  /* 0x000000b1b007723e */ /* 0x002fe200000000ff */
[----:B------:R-:W-:Y:S01]  /*4740*/  FFMA.FTZ R158, -R158, R158, 1 ;  /* 0x3f8000009e9e7423 */ /* 0x000fe2000001019e */
[----:B------:R-:W-:Y:S01]  /*4750*/  FFMA.FTZ R159, -R159, R159, 1 ;  /* 0x3f8000009f9f7423 */ /* 0x000fe2000001019f */
[----:B------:R-:W-:Y:S01]  /*4760*/  FFMA.FTZ R179, -R179, R179, 1 ;  /* 0x3f800000b3b37423 */ /* 0x000fe200000101b3 */
[----:B------:R-:W-:Y:S01]  /*4770*/  FFMA.FTZ R178, -R178, R178, 1 ;  /* 0x3f800000b2b27423 */ /* 0x000fe200000101b2 */
[----:B------:R1:W-:Y:S01]  /*4780*/  STS [R217+0x20000], R7 ;  /* 0x02000007d9007388 */ /* 0x0003e20000000800 */
[----:B------:R-:W-:Y:S03]  /*4790*/  FMUL.FTZ R154, R154, UR8 ;  /* 0x000000089a9a7c20 */ /* 0x000fe60008410000 */
[----:B------:R3:W-:Y:S01]  /*47a0*/  MUFU.EX2 R170, R6 ;  /* 0x0000000600aa7308 */ /* 0x0007e20000000800 */
[----:B------:R-:W-:Y:S01]  /*47b0*/  FMUL.FTZ R158, R158, UR8 ;  /* 0x000000089e9e7c20 */ /* 0x000fe20008410000 */
[----:B------:R-:W-:Y:S01]  /*47c0*/  FMUL.FTZ R159, R159, UR8 ;  /* 0x000000089f9f7c20 */ /* 0x000fe20008410000 */
[----:B------:R-:W-:Y:S01]  /*47d0*/  FMUL.FTZ R179, R179, UR8 ;  /* 0x00000008b3b37c20 */ /* 0x000fe20008410000 */
[----:B------:R-:W-:Y:S06]  /*47e0*/  FMUL.FTZ R178, R178, UR8 ;  /* 0x00000008b2b27c20 */ /* 0x000fec0008410000 */
        /* <DEDUP_REMOVED lines=17> */
[----:B------:R-:W1:Y:S10]  /*4900*/  MUFU.EX2 R171, R171 ;  /* 0x000000ab00ab7308 */ /* 0x000e740000000800 */
[----:B------:R-:W1:Y:S01]  /*4910*/  MUFU.EX2 R163, R163 ;  /* 0x000000a300a37308 */ /* 0x000e620000000800 */
[----:B---3--:R-:W-:Y:S05]  /*4920*/  F2FP.F16.F32.PACK_AB R6, R164, R165 ;  /* 0x000000a5a406723e */ /* 0x008fea00000000ff */
[----:B------:R-:W-:Y:S01]  /*4930*/  STS [R219+0x20400], R6 ;  /* 0x02040006db007388 */ /* 0x000fe20000000800 */
[----:B-1----:R-:W-:Y:S05]  /*4940*/  F2FP.F16.F32.PACK_AB R5, R170, R171 ;  /* 0x000000abaa05723e */ /* 0x002fea00000000ff */
[----:B------:R-:W-:Y:S01]  /*4950*/  STS [R224+0x20000], R5 ;  /* 0x02000005e0007388 */ /* 0x000fe20000000800 */
[----:B------:R-:W-:Y:S05]  /*4960*/  F2FP.F16.F32.PACK_AB R4, R162, R163 ;  /* 0x000000a3a204723e */ /* 0x000fea00000000ff */
        /* <DEDUP_REMOVED lines=20> */
[----:B------:R-:W2:Y:S05]  /*4ab0*/  LDSM.16.M88.4 R72, [R191+0x6800] ;  /* 0x00680000bf48783b */ /* 0x000eaa0000000200 */
[C---:B------:R-:W-:Y:S01]  /*4ac0*/  HMMA.16816.F32 R4, R84.reuse, R88, R4 ;  /* 0x000000585404723c */ /* 0x040fe20000001804 */
[----:B------:R-:W-:Y:S05]  /*4ad0*/  LDSM.16.M88.4 R80, [R99+0xe000] ;  /* 0x00e000006350783b */ /* 0x000fea0000000200 */
[C---:B------:R-:W-:Y:S01]  /*4ae0*/  HMMA.16816.F32 R8, R84.reuse, R90, R8 ;  /* 0x0000005a5408723c */ /* 0x040fe20000001808 */
[----:B------:R-:W4:Y:S05]  /*4af0*/  LDSM.16.M88.4 R88, [R194+UR5+0x1a000] ;  /* 0x01a00005c258783b */ /* 0x000f2a0008000200 */
[C---:B-1----:R-:W-:Y:S06]  /*4b00*/  HMMA.16816.F32 R12, R84.reuse, R68, R12 ;  /* 0x00000044540c723c */ /* 0x042fec000000180c */
[----:B------:R-:W-:Y:S01]  /*4b10*/  HMMA.16816.F32 R16, R84, R70, R16 ;  /* 0x000000465410723c */ /* 0x000fe20000001810 */
[----:B------:R-:W1:Y:S05]  /*4b20*/  LDSM.16.M88.4 R68, [R194+UR5+0x1a800] ;  /* 0x01a80005c244783b */ /* 0x000e6a0008000200 */
[C---:B---3--:R-:W-:Y:S01]  /*4b30*/  HMMA.16816.F32 R4, R76.reuse, R92, R4 ;  /* 0x0000005c4c04723c */ /* 0x048fe20000001804 */
[----:B------:R-:W-:Y:S05]  /*4b40*/  LDSM.16.M88.4 R84, [R98+0xe000] ;  /* 0x00e000006254783b */ /* 0x000fea0000000200 */
[C---:B------:R-:W-:Y:S01]  /*4b50*/  HMMA.16816.F32 R8, R76.reuse, R94, R8 ;  /* 0x0000005e4c08723c */ /* 0x040fe20000001808 */
[----:B------:R-:W3:Y:S05]  /*4b60*/  LDSM.16.M88.4 R92, [R193+0x8000] ;  /* 0x00800000c15c783b */ /* 0x000eea0000000200 */
[C---:B--2---:R-:W-:Y:S06]  /*4b70*/  HMMA.16816.F32 R12, R76.reuse, R72, R12 ;  /* 0x000000484c0c723c */ /* 0x044fec000000180c */
[----:B------:R-:W-:Y:S01]  /*4b80*/  HMMA.16816.F32 R16, R76, R74, R16 ;  /* 0x0000004a4c10723c */ /* 0x000fe20000001810 */
[----:B------:R-:W2:Y:S05]  /*4b90*/  LDSM.16.M88.4 R72, [R193+0x8800] ;  /* 0x00880000c148783b */ /* 0x000eaa0000000200 */
[C---:B----4-:R-:W-:Y:S01]  /*4ba0*/  HMMA.16816.F32 R4, R80.reuse, R88, R4 ;  /* 0x000000585004723c */ /* 0x050fe20000001804 */
[----:B------:R-:W-:Y:S05]  /*4bb0*/  LDSM.16.M88.4 R76, [R97+0xe000] ;  /* 0x00e00000614c783b */ /* 0x000fea0000000200 */
[C---:B------:R-:W-:Y:S01]  /*4bc0*/  HMMA.16816.F32 R8, R80.reuse, R90, R8 ;  /* 0x0000005a5008723c */ /* 0x040fe20000001808 */
[----:B------:R-:W4:Y:S05]  /*4bd0*/  LDSM.16.M88.4 R88, [R192+0x8000] ;  /* 0x00800000c058783b */ /* 0x000f2a0000000200 */
[C---:B-1----:R-:W-:Y:S06]  /*4be0*/  HMMA.16816.F32 R12, R80.reuse, R68, R12 ;  /* 0x00000044500c723c */ /* 0x042fec000000180c */
[----:B------:R-:W-:Y:S01]  /*4bf0*/  HMMA.16816.F32 R16, R80, R70, R16 ;  /* 0x000000465010723c */ /* 0x000fe20000001810 */
[----:B------:R-:W1:Y:S05]  /*4c00*/  LDSM.16.M88.4 R68, [R192+0x8800] ;  /* 0x00880000c044783b */ /* 0x000e6a0000000200 */
        /* <DEDUP_REMOVED lines=35> */
[C---:B----4-:R-:W-:Y:S06]  /*4e40*/  HMMA.16816.F32 R4, R80.reuse, R88, R4 ;  /* 0x000000585004723c */ /* 0x050fec0000001804 */
[C---:B------:R-:W-:Y:S06]  /*4e50*/  HMMA.16816.F32 R8, R80.reuse, R90, R8 ;  /* 0x0000005a5008723c */ /* 0x040fec0000001808 */
[C---:B-1----:R-:W-:Y:S06]  /*4e60*/  HMMA.16816.F32 R12, R80.reuse, R68, R12 ;  /* 0x00000044500c723c */ /* 0x042fec000000180c */
[----:B------:R-:W-:Y:S06]  /*4e70*/  HMMA.16816.F32 R16, R80, R70, R16 ;  /* 0x000000465010723c */ /* 0x000fec0000001810 */
[C---:B---3--:R-:W-:Y:S06]  /*4e80*/  HMMA.16816.F32 R4, R84.reuse, R92, R4 ;  /* 0x0000005c5404723c */ /* 0x048fec0000001804 */
[C---:B------:R-:W-:Y:S06]  /*4e90*/  HMMA.16816.F32 R8, R84.reuse, R94, R8 ;  /* 0x0000005e5408723c */ /* 0x040fec0000001808 */
[C---:B--2---:R-:W-:Y:S06]  /*4ea0*/  HMMA.16816.F32 R12, R84.reuse, R72, R12 ;  /* 0x00000048540c723c */ /* 0x044fec000000180c */
        /* <DEDUP_REMOVED lines=130> */
.L_x_1372:
        /* <DEDUP_REMOVED lines=139> */
.L_x_1373:
        /* <DEDUP_REMOVED lines=487> */
.L_x_1375:
        /* <DEDUP_REMOVED lines=14> */
.L_x_1376:
        /* <DEDUP_REMOVED lines=52> */
.L_x_1378:
[----:B------:R-:W-:Y:S05]  /*8210*/  BSYNC B0 ;  /* 0x0000000000007941 */ /* 0x000fea0003800000 */
.L_x_1377:
        /* <DEDUP_REMOVED lines=20> */
.L_x_1380:
[----:B------:R-:W-:Y:S05]  /*8360*/  BSYNC B0 ;  /* 0x0000000000007941 */ /* 0x000fea0003800000 */
.L_x_1379:
        /* <DEDUP_REMOVED lines=28> */
.L_x_1382:
[----:B------:R-:W-:Y:S05]  /*8530*/  BSYNC B0 ;  /* 0x0000000000007941 */ /* 0x000fea0003800000 */
.L_x_1381:
        /* <DEDUP_REMOVED lines=21> */
.L_x_1353:
        /* <DEDUP_REMOVED lines=28> */
.L_x_1384:
        /* <DEDUP_REMOVED lines=12> */
.L_x_1385:
        /* <DEDUP_REMOVED lines=32> */
.L_x_1387:
[----:B------:R-:W-:Y:S05]  /*8b10*/  BSYNC B0 ;  /* 0x0000000000007941 */ /* 0x000fea0003800000 */
.L_x_1386:
        /* <DEDUP_REMOVED lines=19> */
.L_x_1389:
[----:B------:R-:W-:Y:S05]  /*8c50*/  BSYNC B0 ;  /* 0x0000000000007941 */ /* 0x000fea0003800000 */
.L_x_1388:
        /* <DEDUP_REMOVED lines=28> */
.L_x_1391:
[----:B------:R-:W-:Y:S05]  /*8e20*/  BSYNC B0 ;  /* 0x0000000000007941 */ /* 0x000fea0003800000 */
.L_x_1390:
        /* <DEDUP_REMOVED lines=19> */
.L_x_1383:
[----:B------:R-:W-:Y:S05]  /*8f60*/  BSYNC B1 ;  /* 0x0000000000017941 */ /* 0x000fea0003800000 */
.L_x_1348:
[----:B-1-34-:R-:W1:Y:S02]  /*8f70*/  LDC R2, c[0x0][0xc] ;  /* 0x00000300ff027b82 */ /* 0x01ae640000000800 */
[----:B-1----:R-:W-:-:S04]  /*8f80*/  IADD3 R211, R2, R211, RZ ;  /* 0x000000d302d37210 */ /* 0x002fc80007ffe0ff */
[----:B------:R-:W-:-:S13]  /*8f90*/  ISETP.GE.AND P0, PT, R211, UR12, PT ;  /* 0x0000000cd3007c0c */ /* 0x000fda000bf06270 */
[----:B------:R-:W-:Y:S05]  /*8fa0*/  @P0 BRA `(.L_x_1392) ;  /* 0x0000000000040947 */ /* 0x000fea0003800000 */
[----:B------:R-:W-:Y:S05]  /*8fb0*/  BRA `(.L_x_1393) ;  /* 0xffffff7800587947 */ /* 0x000fea000383ffff */
.L_x_1392:
[----:B------:R-:W-:Y:S05]  /*8fc0*/  EXIT ;  /* 0x000000000000794d */ /* 0x000fea0003800000 */
.L_x_1394:
        /* <DEDUP_REMOVED lines=11> */
.L_x_1617:


//--------------------- .text._ZN5flash44flash_bwd_dq_dk_dv_loop_seqk_parallel_kernelI23Flash_bwd_kernel_traitsILi192ELi64ELi64ELi8ELi4ELi2ELi2ELb0ELb0EN7cutlass6half_tE19Flash_kernel_traitsILi192ELi64ELi64ELi8ES3_EELb1ELb0ELb1ELb0ELb0ELb1ELb0EEEvNS_16Flash_bwd_paramsE --------------------------
	.section	.text._ZN5flash44flash_bwd_dq_dk_dv_loop_seqk_parallel_kernelI23Flash_bwd_kernel_traitsILi192ELi64ELi64ELi8ELi4ELi2ELi2ELb0ELb0EN7cutlass6half_tE19Flash_kernel_traitsILi192ELi64ELi64ELi8ES3_EELb1ELb0ELb1ELb0ELb0ELb1ELb0EEEvNS_16Flash_bwd_paramsE,"ax",@progbits
	.align	128
        .global         _ZN5flash44flash_bwd_dq_dk_dv_loop_seqk_parallel_kernelI23Flash_bwd_kernel_traitsILi192ELi64ELi64ELi8ELi4ELi2ELi2ELb0ELb0EN7cutlass6half_tE19Flash_kernel_traitsILi192ELi64ELi64ELi8ES3_EELb1ELb0ELb1ELb0ELb0ELb1ELb0EEEvNS_16Flash_bwd_paramsE
        .type           _ZN5flash44flash_bwd_dq_dk_dv_loop_seqk_parallel_kernelI23Flash_bwd_kernel_traitsILi192ELi64ELi64ELi8ELi4ELi2ELi2ELb0ELb0EN7cutlass6half_tE19Flash_kernel_traitsILi192ELi64ELi64ELi8ES3_EELb1ELb0ELb1ELb0ELb0ELb1ELb0EEEvNS_16Flash_bwd_paramsE,@function
        .size           _ZN5flash44flash_bwd_dq_dk_dv_loop_seqk_parallel_kernelI23Flash_bwd_kernel_traitsILi192ELi64ELi64ELi8ELi4ELi2ELi2ELb0ELb0EN7cutlass6half_tE19Flash_kernel_traitsILi192ELi64ELi64ELi8ES3_EELb1ELb0ELb1ELb0ELb0ELb1ELb0EEEvNS_16Flash_bwd_paramsE,(.L_x_1618 - _ZN5flash44flash_bwd_dq_dk_dv_loop_seqk_parallel_kernelI23Flash_bwd_kernel_traitsILi192ELi64ELi64ELi8ELi4ELi2ELi2ELb0ELb0EN7cutlass6half_tE19Flash_kernel_traitsILi192ELi64ELi64ELi8ES3_EELb1ELb0ELb1ELb0ELb0ELb1ELb0EEEvNS_16Flash_bwd_paramsE)
        .other          _ZN5flash44flash_bwd_dq_dk_dv_loop_seqk_parallel_kernelI23Flash_bwd_kernel_traitsILi192ELi64ELi64ELi8ELi4ELi2ELi2ELb0ELb0EN7cutlass6half_tE19Flash_kernel_traitsILi192ELi64ELi64ELi8ES3_EELb1ELb0ELb1ELb0ELb0ELb1ELb0EEEvNS_16Flash_bwd_paramsE,@"STO_CUDA_ENTRY STV_DEFAULT"
_ZN5flash44flash_bwd_dq_dk_dv_loop_seqk_parallel_kernelI23Flash_bwd_kernel_traitsILi192ELi64ELi64ELi8ELi4ELi2ELi2ELb0ELb0EN7cutlass6half_tE19Flash_kernel_traitsILi192ELi64ELi64ELi8ES3_EELb1ELb0ELb1ELb0ELb0ELb1ELb0EEEvNS_16Flash_bwd_paramsE:
.text._ZN5flash44flash_bwd_dq_dk_dv_loop_seqk_parallel_kernelI23Flash_bwd_kernel_traitsILi192ELi64ELi64ELi8ELi4ELi2ELi2ELb0ELb0EN7cutlass6half_tE19Flash_kernel_traitsILi192ELi64ELi64ELi8ES3_EELb1ELb0ELb1ELb0ELb0ELb1ELb0EEEvNS_16Flash_bwd_paramsE:
        /* <DEDUP_REMOVED lines=42> */
[----:B------:R-:W-:-:S02]  /*02a0*/  LEA.HI R2, R2, R7, RZ, 0x1 ;  /* 0x0000000702027211 */ /* 0x000fc400078f08ff */
[----:B------:R-:W-:Y:S02]  /*02b0*/  SHF.R.S32.HI R207, RZ, 0x1f, R3 ;  /* 0x0000001fffcf7819 */ /* 0x000fe40000011403 */
[----:B------:R-:W-:Y:S02]  /*02c0*/  LEA.HI R219, R219, R0, RZ, 0x3 ;  /* 0x00000000dbdb7211 */ /* 0x000fe400078f18ff */
[----:B------:R-:W-:Y:S02]  /*02d0*/  LOP3.LUT R2, R2, 0xfffffffe, RZ, 0xc0, !PT ;  /* 0xfffffffe02027812 */ /* 0x000fe400078ec0ff */
[----:B------:R-:W-:Y:S02]  /*02e0*/  SHF.R.S32.HI R210, RZ, 0x3, R5 ;  /* 0x00000003ffd27819 */ /* 0x000fe40000011405 */
[-C--:B------:R-:W-:Y:S01]  /*02f0*/  LEA.HI R207, R207, R6.reuse, RZ, 0x2 ;  /* 0x00000006cfcf7211 */ /* 0x080fe200078f10ff */
[----:B------:R-:W-:Y:S01]  /*0300*/  IMAD.IADD R2, R7, 0x1, -R2 ;  /* 0x0000000107027824 */ /* 0x000fe200078e0a02 */
[----:B------:R-:W-:Y:S01]  /*0310*/  LEA.HI R3, R3, R6, RZ, 0x1 ;  /* 0x0000000603037211 */ /* 0x000fe200078f08ff */
[----:B------:R-:W-:Y:S01]  /*0320*/  IMAD.SHL.U32 R7, R210, 0x40, RZ ;  /* 0x00000040d2077824 */ /* 0x000fe200078e00ff */
[----:B------:R-:W-:-:S02]  /*0330*/  LOP3.LUT R219, R219, 0xfffffff8, RZ, 0xc0, !PT ;  /* 0xfffffff8dbdb7812 */ /* 0x000fc400078ec0ff */
[----:B------:R-:W-:Y:S02]  /*0340*/  LOP3.LUT R207, R207, 0xfffffffc, RZ, 0xc0, !PT ;  /* 0xfffffffccfcf7812 */ /* 0x000fe400078ec0ff */
[----:B------:R-:W-:Y:S01]  /*0350*/  LOP3.LUT R3, R3, 0xfffffffe, RZ, 0xc0, !PT ;  /* 0xfffffffe03037812 */ /* 0x000fe200078ec0ff */
[----:B------:R-:W-:Y:S01]  /*0360*/  IMAD.IADD R219, R0, 0x1, -R219 ;  /* 0x0000000100db7824 */ /* 0x000fe200078e0adb */
[----:B------:R-:W-:Y:S01]  /*0370*/  SHF.R.S32.HI R9, RZ, 0x1f, R12 ;  /* 0x0000001fff097819 */ /* 0x000fe2000001140c */
[C---:B------:R-:W-:Y:S01]  /*0380*/  IMAD.IADD R207, R6.reuse, 0x1, -R207 ;  /* 0x0000000106cf7824 */ /* 0x040fe200078e0acf */
[----:B------:R-:W-:Y:S01]  /*0390*/  LOP3.LUT R7, R7, 0x1c0, RZ, 0xc0, !PT ;  /* 0x000001c007077812 */ /* 0x000fe200078ec0ff */
[----:B------:R-:W-:Y:S01]  /*03a0*/  IMAD.IADD R3, R6, 0x1, -R3 ;  /* 0x0000000106037824 */ /* 0x000fe200078e0a03 */
[----:B------:R-:W-:Y:S01]  /*03b0*/  LEA.HI R0, R9, R12, RZ, 0x3 ;  /* 0x0000000c09007211 */ /* 0x000fe200078f18ff */
[----:B------:R-:W-:Y:S01]  /*03c0*/  IMAD.SHL.U32 R9, R2, 0x200, RZ ;  /* 0x0000020002097824 */ /* 0x000fe200078e00ff */
[----:B------:R-:W-:-:S02]  /*03d0*/  LOP3.LUT R6, R219, 0x1, RZ, 0xc0, !PT ;  /* 0x00000001db067812 */ /* 0x000fc400078ec0ff */
[C---:B------:R-:W-:Y:S02]  /*03e0*/  LOP3.LUT P4, RZ, R8.reuse, 0x2, RZ, 0xc0, !PT ;  /* 0x0000000208ff7812 */ /* 0x040fe4000788c0ff */
[C---:B------:R-:W-:Y:S01]  /*03f0*/  LOP3.LUT P3, RZ, R8.reuse, 0x4, RZ, 0xc0, !PT ;  /* 0x0000000408ff7812 */ /* 0x040fe2000786c0ff */
[----:B------:R-:W-:Y:S01]  /*0400*/  IMAD.SHL.U32 R8, R8, 0x40, RZ ;  /* 0x0000004008087824 */ /* 0x000fe200078e00ff */
[----:B------:R-:W-:Y:S02]  /*0410*/  SHF.R.U32.HI R209, RZ, 0x3, R7 ;  /* 0x00000003ffd17819 */ /* 0x000fe40000011607 */
[----:B------:R-:W-:Y:S01]  /*0420*/  LOP3.LUT R14, R7, 0x38, R212, 0xf8, !PT ;  /* 0x00000038070e7812 */ /* 0x000fe200078ef8d4 */
[----:B------:R-:W-:Y:S01]  /*0430*/  IMAD.SHL.U32 R7, R3, 0x10, RZ ;  /* 0x0000001003077824 */ /* 0x000fe200078e00ff */
[C---:B------:R-:W-:Y:S01]  /*0440*/  LOP3.LUT R205, R0.reuse, 0xfffffff8, RZ, 0xc0, !PT ;  /* 0xfffffff800cd7812 */ /* 0x040fe200078ec0ff */
[----:B------:R-:W-:Y:S01]  /*0450*/  IMAD.SHL.U32 R0, R0, 0x40, RZ ;  /* 0x0000004000007824 */ /* 0x000fe200078e00ff */
[----:B------:R-:W-:-:S02]  /*0460*/  ISETP.NE.U32.AND P0, PT, R6, 0x1, PT ;  /* 0x000000010600780c */ /* 0x000fc40003f05070 */
[----:B------:R-:W-:Y:S01]  /*0470*/  LOP3.LUT R209, R14, R209, RZ, 0x3c, !PT ;  /* 0x000000d10ed17212 */ /* 0x000fe200078e3cff */
[----:B------:R-:W-:Y:S01]  /*0480*/  IMAD.IADD R205, R12, 0x1, -R205 ;  /* 0x000000010ccd7824 */ /* 0x000fe200078e0acd */
[----:B------:R-:W-:Y:S02]  /*0490*/  LOP3.LUT R8, R8, 0x1c0, RZ, 0xc0, !PT ;  /* 0x000001c008087812 */ /* 0x000fe400078ec0ff */
[----:B------:R-:W-:Y:S01]  /*04a0*/  SHF.R.S32.HI R10, RZ, 0x6, R10 ;  /* 0x00000006ff0a7819 */ /* 0x000fe2000001140a */
[----:B------:R-:W-:Y:S01]  /*04b0*/  IMAD.SHL.U32 R199, R205, 0x40, RZ ;  /* 0x00000040cdc77824 */ /* 0x000fe200078e00ff */
[C---:B------:R-:W-:Y:S01]  /*04c0*/  R2P PR, R219.reuse, 0x6 ;  /* 0x00000006db007804 */ /* 0x040fe20000000000 */
[----:B------:R-:W-:Y:S01]  /*04d0*/  IMAD.SHL.U32 R219, R219, 0x40, RZ ;  /* 0x00000040dbdb7824 */ /* 0x000fe200078e00ff */
[----:B------:R-:W-:Y:S01]  /*04e0*/  SHF.R.S32.HI R206, RZ, 0x7, R206 ;  /* 0x00000007ffce7819 */ /* 0x000fe200000114ce */
[----:B------:R-:W-:Y:S01]  /*04f0*/  IMAD R209, R10, 0x200, R209 ;  /* 0x000002000ad17824 */ /* 0x000fe200078e02d1 */
[----:B------:R-:W-:Y:S01]  /*0500*/  LOP3.LUT R198, R8, 0x10, R7, 0xf8, !PT ;  /* 0x0000001008c67812 */ /* 0x000fe200078ef807 */
[----:B------:R-:W-:Y:S01]  /*0510*/  IMAD.SHL.U32 R10, R10, 0x8, RZ ;  /* 0x000000080a0a7824 */ /* 0x000fe200078e00ff */
[----:B------:R-:W-:Y:S01]  /*0520*/  LOP3.LUT R6, R8, 0x8, R5, 0xf8, !PT ;  /* 0x0000000808067812 */ /* 0x000fe200078ef805 */
[----:B------:R-:W-:Y:S01]  /*0530*/  IMAD.SHL.U32 R204, R206, 0x20, RZ ;  /* 0x00000020cecc7824 */ /* 0x000fe200078e00ff */
[----:B------:R-:W-:-:S02]  /*0540*/  SHF.R.U32.HI R7, RZ, 0x3, R8 ;  /* 0x00000003ff077819 */ /* 0x000fc40000011608 */
[----:B------:R-:W-:Y:S02]  /*0550*/  LOP3.LUT R219, R219, 0x1c0, RZ, 0xc0, !PT ;  /* 0x000001c0dbdb7812 */ /* 0x000fe400078ec0ff */
[----:B------:R-:W-:Y:S01]  /*0560*/  LOP3.LUT R189, R6, R7, RZ, 0x3c, !PT ;  /* 0x0000000706bd7212 */ /* 0x000fe200078e3cff */
[----:B------:R-:W-:Y:S01]  /*0570*/  IMAD R6, R206, 0x800, R9 ;  /* 0x00000800ce067824 */ /* 0x000fe200078e0209 */
[----:B------:R-:W-:Y:S01]  /*0580*/  LOP3.LUT R198, R198, 0x8, R5, 0xf8, !PT ;  /* 0x00000008c6c67812 */ /* 0x000fe200078ef805 */
[----:B------:R-:W-:Y:S01]  /*0590*/  IMAD.SHL.U32 R5, R2, 0x20, RZ ;  /* 0x0000002002057824 */ /* 0x000fe200078e00ff */
[----:B------:R-:W-:Y:S01]  /*05a0*/  LOP3.LUT R10, R10, 0x18, RZ, 0xc0, !PT ;  /* 0x000000180a0a7812 */ /* 0x000fe200078ec0ff */
[----:B------:R-:W-:Y:S01]  /*05b0*/  IMAD.SHL.U32 R2, R2, 0x8, RZ ;  /* 0x0000000802027824 */ /* 0x000fe200078e00ff */
[----:B------:R-:W-:Y:S01]  /*05c0*/  SHF.R.U32.HI R221, RZ, 0x3, R219 ;  /* 0x00000003ffdd7819 */ /* 0x000fe200000116db */
[----:B------:R-:W-:Y:S01]  /*05d0*/  IMAD.IADD R189, R6, 0x1, R189 ;  /* 0x0000000106bd7824 */ /* 0x000fe200078e02bd */
[----:B------:R-:W-:-:S02]  /*05e0*/  LOP3.LUT R199, R199, 0x1c0, RZ, 0xc0, !PT ;  /* 0x000001c0c7c77812 */ /* 0x000fc400078ec0ff */
[----:B------:R-:W-:Y:S02]  /*05f0*/  LOP3.LUT R8, R219, 0x20, R204, 0xf8, !PT ;  /* 0x00000020db087812 */ /* 0x000fe400078ef8cc */
[----:B------:R-:W-:Y:S01]  /*0600*/  LOP3.LUT R6, R10, 0x20, R5, 0xf8, !PT ;  /* 0x000000200a067812 */ /* 0x000fe200078ef805 */
[----:B------:R-:W-:Y:S01]  /*0610*/  IMAD.MOV.U32 R5, RZ, RZ, 0x40 ;  /* 0x00000040ff057424 */ /* 0x000fe200078e00ff */
[----:B------:R-:W-:Y:S02]  /*0620*/  LOP3.LUT R219, R221, R219, R10, 0x1e, !PT ;  /* 0x000000dbdddb7212 */ /* 0x000fe400078e1e0a */
[----:B------:R-:W-:Y:S02]  /*0630*/  SHF.R.U32.HI R197, RZ, 0x3, R199 ;  /* 0x00000003ffc57819 */ /* 0x000fe400000116c7 */
[----:B------:R-:W-:Y:S01]  /*0640*/  LOP3.LUT R221, R8, R221, RZ, 0x3c, !PT ;  /* 0x000000dd08dd7212 */ /* 0x000fe200078e3cff */
[----:B------:R-:W-:Y:S01]  /*0650*/  IMAD R8, R207, 0x400, R4 ;  /* 0x00000400cf087824 */ /* 0x000fe200078e0204 */
[----:B------:R-:W-:Y:S01]  /*0660*/  LOP3.LUT R2, R199, 0x8, R2, 0xf8, !PT ;  /* 0x00000008c7027812 */ /* 0x000fe200078ef802 */
[----:B------:R-:W-:Y:S01]  /*0670*/  IMAD R4, R3, 0x400, R4 ;  /* 0x0000040003047824 */ /* 0x000fe200078e0204 */
[----:B------:R-:W-:Y:S01]  /*0680*/  LOP3.LUT R0, R0, 0xfffffe00, RZ, 0xc0, !PT ;  /* 0xfffffe0000007812 */ /* 0x000fe200078ec0ff */
[----:B------:R-:W-:Y:S01]  /*0690*/  IMAD.IADD R221, R8, 0x1, R221 ;  /* 0x0000000108dd7824 */ /* 0x000fe200078e02dd */
[----:B------:R-:W-:Y:S01]  /*06a0*/  LOP3.LUT R199, R197, R6, R199, 0x1e, !PT ;  /* 0x00000006c5c77212 */ /* 0x000fe200078e1ec7 */
[----:B------:R-:W-:Y:S01]  /*06b0*/  IMAD.IADD R219, R4, 0x1, R219 ;  /* 0x0000000104db7824 */ /* 0x000fe200078e02db */
[----:B------:R-:W-:Y:S01]  /*06c0*/  LOP3.LUT R197, R2, R197, RZ, 0x3c, !PT ;  /* 0x000000c502c57212 */ /* 0x000fe200078e3cff */
[----:B------:R-:W-:Y:S01]  /*06d0*/  IMAD R2, R3, 0x400, R0 ;  /* 0x0000040003027824 */ /* 0x000fe200078e0200 */
[----:B------:R-:W-:Y:S01]  /*06e0*/  SHF.R.S32.HI R3, RZ, 0x1f, R208 ;  /* 0x0000001fff037819 */ /* 0x000fe200000114d0 */
[----:B------:R-:W-:Y:S01]  /*06f0*/  IMAD R200, R207, 0x400, R0 ;  /* 0x00000400cfc87824 */ /* 0x000fe200078e0200 */
[----:B------:R-:W-:-:S02]  /*0700*/  LOP3.LUT R199, R199, R0, RZ, 0xfc, !PT ;  /* 0x00000000c7c77212 */ /* 0x000fc400078efcff */
[----:B------:R-:W-:Y:S01]  /*0710*/  LEA.HI R0, R3, R208, RZ, 0x2 ;  /* 0x000000d003007211 */ /* 0x000fe200078f10ff */
[----:B------:R-:W-:Y:S01]  /*0720*/  IMAD.IADD R200, R200, 0x1, R197 ;  /* 0x00000001c8c87824 */ /* 0x000fe200078e02c5 */
[----:B------:R-:W-:Y:S01]  /*0730*/  LEA R221, R221, UR5, 0x1 ;  /* 0x00000005dddd7c11 */ /* 0x000fe2000f8e08ff */
[----:B------:R-:W-:Y:S01]  /*0740*/  IMAD.IADD R197, R197, 0x1, R2 ;  /* 0x00000001c5c57824 */ /* 0x000fe200078e0202 */
[----:B------:R-:W-:Y:S02]  /*0750*/  LOP3.LUT R198, R9, R198, R7, 0xf6, !PT ;  /* 0x000000c609c67212 */ /* 0x000fe400078ef607 */
[----:B------:R-:W-:Y:S01]  /*0760*/  SEL R188, R188, 0xffffffe0, !P4 ;  /* 0xffffffe0bcbc7807 */ /* 0x000fe20006000000 */
[----:B------:R-:W-:Y:S01]  /*0770*/  VIADD R220, R221, 0x20 ;  /* 0x00000020dddc7836 */ /* 0x000fe20000000000 */
[----:B------:R-:W-:Y:S01]  /*0780*/  LEA R189, R189, UR5, 0x1 ;  /* 0x00000005bdbd7c11 */ /* 0x000fe2000f8e08ff */
[----:B------:R-:W-:Y:S01]  /*0790*/  @P1 VIADD R220, R221, 0xffffffe0 ;  /* 0xffffffe0dddc1836 */ /* 0x000fe20000000000 */
[----:B------:R-:W-:-:S02]  /*07a0*/  SHF.R.S32.HI R0, RZ, 0x2, R0 ;  /* 0x00000002ff007819 */ /* 0x000fc40000011400 */
[----:B------:R-:W-:Y:S01]  /*07b0*/  SEL R228, R228, 0x10, !P0 ;  /* 0x00000010e4e47807 */ /* 0x000fe20004000000 */
[--C-:B------:R-:W-:Y:S01]  /*07c0*/  IMAD.IADD R188, R188, 0x1, R189.reuse ;  /* 0x00000001bcbc7824 */ /* 0x100fe200078e02bd */
[----:B------:R-:W-:Y:S01]  /*07d0*/  LEA R219, R219, UR6, 0x1 ;  /* 0x00000006dbdb7c11 */ /* 0x000fe2000f8e08ff */
[----:B------:R-:W-:Y:S01]  /*07e0*/  IMAD R215, R207, 0x10, R0 ;  /* 0x00000010cfd77824 */ /* 0x000fe200078e0200 */
[----:B------:R-:W-:Y:S01]  /*07f0*/  SEL R5, R5, 0xffffffc0, !P3 ;  /* 0xffffffc005057807 */ /* 0x000fe20005800000 */
[----:B------:R-:W-:Y:S01]  /*0800*/  IMAD.IADD R222, R221, 0x1, R228 ;  /* 0x00000001ddde7824 */ /* 0x000fe200078e02e4 */
[----:B------:R-:W-:Y:S01]  /*0810*/  LEA R198, R198, UR5, 0x1 ;  /* 0x00000005c6c67c11 */ /* 0x000fe2000f8e08ff */
[----:B------:R-:W-:Y:S01]  /*0820*/  VIADD R218, R219, 0x40 ;  /* 0x00000040dbda7836 */ /* 0x000fe20000000000 */
[----:B------:R-:W-:Y:S01]  /*0830*/  LEA R216, R209, UR5, 0x1 ;  /* 0x00000005d1d87c11 */ /* 0x000fe2000f8e08ff */
[----:B------:R-:W-:Y:S01]  /*0840*/  IMAD.IADD R3, R5, 0x1, R189 ;  /* 0x0000000105037824 */ /* 0x000fe200078e02bd */
[----:B------:R-:W-:Y:S01]  /*0850*/  LEA R197, R197, UR4, 0x1 ;  /* 0x00000004c5c57c11 */ /* 0x000fe2000f8e08ff */
[----:B------:R-:W-:-:S02]  /*0860*/  IMAD.IADD R2, R5, 0x1, R188 ;  /* 0x0000000105027824 */ /* 0x000fc400078e02bc */
[----:B------:R-:W-:Y:S02]  /*0870*/  IMAD.IADD R0, R5, 0x1, R198 ;  /* 0x0000000105007824 */ /* 0x000fe400078e02c6 */
[----:B------:R-:W-:Y:S02]  /*0880*/  @P2 VIADD R218, R219, 0xffffffc0 ;  /* 0xffffffc0dbda2836 */ /* 0x000fe40000000000 */
[----:B---34-:R-:W-:-:S07]  /*0890*/  IMAD.IADD R228, R228, 0x1, R220 ;  /* 0x00000001e4e47824 */ /* 0x018fce00078e02dc */
.L_x_1425:
        /* <DEDUP_REMOVED lines=47> */
.L_x_1395:
[----:B------:R-:W-:Y:S01]  /*0b90*/  IMAD.SHL.U32 R227, R217, 0x40, RZ ;  /* 0x00000040d9e37824 */ /* 0x000fe200078e00ff */
[----:B-----5:R-:W-:-:S04]  /*0ba0*/  @!P2 IADD3 R240, R4, R5, -R239 ;  /* 0x0000000504f0a210 */ /* 0x020fc80007ffe8ef */
[----:B------:R-:W-:-:S13]  /*0bb0*/  ISETP.GT.AND P0, PT, R240, R227, PT ;  /* 0x000000e3f000720c */ /* 0x000fda0003f04270 */
[----:B------:R-:W-:Y:S05]  /*0bc0*/  @!P0 BRA `(.L_x_1396) ;  /* 0x0000007400688947 */ /* 0x000fea0003800000 */
[----:B------:R-:W3:Y:S01]  /*0bd0*/  LDC R8, c[0x0][0x278] ;  /* 0x00009e00ff087b82 */ /* 0x000ee20000000800 */
[----:B-1----:R-:W-:Y:S01]  /*0be0*/  VIADD R14, R241, 0x3f ;  /* 0x0000003ff10e7836 */ /* 0x002fe20000000000 */
[----:B------:R-:W-:Y:S01]  /*0bf0*/  ISETP.NE.AND P0, PT, R242, -0x1, PT ;  /* 0xfffffffff200780c */ /* 0x000fe20003f05270 */
[----:B------:R-:W1:Y:S01]  /*0c00*/  S2R R21, SR_CTAID.X ;  /* 0x0000000000157919 */ /* 0x000e620000002500 */
[----:B------:R-:W-:-:S04]  /*0c10*/  ISETP.NE.AND P1, PT, R19, -0x1, PT ;  /* 0xffffffff1300780c */ /* 0x000fc80003f25270 */
[----:B------:R-:W4:Y:S07]  /*0c20*/  LDC.64 R4, c[0x0][0x228] ;  /* 0x00008a00ff047b82 */ /* 0x000f2e0000000a00 */
[----:B------:R-:W-:Y:S01]  /*0c30*/  @P0 IMAD.IADD R36, R239, 0x1, R242 ;  /* 0x00000001ef240824 */ /* 0x000fe200078e02f2 */
[----:B------:R-:W5:Y:S01]  /*0c40*/  LDC R7, c[0x0][0x394] ;  /* 0x0000e500ff077b82 */ /* 0x000f620000000800 */
[----:B---3--:R-:W-:-:S07]  /*0c50*/  IABS R9, R8 ;  /* 0x0000000800097213 */ /* 0x008fce0000000000 */
[----:B------:R-:W3:Y:S01]  /*0c60*/  LDC R33, c[0x0][0x2d4] ;  /* 0x0000b500ff217b82 */ /* 0x000ee20000000800 */
[----:B--2---:R-:W2:Y:S01]  /*0c70*/  I2F.RP R12, R9 ;  /* 0x00000009000c7306 */ /* 0x004ea20000209400 */
[----:B----4-:R-:W-:-:S06]  /*0c80*/  IMAD R25, R17, R4, RZ ;  /* 0x0000000411197224 */ /* 0x010fcc00078e02ff */
[----:B------:R-:W4:Y:S01]  /*0c90*/  LDC R29, c[0x0][0x2dc] ;  /* 0x0000b700ff1d7b82 */ /* 0x000f220000000800 */
[----:B------:R-:W-:-:S04]  /*0ca0*/  IMAD.WIDE.U32 R26, R214, R4, RZ ;  /* 0x00000004d61a7225 */ /* 0x000fc800078e00ff */
[----:B------:R-:W-:-:S03]  /*0cb0*/  IMAD R25, R214, R5, R25 ;  /* 0x00000005d6197224 */ /* 0x000fc600078e0219 */
[----:B------:R-:W4:Y:S01]  /*0cc0*/  LDC R16, c[0x0][0x270] ;  /* 0x00009c00ff107b82 */ /* 0x000f220000000800 */
[----:B--2---:R-:W2:Y:S01]  /*0cd0*/  MUFU.RCP R10, R12 ;  /* 0x0000000c000a7308 */ /* 0x004ea20000001000 */
[----:B------:R-:W-:-:S06]  /*0ce0*/  IADD3 R25, R27, R25, RZ ;  /* 0x000000191b197210 */ /* 0x000fcc0007ffe0ff */
[----:B------:R-:W1:Y:S01]  /*0cf0*/  LDC.U8 R4, c[0x0][0x3d8] ;  /* 0x0000f600ff047b82 */ /* 0x000e620000000000 */
[----:B---3--:R-:W-:Y:S01]  /*0d00*/  SHF.R.S32.HI R5, RZ, 0x1f, R33 ;  /* 0x0000001fff057819 */ /* 0x008fe20000011421 */
[----:B------:R-:W-:-:S06]  /*0d10*/  IMAD.WIDE.U32 R34, R214, R33, RZ ;  /* 0x00000021d6227225 */ /* 0x000fcc00078e00ff */
[----:B------:R-:W3:Y:S01]  /*0d20*/  LDC R39, c[0x0][0x2c4] ;  /* 0x0000b100ff277b82 */ /* 0x000ee20000000800 */
[----:B--2---:R-:W-:-:S04]  /*0d30*/  IADD3 R10, R10, 0xffffffe, RZ ;  /* 0x0ffffffe0a0a7810 */ /* 0x004fc80007ffe0ff */
[----:B------:R-:W2:Y:S01]  /*0d40*/  F2I.FTZ.U32.TRUNC.NTZ R11, R10 ;  /* 0x0000000a000b7305 */ /* 0x000ea2000021f000 */
[----:B----4-:R-:W-:Y:S02]  /*0d50*/  IMAD.WIDE R40, R29, R16, RZ ;  /* 0x000000101d287225 */ /* 0x010fe400078e02ff */
[----:B------:R-:W4:Y:S02]  /*0d60*/  LDC.U8 R24, c[0x0][0x480] ;  /* 0x00012000ff187b82 */ /* 0x000f240000000000 */
[----:B------:R-:W-:Y:S02]  /*0d70*/  IMAD R23, R41, R34, RZ ;  /* 0x0000002229177224 */ /* 0x000fe400078e02ff */
[----:B------:R-:W-:Y:S01]  /*0d80*/  IMAD.WIDE.U32 R30, R40, R19, RZ ;  /* 0x00000013281e7225 */ /* 0x000fe200078e00ff */
[----:B-1----:R-:W-:-:S03]  /*0d90*/  ISETP.NE.AND P2, PT, R4, RZ, PT ;  /* 0x000000ff0400720c */ /* 0x002fc60003f45270 */
[----:B------:R-:W-:Y:S02]  /*0da0*/  IMAD R4, R41, R19, RZ ;  /* 0x0000001329047224 */ /* 0x000fe400078e02ff */
[----:B--2---:R-:W-:Y:S01]  /*0db0*/  IMAD.MOV R6, RZ, RZ, -R11 ;  /* 0x000000ffff067224 */ /* 0x004fe200078e0a0b */
[----:B------:R-:W-:-:S03]  /*0dc0*/  MOV R10, RZ ;  /* 0x000000ff000a7202 */ /* 0x000fc60000000f00 */
[----:B------:R-:W-:Y:S01]  /*0dd0*/  IMAD R13, R6, R9, RZ ;  /* 0x00000009060d7224 */ /* 0x000fe200078e02ff */
[----:B------:R-:W-:-:S03]  /*0de0*/  IABS R6, R211 ;  /* 0x000000d300067213 */ /* 0x000fc60000000000 */
[----:B------:R-:W1:Y:S01]  /*0df0*/  @P2 LDC R250, c[0x0][0x2e4] ;  /* 0x0000b900fffa2b82 */ /* 0x000e620000000800 */
[----:B------:R-:W-:-:S04]  /*0e00*/  IMAD.HI.U32 R13, R11, R13, R10 ;  /* 0x0000000d0b0d7227 */ /* 0x000fc800078e000a */
[----:B---3--:R-:W-:Y:S02]  /*0e10*/  @P2 IMAD R32, R214, R39, RZ ;  /* 0x00000027d6202224 */ /* 0x008fe400078e02ff */
[----:B------:R-:W-:Y:S01]  /*0e20*/  IMAD.HI.U32 R18, R13, R6, RZ ;  /* 0x000000060d127227 */ /* 0x000fe200078e00ff */
[----:B------:R-:W2:Y:S01]  /*0e30*/  LDC.64 R10, c[0x0][0x240] ;  /* 0x00009000ff0a7b82 */ /* 0x000ea20000000a00 */
[----:B------:R-:W-:-:S03]  /*0e40*/  SHF.R.S32.HI R13, RZ, 0x1f, R14 ;  /* 0x0000001fff0d7819 */ /* 0x000fc6000001140e */
[----:B------:R-:W-:Y:S02]  /*0e50*/  IADD3 R12, -R18, RZ, RZ ;  /* 0x000000ff120c7210 */ /* 0x000fe40007ffe1ff */
[----:B------:R-:W-:-:S03]  /*0e60*/  LEA.HI R13, R13, R14, RZ, 0x6 ;  /* 0x0000000e0d0d7211 */ /* 0x000fc600078f30ff */
[----:B------:R-:W-:Y:S01]  /*0e70*/  IMAD R12, R9, R12, R6 ;  /* 0x0000000c090c7224 */ /* 0x000fe200078e0206 */
[----:B------:R-:W-:Y:S02]  /*0e80*/  IADD3 R6, R241, 0x40, R227 ;  /* 0x00000040f1067810 */ /* 0x000fe40007ffe0e3 */
[----:B------:R-:W-:Y:S02]  /*0e90*/  SHF.R.S32.HI R13, RZ, 0x6, R13 ;  /* 0x00000006ff0d7819 */ /* 0x000fe4000001140d */
[----:B------:R-:W-:Y:S02]  /*0ea0*/  ISETP.GT.U32.AND P4, PT, R9, R12, PT ;  /* 0x0000000c0900720c */ /* 0x000fe40003f84070 */
[----:B-----5:R-:W-:-:S05]  /*0eb0*/  IADD3 R7, R6, R7, -R240 ;  /* 0x0000000706077210 */ /* 0x020fca0007ffe8f0 */
[----:B------:R-:W-:Y:S02]  /*0ec0*/  VIADD R7, R7, 0x3f ;  /* 0x0000003f07077836 */ /* 0x000fe40000000000 */
[----:B--2---:R-:W-:-:S03]  /*0ed0*/  IMAD.WIDE.U32 R14, R19, R10, RZ ;  /* 0x0000000a130e7225 */ /* 0x004fc600078e00ff */
[----:B------:R-:W-:Y:S01]  /*0ee0*/  SHF.R.S32.HI R238, RZ, 0x1f, R7 ;  /* 0x0000001fffee7819 */ /* 0x000fe20000011407 */
[----:B------:R-:W-:Y:S01]  /*0ef0*/  @!P4 IMAD.IADD R12, R12, 0x1, -R9 ;  /* 0x000000010c0cc824 */ /* 0x000fe200078e0a09 */
[----:B------:R-:W-:Y:S01]  /*0f00*/  SEL R26, R26, R14, !P1 ;  /* 0x0000000e1a1a7207 */ /* 0x000fe20004800000 */
[----:B------:R-:W-:Y:S01]  /*0f10*/  IMAD R14, R5, R214, RZ ;  /* 0x000000d6050e7224 */ /* 0x000fe200078e02ff */
[----:B------:R-:W-:Y:S02]  /*0f20*/  LEA.HI R238, R238, R7, RZ, 0x6 ;  /* 0x00000007eeee7211 */ /* 0x000fe400078f30ff */
[----:B------:R-:W-:Y:S01]  /*0f30*/  ISETP.GE.U32.AND P6, PT, R12, R9, PT ;  /* 0x000000090c00720c */ /* 0x000fe20003fc6070 */
[----:B------:R-:W-:Y:S01]  /*0f40*/  IMAD R5, R17, R33, R14 ;  /* 0x0000002111057224 */ /* 0x000fe200078e020e */
[----:B------:R-:W2:Y:S01]  /*0f50*/  @P0 LDC.64 R6, c[0x0][0x250] ;  /* 0x00009400ff060b82 */ /* 0x000ea20000000a00 */
[----:B------:R-:W-:Y:S01]  /*0f60*/  IMAD R12, R19, R11, RZ ;  /* 0x0000000b130c7224 */ /* 0x000fe200078e02ff */
[----:B------:R-:W-:-:S02]  /*0f70*/  LOP3.LUT R9, R211, R8, RZ, 0x3c, !PT ;  /* 0x00000008d3097212 */ /* 0x000fc400078e3cff */
[----:B------:R-:W-:Y:S01]  /*0f80*/  SHF.R.S32.HI R238, RZ, 0x6, R238 ;  /* 0x00000006ffee7819 */ /* 0x000fe200000114ee */
[----:B------:R-:W-:Y:S01]  /*0f90*/  @P1 IMAD.IADD R25, R15, 0x1, R12 ;  /* 0x000000010f191824 */ /* 0x000fe200078e020c */
[----:B------:R-:W-:Y:S01]  /*0fa0*/  IADD3 R5, R35, R5, RZ ;  /* 0x0000000523057210 */ /* 0x000fe20007ffe0ff */
[C---:B------:R-:W-:Y:S01]  /*0fb0*/  IMAD.WIDE.U32 R34, R40.reuse, R34, RZ ;  /* 0x0000002228227225 */ /* 0x040fe200078e00ff */
[----:B------:R-:W-:Y:S01]  /*0fc0*/  VIMNMX R238, R13, R238, PT ;  /* 0x000000ee0dee7248 */ /* 0x000fe20003fe0100 */
[----:B------:R-:W3:Y:S01]  /*0fd0*/  @P1 LDC.64 R14, c[0x0][0x420] ;  /* 0x00010800ff0e1b82 */ /* 0x000ee20000000a00 */
[----:B------:R-:W-:Y:S01]  /*0fe0*/  ISETP.GE.AND P3, PT, R9, RZ, PT ;  /* 0x000000ff0900720c */ /* 0x000fe20003f66270 */
[----:B------:R-:W-:Y:S01]  /*0ff0*/  IMAD R23, R40, R5, R23 ;  /* 0x0000000528177224 */ /* 0x000fe200078e0217 */
[----:B------:R-:W-:Y:S02]  /*1000*/  @!P4 IADD3 R18, R18, 0x1, RZ ;  /* 0x000000011212c810 */ /* 0x000fe40007ffe0ff */
[----:B------:R-:W-:Y:S01]  /*1010*/  ISETP.NE.AND P4, PT, R8, RZ, PT ;  /* 0x000000ff0800720c */ /* 0x000fe20003f85270 */
[----:B------:R-:W-:Y:S01]  /*1020*/  IMAD.IADD R23, R35, 0x1, R23 ;  /* 0x0000000123177824 */ /* 0x000fe200078e0217 */
[----:B------:R-:W-:Y:S01]  /*1030*/  @P6 IADD3 R18, R18, 0x1, RZ ;  /* 0x0000000112126810 */ /* 0x000fe20007ffe0ff */
[----:B------:R-:W5:Y:S01]  /*1040*/  @!P1 LDC.64 R12, c[0x0][0x418] ;  /* 0x00010600ff0c9b82 */ /* 0x000f620000000a00 */
[----:B------:R-:W-:Y:S01]  /*1050*/  @P1 IMAD.IADD R23, R31, 0x1, R4 ;  /* 0x000000011f171824 */ /* 0x000fe200078e0204 */
[----:B------:R-:W-:-:S02]  /*1060*/  SEL R27, R34, R30, !P1 ;  /* 0x0000001e221b7207 */ /* 0x000fc40004800000 */
[----:B------:R-:W-:Y:S02]  /*1070*/  LEA R31, R238, 0xffffffc0, 0x6 ;  /* 0xffffffc0ee1f7811 */ /* 0x000fe400078e30ff */
[----:B------:R-:W-:Y:S01]  /*1080*/  @!P3 IMAD.MOV R18, RZ, RZ, -R18 ;  /* 0x000000ffff12b224 */ /* 0x000fe200078e0a12 */
[----:B----4-:R-:W-:Y:S01]  /*1090*/  ISETP.NE.AND P6, PT, R24, RZ, PT ;  /* 0x000000ff1800720c */ /* 0x010fe20003fc5270 */
[----:B------:R-:W4:Y:S01]  /*10a0*/  LDC.64 R4, c[0x0][0x488] ;  /* 0x00012200ff047b82 */ /* 0x000f220000000a00 */
[C---:B--2---:R-:W-:Y:S01]  /*10b0*/  @P0 IMAD R20, R36.reuse, R7, RZ ;  /* 0x0000000724140224 */ /* 0x044fe200078e02ff */
[----:B------:R-:W-:Y:S01]  /*10c0*/  @!P4 LOP3.LUT R18, RZ, R8, RZ, 0x33, !PT ;  /* 0x00000008ff12c212 */ /* 0x000fe200078e33ff */
[----:B------:R-:W-:Y:S01]  /*10d0*/  @P0 IMAD.WIDE.U32 R36, R36, R6, RZ ;  /* 0x0000000624240225 */ /* 0x000fe200078e00ff */
[----:B------:R-:W-:-:S04]  /*10e0*/  SHF.R.S32.HI R28, RZ, 0x1f, R31 ;  /* 0x0000001fff1c7819 */ /* 0x000fc8000001141f */
[----:B------:R-:W2:Y:S01]  /*10f0*/  @P0 LDC.64 R8, c[0x0][0x248] ;  /* 0x00009200ff080b82 */ /* 0x000ea20000000a00 */
[----:B------:R-:W-:Y:S01]  /*1100*/  @P0 MOV R22, R36 ;  /* 0x0000002400160202 */ /* 0x000fe20000000f00 */
[----:B---3--:R-:W-:Y:S01]  /*1110*/  @P1 IMAD.WIDE.U32 R34, R19, R14, RZ ;  /* 0x0000000e13221225 */ /* 0x008fe200078e00ff */
[C---:B------:R-:W-:Y:S02]  /*1120*/  SHF.L.U32 R36, R214.reuse, 0x7, RZ ;  /* 0x00000007d6247819 */ /* 0x040fe400000006ff */
[----:B------:R-:W-:Y:S02]  /*1130*/  @P0 IADD3 R20, R37, R20, RZ ;  /* 0x0000001425140210 */ /* 0x000fe40007ffe0ff */
[----:B------:R-:W-:Y:S01]  /*1140*/  SHF.L.U64.HI R37, R214, 0x7, R17 ;  /* 0x00000007d6257819 */ /* 0x000fe20000010211 */
[-C--:B-----5:R-:W-:Y:S01]  /*1150*/  @!P1 IMAD R30, R17, R12.reuse, RZ ;  /* 0x0000000c111e9224 */ /* 0x0a0fe200078e02ff */
[----:B------:R-:W-:Y:S01]  /*1160*/  SEL R36, R36, RZ, P5 ;  /* 0x000000ff24247207 */ /* 0x000fe20002800000 */
[----:B------:R-:W-:Y:S01]  /*1170*/  @!P1 IMAD.WIDE.U32 R42, R214, R12, RZ ;  /* 0x0000000cd62a9225 */ /* 0x000fe200078e00ff */
[----:B------:R-:W-:-:S02]  /*1180*/  @P2 SEL R12, R32, R19, !P1 ;  /* 0x00000013200c2207 */ /* 0x000fc40004800000 */
[----:B------:R-:W-:Y:S01]  /*1190*/  SEL R37, R37, RZ, P5 ;  /* 0x000000ff25257207 */ /* 0x000fe20002800000 */
[C---:B------:R-:W-:Y:S01]  /*11a0*/  @!P1 IMAD R14, R214.reuse, R13, R30 ;  /* 0x0000000dd60e9224 */ /* 0x040fe200078e021e */
[----:B------:R-:W-:Y:S01]  /*11b0*/  IADD3 R36, P3, R31, R36, RZ ;  /* 0x000000241f247210 */ /* 0x000fe20007f7e0ff */
[----:B------:R-:W-:Y:S01]  /*11c0*/  @P1 IMAD R13, R19, R15, R35 ;  /* 0x0000000f130d1224 */ /* 0x000fe200078e0223 */
[----:B------:R-:W-:Y:S01]  /*11d0*/  @P1 MOV R35, R34 ;  /* 0x0000002200231202 */ /* 0x000fe20000000f00 */
[----:B------:R-:W-:Y:S01]  /*11e0*/  @!P1 IMAD.IADD R13, R43, 0x1, R14 ;  /* 0x000000012b0d9824 */ /* 0x000fe200078e020e */
[----:B------:R-:W-:Y:S01]  /*11f0*/  @!P1 MOV R35, R42 ;  /* 0x0000002a00239202 */ /* 0x000fe20000000f00 */
[----:B-1----:R-:W-:Y:S01]  /*1200*/  @P2 IMAD R250, R211, R250, R12 ;  /* 0x000000fad3fa2224 */ /* 0x002fe200078e020c */
[----:B------:R-:W-:Y:S01]  /*1210*/  SHF.R.S32.HI R15, RZ, 0x1f, R227 ;  /* 0x0000001fff0f7819 */ /* 0x000fe200000114e3 */
[----:B------:R-:W-:Y:S02]  /*1220*/  @!P2 IMAD R12, R214, R16, R211 ;  /* 0x00000010d60ca224 */ /* 0x000fe400078e02d3 */
[----:B----4-:R-:W-:-:S04]  /*1230*/  IMAD.WIDE.U32 R42, R21, R4, RZ ;  /* 0x00000004152a7225 */ /* 0x010fc800078e00ff */
[----:B------:R-:W-:Y:S01]  /*1240*/  @P0 IMAD.IADD R4, R239, 0x1, R242 ;  /* 0x00000001ef040824 */ /* 0x000fe200078e02f2 */
[----:B------:R-:W-:Y:S01]  /*1250*/  SEL R32, R42, RZ, P6 ;  /* 0x000000ff2a207207 */ /* 0x000fe20003000000 */
[----:B------:R-:W-:Y:S01]  /*1260*/  @!P2 IMAD R250, R12, R39, RZ ;  /* 0x000000270cfaa224 */ /* 0x000fe200078e02ff */
[----:B------:R-:W-:Y:S01]  /*1270*/  SHF.R.S32.HI R12, RZ, 0x1f, R211 ;  /* 0x0000001fff0c7819 */ /* 0x000fe200000114d3 */
[----:B------:R-:W-:Y:S02]  /*1280*/  IMAD.X R30, R28, 0x1, R37, P3 ;  /* 0x000000011c1e7824 */ /* 0x000fe400018e0625 */
[----:B------:R-:W-:Y:S02]  /*1290*/  IMAD R41, R41, R36, RZ ;  /* 0x0000002429297224 */ /* 0x000fe400078e02ff */
[----:B------:R-:W-:Y:S02]  /*12a0*/  IMAD R5, R21, R5, R43 ;  /* 0x0000000515057224 */ /* 0x000fe400078e022b */
[----:B------:R-:W-:-:S02]  /*12b0*/  IMAD R39, R211, R29, RZ ;  /* 0x0000001dd3277224 */ /* 0x000fc400078e02ff */
[C---:B--2---:R-:W-:Y:S02]  /*12c0*/  @P0 IMAD R14, R4.reuse, R9, RZ ;  /* 0x00000009040e0224 */ /* 0x044fe400078e02ff */
[----:B------:R-:W-:Y:S01]  /*12d0*/  @P0 IMAD.WIDE.U32 R44, R4, R8, RZ ;  /* 0x00000008042c0225 */ /* 0x000fe200078e00ff */
[----:B------:R-:W-:-:S03]  /*12e0*/  SHF.R.S32.HI R34, RZ, 0x1f, R39 ;  /* 0x0000001fff227819 */ /* 0x000fc60000011427 */
[C---:B------:R-:W-:Y:S01]  /*12f0*/  IMAD R41, R40.reuse, R30, R41 ;  /* 0x0000001e28297224 */ /* 0x040fe200078e0229 */
[----:B------:R-:W-:Y:S01]  /*1300*/  @P0 IADD3 R14, R45, R14, RZ ;  /* 0x0000000e2d0e0210 */ /* 0x000fe20007ffe0ff */
[----:B------:R-:W-:Y:S01]  /*1310*/  IMAD.WIDE.U32 R36, R40, R36, RZ ;  /* 0x0000002428247225 */ /* 0x000fe200078e00ff */
        /* <DEDUP_REMOVED lines=15> */
.L_x_1397:
        /* <DEDUP_REMOVED lines=13> */
.L_x_1398:
        /* <DEDUP_REMOVED lines=10> */
.L_x_1399:
[----:B------:R-:W-:-:S04]  /*1580*/  IMAD R38, R214, R16, R211 ;  /* 0x00000010d6267224 */ /* 0x000fc800078e02d3 */
[----:B------:R-:W-:-:S07]  /*1590*/  IMAD R38, R38, R33, RZ ;  /* 0x0000002126267224 */ /* 0x000fce00078e02ff */
.L_x_1400:
[----:B------:R-:W1:Y:S01]  /*15a0*/  S2R R33, SR_TID.X ;  /* 0x0000000000217919 */ /* 0x000e620000002100 */
[----:B------:R-:W2:Y:S01]  /*15b0*/  LDC.64 R4, c[0x0][0x420] ;  /* 0x00010800ff047b82 */ /* 0x000ea20000000a00 */
[----:B------:R-:W-:Y:S01]  /*15c0*/  IADD3 R42, P3, R212, R35, RZ ;  /* 0x00000023d42a7210 */ /* 0x000fe20007f7e0ff */
[----:B------:R-:W-:Y:S01]  /*15d0*/  IMAD R29, R29, R16, RZ ;  /* 0x000000101d1d7224 */ /* 0x000fe200078e02ff */
[----:B------:R-:W-:Y:S01]  /*15e0*/  SHF.R.S32.HI R213, RZ, 0x1f, R212 ;  /* 0x0000001fffd57819 */ /* 0x000fe200000114d4 */
[----:B------:R-:W-:Y:S01]  /*15f0*/  IMAD.IADD R38, R31, 0x1, R38 ;  /* 0x000000011f267824 */ /* 0x000fe200078e0226 */
[----:B------:R-:W-:Y:S01]  /*1600*/  ULDC.64 UR6, c[0x0][0x428] ;  /* 0x00010a0000067ab9 */ /* 0x000fe20000000a00 */
[----:B------:R-:W-:Y:S01]  /*1610*/  IMAD.SHL.U32 R19, R29, 0x40, RZ ;  /* 0x000000401d137824 */ /* 0x000fe200078e00ff */
[----:B------:R-:W-:Y:S01]  /*1620*/  ULDC.64 UR10, c[0x0][0x210] ;  /* 0x00008400000a7ab9 */ /* 0x000fe20000000a00 */
[----:B------:R-:W-:Y:S01]  /*1630*/  IMAD.X R43, R213, 0x1, R13, P3 ;  /* 0x00000001d52b7824 */ /* 0x000fe200018e060d */
[----:B------:R-:W-:Y:S01]  /*1640*/  ULDC.64 UR8, c[0x0][0x3e0] ;  /* 0x0000f80000087ab9 */ /* 0x000fe20000000a00 */
[----:B------:R-:W3:Y:S01]  /*1650*/  LDC R13, c[0x0][0x398] ;  /* 0x0000e600ff0d7b82 */ /* 0x000ee20000000800 */
[----:B------:R-:W-:Y:S01]  /*1660*/  IADD3 R36, P2, P1, R36, R19, R39 ;  /* 0x0000001324247210 */ /* 0x000fe2000795e027 */
[----:B------:R-:W-:Y:S01]  /*1670*/  IMAD.IADD R250, R31, 0x1, R250 ;  /* 0x000000011ffa7824 */ /* 0x000fe200078e02fa */
[----:B------:R-:W-:Y:S01]  /*1680*/  SHF.R.S32.HI R35, RZ, 0x1f, R19 ;  /* 0x0000001fff237819 */ /* 0x000fe20000011413 */
[----:B------:R-:W-:Y:S01]  /*1690*/  IMAD.IADD R226, R227, 0x1, R241 ;  /* 0x00000001e3e27824 */ /* 0x000fe200078e02f1 */
[----:B------:R-:W-:Y:S01]  /*16a0*/  SHF.R.S32.HI R19, RZ, 0x1f, R210 ;  /* 0x0000001fff137819 */ /* 0x000fe200000114d2 */
[----:B------:R-:W-:Y:S01]  /*16b0*/  BSSY B1, `(.L_x_1396) ;  /* 0x00006ab000017945 */ /* 0x000fe20003800000 */
[----:B------:R-:W-:-:S02]  /*16c0*/  IADD3.X R34, R41, R35, R34, P2, P1 ;  /* 0x0000002329227210 */ /* 0x000fc400017e2422 */
[----:B------:R-:W-:Y:S01]  /*16d0*/  IADD3 R27, P2, P1, R32, R36, R27 ;  /* 0x00000024201b7210 */ /* 0x000fe2000795e01b */
[----:B------:R-:W-:-:S03]  /*16e0*/  IMAD R36, R12, UR6, RZ ;  /* 0x000000060c247c24 */ /* 0x000fc6000f8e02ff */
[----:B------:R-:W-:Y:S01]  /*16f0*/  IADD3.X R23, R30, R34, R23, P2, P1 ;  /* 0x000000221e177210 */ /* 0x000fe200017e2417 */
[-C--:B--2---:R-:W-:Y:S02]  /*1700*/  IMAD R44, R28, R4.reuse, RZ ;  /* 0x000000041c2c7224 */ /* 0x084fe400078e02ff */
[----:B------:R-:W-:-:S04]  /*1710*/  IMAD.WIDE.U32 R42, R31, R4, R42 ;  /* 0x000000041f2a7225 */ /* 0x000fc800078e002a */
[----:B------:R-:W-:Y:S01]  /*1720*/  IMAD R36, R211, UR7, R36 ;  /* 0x00000007d3247c24 */ /* 0x000fe2000f8e0224 */
[----:B-1----:R-:W-:-:S04]  /*1730*/  SHF.R.S32.HI R40, RZ, 0x1f, R33 ;  /* 0x0000001fff287819 */ /* 0x002fc80000011421 */
[----:B------:R-:W-:Y:S01]  /*1740*/  LEA.HI R40, R40, R33, RZ, 0x5 ;  /* 0x0000002128287211 */ /* 0x000fe200078f28ff */
[----:B------:R-:W-:Y:S01]  /*1750*/  IMAD R33, R31, R5, R44 ;  /* 0x000000051f217224 */ /* 0x000fe200078e022c */
[----:B------:R-:W-:Y:S02]  /*1760*/  IADD3 R31, P3, R210, R31, RZ ;  /* 0x0000001fd21f7210 */ /* 0x000fe40007f7e0ff */
[----:B------:R-:W-:Y:S01]  /*1770*/  SHF.R.S32.HI R40, RZ, 0x5, R40 ;  /* 0x00000005ff287819 */ /* 0x000fe20000011428 */
[----:B------:R-:W-:Y:S01]  /*1780*/  IMAD.IADD R43, R43, 0x1, R33 ;  /* 0x000000012b2b7824 */ /* 0x000fe200078e0221 */
[----:B------:R-:W-:Y:S01]  /*1790*/  IADD3.X R35, R19, R28, RZ, P3, !PT ;  /* 0x0000001c13237210 */ /* 0x000fe20001ffe4ff */
[----:B------:R-:W-:Y:S01]  /*17a0*/  IMAD.WIDE.U32 R44, R31, R10, R212 ;  /* 0x0000000a1f2c7225 */ /* 0x000fe200078e00d4 */
[----:B------:R-:W1:Y:S03]  /*17b0*/  LDC.64 R32, c[0x0][0x478] ;  /* 0x00011e00ff207b82 */ /* 0x000e660000000a00 */
[----:B------:R-:W-:Y:S01]  /*17c0*/  IMAD R40, R40, R29, R208 ;  /* 0x0000001d28287224 */ /* 0x000fe200078e02d0 */
[----:B------:R-:W-:Y:S01]  /*17d0*/  IADD3 R30, P2, R26, R44, RZ ;  /* 0x0000002c1a1e7210 */ /* 0x000fe20007f5e0ff */
[----:B------:R-:W-:Y:S01]  /*17e0*/  IMAD R28, R35, R10, RZ ;  /* 0x0000000a231c7224 */ /* 0x000fe200078e02ff */
[----:B---3--:R-:W-:Y:S01]  /*17f0*/  IADD3 R26, R226, -R13, -R240 ;  /* 0x8000000de21a7210 */ /* 0x008fe20007ffe8f0 */
[----:B------:R-:W-:Y:S01]  /*1800*/  IMAD.WIDE.U32 R42, R211, UR6, R42 ;  /* 0x00000006d32a7c25 */ /* 0x000fe2000f8e002a */
[----:B------:R-:W-:Y:S01]  /*1810*/  IADD3 R27, P1, R40, R27, RZ ;  /* 0x0000001b281b7210 */ /* 0x000fe20007f3e0ff */
[----:B------:R-:W-:-:S02]  /*1820*/  ULDC.64 UR6, c[0x0][0x258] ;  /* 0x0000960000067ab9 */ /* 0x000fc40000000a00 */
[----:B------:R-:W-:Y:S01]  /*1830*/  IMAD R28, R31, R11, R28 ;  /* 0x0000000b1f1c7224 */ /* 0x000fe200078e021c */
[----:B------:R-:W-:Y:S01]  /*1840*/  LEA.HI.X.SX32 R40, R40, R23, 0x1, P1 ;  /* 0x0000001728287211 */ /* 0x000fe200008f0eff */
[----:B------:R-:W-:Y:S01]  /*1850*/  IMAD R34, R12, UR6, RZ ;  /* 0x000000060c227c24 */ /* 0x000fe2000f8e02ff */
[----:B------:R-:W-:Y:S02]  /*1860*/  SHF.R.S32.HI R23, RZ, 0x1f, R26 ;  /* 0x0000001fff177819 */ /* 0x000fe4000001141a */
[----:B------:R-:W-:Y:S01]  /*1870*/  IADD3.X R31, R25, R45, R28, P2, !PT ;  /* 0x0000002d191f7210 */ /* 0x000fe200017fe41c */
[----:B------:R-:W-:Y:S01]  /*1880*/  IMAD R34, R211, UR7, R34 ;  /* 0x00000007d3227c24 */ /* 0x000fe2000f8e0222 */
[----:B------:R-:W-:Y:S01]  /*1890*/  LEA.HI R26, R23, R26, RZ, 0x6 ;  /* 0x0000001a171a7211 */ /* 0x000fe200078f30ff */
[----:B------:R-:W2:Y:S01]  /*18a0*/  LDC.64 R28, c[0x0][0x2b0] ;  /* 0x0000ac00ff1c7b82 */ /* 0x000ea20000000a00 */
[----:B------:R-:W-:Y:S01]  /*18b0*/  IADD3 R43, R43, R36, RZ ;  /* 0x000000242b2b7210 */ /* 0x000fe20007ffe0ff */
[----:B------:R-:W-:Y:S01]  /*18c0*/  IMAD.WIDE.U32 R30, R211, UR6, R30 ;  /* 0x00000006d31e7c25 */ /* 0x000fe2000f8e001e */
[----:B------:R-:W-:Y:S01]  /*18d0*/  SHF.R.S32.HI R26, RZ, 0x6, R26 ;  /* 0x00000006ff1a7819 */ /* 0x000fe2000001141a */
[----:B------:R-:W-:-:S02]  /*18e0*/  ULDC.64 UR6, c[0x0][0x400] ;  /* 0x0001000000067ab9 */ /* 0x000fc40000000a00 */
[----:B------:R-:W-:Y:S01]  /*18f0*/  LEA R244, P1, R27, UR6, 0x2 ;  /* 0x000000061bf47c11 */ /* 0x000fe2000f8210ff */
[----:B------:R-:W-:Y:S01]  /*1900*/  IMAD R23, R19, R4, RZ ;  /* 0x0000000413177224 */ /* 0x000fe200078e02ff */
[----:B------:R-:W-:Y:S01]  /*1910*/  VIMNMX R225, RZ, R26, !PT ;  /* 0x0000001affe17248 */ /* 0x000fe20007fe0100 */
[----:B------:R-:W-:Y:S01]  /*1920*/  IMAD.WIDE.U32 R42, R210, R4, R42 ;  /* 0x00000004d22a7225 */ /* 0x000fe200078e002a */
[----:B------:R-:W-:Y:S02]  /*1930*/  LEA.HI.X R245, R27, UR7, R40, 0x2, P1 ;  /* 0x000000071bf57c11 */ /* 0x000fe400088f1428 */
[----:B------:R-:W-:Y:S01]  /*1940*/  ISETP.GT.AND P1, PT, R238, R225, PT ;  /* 0x000000e1ee00720c */ /* 0x000fe20003f24270 */
[----:B------:R-:W-:Y:S01]  /*1950*/  IMAD R23, R210, R5, R23 ;  /* 0x00000005d2177224 */ /* 0x000fe200078e0217 */
[----:B------:R-:W-:Y:S01]  /*1960*/  LEA R248, P3, R30, UR10, 0x1 ;  /* 0x0000000a1ef87c11 */ /* 0x000fe2000f8608ff */
[----:B------:R-:W-:Y:S01]  /*1970*/  IMAD.IADD R34, R31, 0x1, R34 ;  /* 0x000000011f227824 */ /* 0x000fe200078e0222 */
[----:B------:R-:W-:Y:S01]  /*1980*/  LEA R246, P2, R42, UR8, 0x1 ;  /* 0x000000082af67c11 */ /* 0x000fe2000f8408ff */
[----:B------:R-:W-:-:S02]  /*1990*/  IMAD.IADD R23, R43, 0x1, R23 ;  /* 0x000000012b177824 */ /* 0x000fc400078e0217 */
[----:B-1----:R-:W-:Y:S01]  /*19a0*/  IMAD.WIDE R230, R38, 0x4, R32 ;  /* 0x0000000426e67825 */ /* 0x002fe200078e0220 */
[----:B------:R-:W-:Y:S02]  /*19b0*/  LEA.HI.X R249, R30, UR11, R34, 0x1, P3 ;  /* 0x0000000b1ef97c11 */ /* 0x000fe400098f0c22 */
[----:B------:R-:W-:Y:S01]  /*19c0*/  LEA.HI.X R247, R42, UR9, R23, 0x1, P2 ;  /* 0x000000092af77c11 */ /* 0x000fe200090f0c17 */
[----:B------:R-:W-:Y:S01]  /*19d0*/  VIADD R238, R238, 0xffffffff ;  /* 0xffffffffeeee7836 */ /* 0x000fe20000000000 */
[----:B------:R-:W-:Y:S01]  /*19e0*/  MOV R229, R231 ;  /* 0x000000e700e57202 */ /* 0x000fe20000000f00 */
[----:B--2---:R-:W-:Y:S01]  /*19f0*/  IMAD.WIDE R250, R250, 0x4, R28 ;  /* 0x00000004fafa7825 */ /* 0x004fe200078e021c */
        /* <DEDUP_REMOVED lines=26> */
.L_x_1402:
        /* <DEDUP_REMOVED lines=13> */
.L_x_1403:
        /* <DEDUP_REMOVED lines=28> */
.L_x_1405:
[----:B------:R-:W-:Y:S05]  /*1e30*/  BSYNC B0 ;  /* 0x0000000000007941 */ /* 0x000fea0003800000 */
.L_x_1404:
[----:B------:R-:W-:Y:S04]  /*1e40*/  BSSY B0, `(.L_x_1406) ;  /* 0x0000010000007945 */ /* 0x000fe80003800000 */
[----:B------:R-:W-:Y:S05]  /*1e50*/  @P0 BRA `(.L_x_1407) ;  /* 0x0000000000380947 */ /* 0x000fea0003800000 */
[----:B------:R-:W-:Y:S01]  /*1e60*/  IADD3 R11, P2, R210, 0x20, RZ ;  /* 0x00000020d20b7810 */ /* 0x000fe20007f5e0ff */
[----:B------:R-:W-:Y:S01]  /*1e70*/  IMAD.MOV.U32 R16, RZ, RZ, R10 ;  /* 0x000000ffff107224 */ /* 0x000fe200078e000a */
        /* <DEDUP_REMOVED lines=9> */
[----:B------:R2:W-:Y:S04]  /*1f10*/  STG.E.128 desc[UR16][R6.64], RZ ;  /* 0x000000ff06007986 */ /* 0x0005e8000c101d10 */
[----:B------:R2:W-:Y:S04]  /*1f20*/  STG.E.128 desc[UR16][R6.64+0x80], RZ ;  /* 0x000080ff06007986 */ /* 0x0005e8000c101d10 */
[----:B------:R2:W-:Y:S02]  /*1f30*/  STG.E.128 desc[UR16][R6.64+0x100], RZ ;  /* 0x000100ff06007986 */ /* 0x0005e4000c101d10 */
.L_x_1407:
[----:B------:R-:W-:Y:S05]  /*1f40*/  BSYNC B0 ;  /* 0x0000000000007941 */ /* 0x000fea0003800000 */
.L_x_1406:
        /* <DEDUP_REMOVED lines=24> */
.L_x_1409:
[----:B------:R-:W-:Y:S05]  /*20d0*/  BSYNC B0 ;  /* 0x0000000000007941 */ /* 0x000fea0003800000 */
.L_x_1408:
[----:B------:R-:W-:Y:S05]  /*20e0*/  @P0 BRA `(.L_x_1410) ;  /* 0x00000060001c0947 */ /* 0x000fea0003800000 */
[----:B------:R-:W-:Y:S01]  /*20f0*/  IADD3 R6, P0, R210, 0x20, RZ ;  /* 0x00000020d2067810 */ /* 0x000fe20007f1e0ff */
[----:B------:R-:W-:Y:S01]  /*2100*/  ULDC.64 UR6, c[0x0][0x3f8] ;  /* 0x0000fe0000067ab9 */ /* 0x000fe20000000a00 */
[----:B------:R-:W-:Y:S02]  /*2110*/  MOV R9, R7 ;  /* 0x0000000700097202 */ /* 0x000fe40000000f00 */
[----:B------:R-:W-:Y:S01]  /*2120*/  IADD3.X R19, RZ, R19, RZ, P0, !PT ;  /* 0x00000013ff137210 */ /* 0x000fe200007fe4ff */
        /* <DEDUP_REMOVED lines=10> */
.L_x_1401:
[-C--:B------:R-:W-:Y:S01]  /*21d0*/  IMAD.WIDE.U32 R30, R227, R8.reuse, R212 ;  /* 0x00000008e31e7225 */ /* 0x080fe200078e00d4 */
[----:B------:R-:W-:Y:S01]  /*21e0*/  ULDC.64 UR8, c[0x0][0x260] ;  /* 0x0000980000087ab9 */ /* 0x000fe20000000a00 */
[----:B------:R-:W-:Y:S02]  /*21f0*/  ULDC.64 UR6, c[0x0][0x268] ;  /* 0x00009a0000067ab9 */ /* 0x000fe40000000a00 */
[----:B------:R-:W-:Y:S01]  /*2200*/  IMAD R26, R15, R8, RZ ;  /* 0x000000080f1a7224 */ /* 0x000fe200078e02ff */
[----:B------:R-:W-:Y:S01]  /*2210*/  IADD3 R30, P1, R24, R30, RZ ;  /* 0x0000001e181e7210 */ /* 0x000fe20007f3e0ff */
[----:B------:R-:W-:Y:S02]  /*2220*/  IMAD R12, R238, -0x40, R241 ;  /* 0xffffffc0ee0c7824 */ /* 0x000fe400078e02f1 */
[----:B------:R-:W-:Y:S02]  /*2230*/  VIADD R23, R210, 0x20 ;  /* 0x00000020d2177836 */ /* 0x000fe40000000000 */
[----:B------:R-:W-:-:S02]  /*2240*/  IMAD R17, R217, -0x40, R240 ;  /* 0xffffffc0d9117824 */ /* 0x000fc400078e02f0 */
[----:B------:R-:W-:Y:S01]  /*2250*/  IMAD R28, R15, R6, RZ ;  /* 0x000000060f1c7224 */ /* 0x000fe200078e02ff */
[----:B------:R-:W-:Y:S01]  /*2260*/  ISETP.GE.AND P5, PT, R23, R12, PT ;  /* 0x0000000c1700720c */ /* 0x000fe20003fa6270 */
[----:B------:R-:W-:Y:S01]  /*2270*/  IMAD.WIDE.U32 R32, R227, R6, R212 ;  /* 0x00000006e3207225 */ /* 0x000fe200078e00d4 */
[-C--:B------:R-:W-:Y:S01]  /*2280*/  ISETP.GE.AND P3, PT, R23, R17.reuse, PT ;  /* 0x000000111700720c */ /* 0x080fe20003f66270 */
[----:B------:R-:W-:Y:S01]  /*2290*/  ULDC UR4, c[0x0][0x2dc] ;  /* 0x0000b70000047ab9 */ /* 0x000fe20000000800 */
[----:B------:R-:W-:Y:S01]  /*22a0*/  ISETP.GE.AND P4, PT, R210, R17, PT ;  /* 0x00000011d200720c */ /* 0x000fe20003f86270 */
[C---:B------:R-:W-:Y:S01]  /*22b0*/  IMAD R15, R227.reuse, R9, R26 ;  /* 0x00000009e30f7224 */ /* 0x040fe200078e021a */
[----:B------:R-:W-:Y:S01]  /*22c0*/  IADD3 R26, P0, R22, R32, RZ ;  /* 0x00000020161a7210 */ /* 0x000fe20007f1e0ff */
[----:B------:R-:W-:Y:S02]  /*22d0*/  IMAD R23, R227, R7, R28 ;  /* 0x00000007e3177224 */ /* 0x000fe400078e021c */
[----:B------:R-:W-:Y:S01]  /*22e0*/  IMAD.WIDE.U32 R24, R4, 0x40, RZ ;  /* 0x0000004004187825 */ /* 0x000fe200078e00ff */
[----:B------:R-:W-:-:S02]  /*22f0*/  IADD3.X R31, R14, R31, R15, P1, !PT ;  /* 0x0000001f0e1f7210 */ /* 0x000fc40000ffe40f */
[----:B------:R-:W-:Y:S01]  /*2300*/  LEA.HI R15, R238, R238, RZ, 0x1 ;  /* 0x000000eeee0f7211 */ /* 0x000fe200078f08ff */
[----:B------:R-:W-:Y:S01]  /*2310*/  IMAD.SHL.U32 R11, R11, 0x40, RZ ;  /* 0x000000400b0b7824 */ /* 0x000fe200078e00ff */
[----:B------:R-:W-:Y:S01]  /*2320*/  IADD3.X R27, R20, R33, R23, P0, !PT ;  /* 0x00000021141b7210 */ /* 0x000fe200007fe417 */
[----:B------:R-:W-:Y:S01]  /*2330*/  IMAD.WIDE.U32 R22, R10, 0x40, RZ ;  /* 0x000000400a167825 */ /* 0x000fe200078e00ff */
[----:B------:R-:W-:Y:S02]  /*2340*/  LOP3.LUT R15, R15, 0xfffffffe, RZ, 0xc0, !PT ;  /* 0xfffffffe0f0f7812 */ /* 0x000fe400078ec0ff */
[----:B------:R-:W-:Y:S01]  /*2350*/  @!P5 IADD3 R24, P1, R246, R24, RZ ;  /* 0x00000018f618d210 */ /* 0x000fe20007f3e0ff */
[----:B------:R-:W-:Y:S01]  /*2360*/  IMAD.SHL.U32 R5, R5, 0x40, RZ ;  /* 0x0000004005057824 */ /* 0x000fe200078e00ff */
[----:B------:R-:W-:Y:S01]  /*2370*/  @!P5 IADD3 R22, P0, R248, R22, RZ ;  /* 0x00000016f816d210 */ /* 0x000fe20007f1e0ff */
[----:B------:R-:W-:Y:S02]  /*2380*/  IMAD.IADD R4, R238, 0x1, -R15 ;  /* 0x00000001ee047824 */ /* 0x000fe400078e0a0f */
[----:B------:R-:W-:Y:S01]  /*2390*/  IMAD R15, R21, UR8, RZ ;  /* 0x00000008150f7c24 */ /* 0x000fe2000f8e02ff */
[----:B------:R-:W-:Y:S01]  /*23a0*/  @!P5 IADD3.X R23, R249, R23, R11, P0, !PT ;  /* 0x00000017f917d210 */ /* 0x000fe200007fe40b */
[----:B------:R-:W-:Y:S01]  /*23b0*/  IMAD R21, R21, UR6, RZ ;  /* 0x0000000615157c24 */ /* 0x000fe2000f8e02ff */
[----:B------:R-:W-:Y:S01]  /*23c0*/  @!P5 IADD3.X R25, R247, R25, R5, P1, !PT ;  /* 0x00000019f719d210 */ /* 0x000fe20000ffe405 */
[----:B------:R-:W-:Y:S01]  /*23d0*/  IMAD.WIDE.U32 R26, R18, UR6, R26 ;  /* 0x00000006121a7c25 */ /* 0x000fe2000f8e001a */
[----:B------:R-:W-:Y:S01]  /*23e0*/  ISETP.NE.AND P0, PT, R4, 0x1, PT ;  /* 0x000000010400780c */ /* 0x000fe20003f05270 */
[----:B------:R-:W-:Y:S01]  /*23f0*/  @P6 BAR.SYNC.DEFER_BLOCKING 0x0 ;  /* 0x0000000000006b1d */ /* 0x000fe20000010000 */
[----:B------:R-:W-:Y:S01]  /*2400*/  @!P3 IADD3 R4, P1, R210, 0x20, RZ ;  /* 0x00000020d204b810 */ /* 0x000fe20007f3e0ff */
[----:B------:R-:W-:Y:S01]  /*2410*/  IMAD R10, R18, UR7, R21 ;  /* 0x00000007120a7c24 */ /* 0x000fe2000f8e0215 */
[----:B------:R-:W-:Y:S01]  /*2420*/  @!P3 IADD3 R5, P2, R210, 0x20, RZ ;  /* 0x00000020d205b810 */ /* 0x000fe20007f5e0ff */
[----:B------:R-:W-:-:S02]  /*2430*/  IMAD R15, R18, UR9, R15 ;  /* 0x00000009120f7c24 */ /* 0x000fc4000f8e020f */
[--C-:B------:R-:W-:Y:S01]  /*2440*/  @!P3 IMAD.X R11, RZ, RZ, R19.reuse, P1 ;  /* 0x000000ffff0bb224 */ /* 0x100fe200008e0613 */
[----:B------:R-:W-:Y:S01]  /*2450*/  ISETP.GE.AND P1, PT, R210, R12, PT ;  /* 0x0000000cd200720c */ /* 0x000fe20003f26270 */
[----:B------:R-:W-:Y:S02]  /*2460*/  @!P3 IMAD.X R17, RZ, RZ, R19, P2 ;  /* 0x000000ffff11b224 */ /* 0x000fe400010e0613 */
[----:B------:R-:W-:Y:S02]  /*2470*/  IMAD.MOV.U32 R234, RZ, RZ, 0x7f800000 ;  /* 0x7f800000ffea7424 */ /* 0x000fe400078e00ff */
[----:B------:R-:W-:Y:S01]  /*2480*/  IMAD.MOV.U32 R236, RZ, RZ, 0x7f800000 ;  /* 0x7f800000ffec7424 */ /* 0x000fe200078e00ff */
[----:B------:R-:W1:Y:S01]  /*2490*/  LDC R235, c[0x0][0x394] ;  /* 0x0000e500ffeb7b82 */ /* 0x000e620000000800 */
[----:B------:R-:W-:Y:S01]  /*24a0*/  IMAD.WIDE.U32 R30, R18, UR8, R30 ;  /* 0x00000008121e7c25 */ /* 0x000fe2000f8e001e */
[----:B------:R-:W-:-:S06]  /*24b0*/  SHF.R.S32.HI R233, RZ, 0x1f, R208 ;  /* 0x0000001fffe97819 */ /* 0x000fcc00000114d0 */
[----:B------:R-:W2:Y:S01]  /*24c0*/  LDC R223, c[0x0][0x394] ;  /* 0x0000e500ffdf7b82 */ /* 0x000ea20000000800 */
[----:B------:R-:W-:Y:S02]  /*24d0*/  @!P3 IMAD R11, R11, R6, RZ ;  /* 0x000000060b0bb224 */ /* 0x000fe400078e02ff */
[----:B------:R-:W-:Y:S01]  /*24e0*/  IMAD.MOV.U32 R194, RZ, RZ, 0x20 ;  /* 0x00000020ffc27424 */ /* 0x000fe200078e00ff */
[----:B------:R3:W-:Y:S01]  /*24f0*/  @P1 STS.128 [R216+0xc000], RZ ;  /* 0x00c000ffd8001388 */ /* 0x0007e20000000c00 */
[----:B------:R-:W-:Y:S02]  /*2500*/  IMAD.IADD R33, R27, 0x1, R10 ;  /* 0x000000011b217824 */ /* 0x000fe400078e020a */
[----:B------:R-:W-:Y:S01]  /*2510*/  IMAD.MOV.U32 R193, RZ, RZ, 0x40 ;  /* 0x00000040ffc17424 */ /* 0x000fe200078e00ff */
[----:B------:R3:W-:Y:S01]  /*2520*/  @P1 STS.128 [R216+0xe000], RZ ;  /* 0x00e000ffd8001388 */ /* 0x0007e20000000c00 */
[-C--:B------:R-:W-:Y:S01]  /*2530*/  @!P3 IMAD R20, R17, R8.reuse, RZ ;  /* 0x000000081114b224 */ /* 0x080fe200078e02ff */
[----:B------:R-:W-:Y:S01]  /*2540*/  IADD3 R224, -R240, 0x40, R226 ;  /* 0x00000040f0e07810 */ /* 0x000fe20007ffe1e2 */
[----:B------:R-:W-:Y:S01]  /*2550*/  @!P4 IMAD R14, R19, R8, RZ ;  /* 0x00000008130ec224 */ /* 0x000fe200078e02ff */
[----:B------:R3:W-:Y:S01]  /*2560*/  @P1 STS.128 [R216+0x10000], RZ ;  /* 0x010000ffd8001388 */ /* 0x0007e20000000c00 */
[----:B------:R-:W-:Y:S01]  /*2570*/  IMAD.IADD R31, R31, 0x1, R15 ;  /* 0x000000011f1f7824 */ /* 0x000fe200078e020f */
[----:B------:R-:W-:Y:S01]  /*2580*/  CS2R R142, SRZ ;  /* 0x00000000008e7805 */ /* 0x000fe2000001ff00 */
[----:B------:R-:W-:Y:S01]  /*2590*/  @!P3 IMAD R18, R4, R7, R11 ;  /* 0x000000070412b224 */ /* 0x000fe200078e020b */
[----:B------:R-:W-:Y:S01]  /*25a0*/  @!PT LDS RZ, [RZ] ;  /* 0x00000000fffff984 */ /* 0x000fe20000000800 */
[----:B------:R-:W-:Y:S01]  /*25b0*/  @!PT LDS RZ, [RZ] ;  /* 0x00000000fffff984 */ /* 0x000fe20000000800 */
[----:B------:R-:W-:Y:S01]  /*25c0*/  @!PT LDS RZ, [RZ] ;  /* 0x00000000fffff984 */ /* 0x000fe20000000800 */
[----:B------:R-:W-:Y:S01]  /*25d0*/  @!P1 LDGSTS.E.BYPASS.LTC128B.128 [R216+0xc000], desc[UR16][R246.64] ;  /* 0x0c000000f6d89fae */ /* 0x000fe2000b901d50 */
[----:B------:R-:W-:Y:S01]  /*25e0*/  @!P4 IMAD R19, R19, R6, RZ ;  /* 0x000000061313c224 */ /* 0x000fe200078e02ff */
[----:B------:R-:W-:Y:S01]  /*25f0*/  CS2R R140, SRZ ;  /* 0x00000000008c7805 */ /* 0x000fe2000001ff00 */
[--C-:B------:R-:W-:Y:S01]  /*2600*/  @!P4 IMAD.MOV.U32 R32, RZ, RZ, R26.reuse ;  /* 0x000000ffff20c224 */ /* 0x100fe200078e001a */
[----:B------:R-:W-:Y:S01]  /*2610*/  @!P1 LDGSTS.E.BYPASS.LTC128B.128 [R216+0xe000], desc[UR16][R246.64+0x80] ;  /* 0x0e000080f6d89fae */ /* 0x000fe2000b901d50 */
[----:B------:R-:W-:Y:S01]  /*2620*/  @!P3 IMAD.MOV.U32 R10, RZ, RZ, R26 ;  /* 0x000000ffff0ab224 */ /* 0x000fe200078e001a */
[----:B------:R-:W-:Y:S01]  /*2630*/  CS2R R146, SRZ ;  /* 0x0000000000927805 */ /* 0x000fe2000001ff00 */
[----:B------:R-:W-:Y:S01]  /*2640*/  @!P3 IMAD.MOV.U32 R11, RZ, RZ, R33 ;  /* 0x000000ffff0bb224 */ /* 0x000fe200078e0021 */
[----:B------:R-:W-:Y:S01]  /*2650*/  @!P1 LDGSTS.E.BYPASS.LTC128B.128 [R216+0x10000], desc[UR16][R246.64+0x100] ;  /* 0x10000100f6d89fae */ /* 0x000fe2000b901d50 */
[----:B------:R-:W-:Y:S01]  /*2660*/  @!P3 IMAD R17, R5, R9, R20 ;  /* 0x000000090511b224 */ /* 0x000fe200078e0214 */
[----:B------:R-:W-:Y:S01]  /*2670*/  CS2R R144, SRZ ;  /* 0x0000000000907805 */ /* 0x000fe2000001ff00 */
[--C-:B------:R-:W-:Y:S01]  /*2680*/  @!P3 IMAD.MOV.U32 R20, RZ, RZ, R30.reuse ;  /* 0x000000ffff14b224 */ /* 0x100fe200078e001e */
[----:B------:R3:W-:Y:S01]  /*2690*/  @P5 STS.128 [R216+0xd000], RZ ;  /* 0x00d000ffd8005388 */ /* 0x0007e20000000c00 */
[--C-:B------:R-:W-:Y:S01]  /*26a0*/  @!P3 IMAD.MOV.U32 R21, RZ, RZ, R31.reuse ;  /* 0x000000ffff15b224 */ /* 0x100fe200078e001f */
[----:B------:R-:W-:Y:S01]  /*26b0*/  CS2R R138, SRZ ;  /* 0x00000000008a7805 */ /* 0x000fe2000001ff00 */
[----:B------:R-:W-:Y:S01]  /*26c0*/  @!P4 IMAD.WIDE.U32 R28, R210, R8, R30 ;  /* 0x00000008d21cc225 */ /* 0x000fe200078e001e */
[----:B------:R3:W-:Y:S01]  /*26d0*/  @P5 STS.128 [R216+0xf000], RZ ;  /* 0x00f000ffd8005388 */ /* 0x0007e20000000c00 */
[----:B------:R-:W-:-:S02]  /*26e0*/  CS2R R136, SRZ ;  /* 0x0000000000887805 */ /* 0x000fc4000001ff00 */
[----:B------:R-:W-:Y:S01]  /*26f0*/  CS2R R134, SRZ ;  /* 0x0000000000867805 */ /* 0x000fe2000001ff00 */
[----:B------:R-:W-:Y:S01]  /*2700*/  @!P4 IMAD R15, R210, R7, R19 ;  /* 0x00000007d20fc224 */ /* 0x000fe200078e0213 */
[----:B------:R3:W-:Y:S01]  /*2710*/  @P5 STS.128 [R216+0x11000], RZ ;  /* 0x011000ffd8005388 */ /* 0x0007e20000000c00 */
[-C--:B------:R-:W-:Y:S01]  /*2720*/  @!P3 IMAD.WIDE.U32 R30, R4, R6.reuse, R10 ;  /* 0x00000006041eb225 */ /* 0x080fe200078e000a */
[----:B------:R-:W-:Y:S01]  /*2730*/  CS2R R132, SRZ ;  /* 0x0000000000847805 */ /* 0x000fe2000001ff00 */
[----:B------:R-:W4:Y:S01]  /*2740*/  @!P4 LDC.64 R10, c[0x0][0x218] ;  /* 0x00008600ff0acb82 */ /* 0x000f220000000a00 */
[----:B------:R-:W-:Y:S01]  /*2750*/  @!PT LDS RZ, [RZ] ;  /* 0x00000000fffff984 */ /* 0x000fe20000000800 */
[----:B------:R-:W-:Y:S01]  /*2760*/  @!PT LDS RZ, [RZ] ;  /* 0x00000000fffff984 */ /* 0x000fe20000000800 */
[----:B------:R-:W-:Y:S01]  /*2770*/  @!PT LDS RZ, [RZ] ;  /* 0x00000000fffff984 */ /* 0x000fe20000000800 */
[----:B------:R-:W-:Y:S01]  /*2780*/  @!P5 LDGSTS.E.BYPASS.LTC128B.128 [R216+0xd000], desc[UR16][R24.64] ;  /* 0x0d00000018d8dfae */ /* 0x000fe2000b901d50 */
[C---:B------:R-:W-:Y:S01]  /*2790*/  @!P4 IMAD.WIDE.U32 R32, R210.reuse, R6, R32 ;  /* 0x00000006d220c225 */ /* 0x040fe200078e0020 */
[----:B------:R-:W-:Y:S02]  /*27a0*/  CS2R R126, SRZ ;  /* 0x00000000007e7805 */ /* 0x000fe4000001ff00 */
[----:B------:R-:W-:Y:S01]  /*27b0*/  CS2R R124, SRZ ;  /* 0x00000000007c7805 */ /* 0x000fe2000001ff00 */
[----:B------:R-:W-:Y:S01]  /*27c0*/  @!P5 LDGSTS.E.BYPASS.LTC128B.128 [R216+0xf000], desc[UR16][R24.64+0x80] ;  /* 0x0f00008018d8dfae */ /* 0x000fe2000b901d50 */
[----:B------:R-:W-:Y:S01]  /*27d0*/  @!P4 IMAD R14, R210, R9, R14 ;  /* 0x00000009d20ec224 */ /* 0x000fe200078e020e */
[----:B------:R-:W-:Y:S01]  /*27e0*/  CS2R R130, SRZ ;  /* 0x0000000000827805 */ /* 0x000fe2000001ff00 */
[----:B------:R-:W1:Y:S01]  /*27f0*/  @!P3 LDC.64 R6, c[0x0][0x218] ;  /* 0x00008600ff06bb82 */ /* 0x000e620000000a00 */
[----:B------:R-:W-:Y:S01]  /*2800*/  @!P3 IMAD.WIDE.U32 R26, R5, R8, R20 ;  /* 0x00000008051ab225 */ /* 0x000fe200078e0014 */
[----:B------:R-:W-:Y:S01]  /*2810*/  @!P5 LDGSTS.E.BYPASS.LTC128B.128 [R216+0x11000], desc[UR16][R24.64+0x100] ;  /* 0x1100010018d8dfae */ /* 0x000fe2000b901d50 */
[----:B------:R-:W-:-:S02]  /*2820*/  CS2R R128, SRZ ;  /* 0x0000000000807805 */ /* 0x000fc4000001ff00 */
[----:B------:R-:W-:Y:S01]  /*2830*/  CS2R R122, SRZ ;  /* 0x00000000007a7805 */ /* 0x000fe2000001ff00 */
[----:B------:R-:W-:Y:S01]  /*2840*/  @!P3 IMAD.IADD R20, R27, 0x1, R17 ;  /* 0x000000011b14b824 */ /* 0x000fe200078e0211 */
[----:B------:R-:W-:Y:S01]  /*2850*/  CS2R R120, SRZ ;  /* 0x0000000000787805 */ /* 0x000fe2000001ff00 */
[----:B------:R-:W-:Y:S01]  /*2860*/  VIADD R4, R209, 0x3000 ;  /* 0x00003000d1047836 */ /* 0x000fe20000000000 */
[----:B------:R-:W2:Y:S01]  /*2870*/  @!P4 LDC.64 R8, c[0x0][0x220] ;  /* 0x00008800ff08cb82 */ /* 0x000ea20000000a00 */
[----:B------:R-:W-:Y:S01]  /*2880*/  @!P4 IMAD.IADD R14, R29, 0x1, R14 ;  /* 0x000000011d0ec824 */ /* 0x000fe200078e020e */
[----:B------:R-:W-:Y:S01]  /*2890*/  CS2R R118, SRZ ;  /* 0x0000000000767805 */ /* 0x000fe2000001ff00 */
[----:B------:R-:W-:Y:S01]  /*28a0*/  @!P4 IMAD.IADD R15, R33, 0x1, R15 ;  /* 0x00000001210fc824 */ /* 0x000fe200078e020f */
[----:B------:R-:W-:Y:S01]  /*28b0*/  SEL R237, R4, R209, !P0 ;  /* 0x000000d104ed7207 */ /* 0x000fe20004000000 */
[----:B------:R-:W-:Y:S01]  /*28c0*/  @!P3 IMAD.IADD R18, R31, 0x1, R18 ;  /* 0x000000011f12b824 */ /* 0x000fe200078e0212 */
[----:B------:R-:W-:-:S02]  /*28d0*/  CS2R R116, SRZ ;  /* 0x0000000000747805 */ /* 0x000fc4000001ff00 */
[----:B------:R-:W-:Y:S02]  /*28e0*/  CS2R R110, SRZ ;  /* 0x00000000006e7805 */ /* 0x000fe4000001ff00 */
[C---:B----4-:R-:W-:Y:S01]  /*28f0*/  @!P4 LEA R10, P6, R28.reuse, R10, 0x1 ;  /* 0x0000000a1c0ac211 */ /* 0x050fe200078c08ff */
[----:B------:R-:W4:Y:S01]  /*2900*/  @!P3 LDC.64 R4, c[0x0][0x220] ;  /* 0x00008800ff04bb82 */ /* 0x000f220000000a00 */
[----:B------:R-:W-:Y:S02]  /*2910*/  LEA R237, R237, UR5, 0x1 ;  /* 0x00000005eded7c11 */ /* 0x000fe4000f8e08ff */
[----:B------:R-:W-:Y:S02]  /*2920*/  CS2R R108, SRZ ;  /* 0x00000000006c7805 */ /* 0x000fe4000001ff00 */
[----:B------:R-:W-:Y:S02]  /*2930*/  @!P4 LEA.HI.X R11, R28, R11, R14, 0x1, P6 ;  /* 0x0000000b1c0bc211 */ /* 0x000fe400030f0c0e */
[----:B------:R-:W-:-:S02]  /*2940*/  CS2R R114, SRZ ;  /* 0x0000000000727805 */ /* 0x000fc4000001ff00 */
[----:B------:R-:W-:Y:S01]  /*2950*/  CS2R R112, SRZ ;  /* 0x0000000000707805 */ /* 0x000fe2000001ff00 */
[----:B------:R3:W-:Y:S01]  /*2960*/  @P1 STS [R237], RZ ;  /* 0x000000ffed001388 */ /* 0x0007e20000000800 */
[C---:B-1----:R-:W-:Y:S02]  /*2970*/  @!P3 LEA R6, P2, R26.reuse, R6, 0x1 ;  /* 0x000000061a06b211 */ /* 0x042fe400078408ff */
[----:B------:R-:W-:Y:S02]  /*2980*/  CS2R R106, SRZ ;  /* 0x00000000006a7805 */ /* 0x000fe4000001ff00 */
[----:B------:R-:W-:Y:S01]  /*2990*/  CS2R R104, SRZ ;  /* 0x0000000000687805 */ /* 0x000fe2000001ff00 */
[----:B------:R3:W-:Y:S01]  /*29a0*/  @P1 STS [R237+0x4], RZ ;  /* 0x000004ffed001388 */ /* 0x0007e20000000800 */
[----:B------:R-:W-:Y:S02]  /*29b0*/  @!P3 LEA.HI.X R7, R26, R7, R20, 0x1, P2 ;  /* 0x000000071a07b211 */ /* 0x000fe400010f0c14 */
        /* <DEDUP_REMOVED lines=8> */
[----:B------:R-:W-:Y:S01]  /*2a40*/  CS2R R82, SRZ ;  /* 0x0000000000527805 */ /* 0x000fe2000001ff00 */
[----:B------:R-:W1:Y:S01]  /*2a50*/  LDC.64 R14, c[0x0][0x3b8] ;  /* 0x0000ee00ff0e7b82 */ /* 0x000e620000000a00 */
        /* <DEDUP_REMOVED lines=29> */
[----:B------:R-:W-:Y:S01]  /*2c30*/  ULDC UR6, c[0x0][0x398] ;  /* 0x0000e60000067ab9 */ /* 0x000fe20000000800 */
[----:B------:R-:W-:Y:S01]  /*2c40*/  ULDC.U8 UR8, c[0x0][0x388] ;  /* 0x0000e20000087ab9 */ /* 0x000fe20000000000 */
[----:B------:R-:W-:Y:S01]  /*2c50*/  ULDC UR7, c[0x0][0x2ec] ;  /* 0x0000bb0000077ab9 */ /* 0x000fe20000000800 */
[----:B------:R-:W-:Y:S01]  /*2c60*/  @!PT LDS RZ, [RZ] ;  /* 0x00000000fffff984 */ /* 0x000fe20000000800 */
[----:B------:R-:W-:Y:S01]  /*2c70*/  @!PT LDS RZ, [RZ] ;  /* 0x00000000fffff984 */ /* 0x000fe20000000800 */
[----:B------:R-:W-:Y:S01]  /*2c80*/  @!PT LDS RZ, [RZ] ;  /* 0x00000000fffff984 */ /* 0x000fe20000000800 */
[----:B------:R-:W-:Y:S04]  /*2c90*/  @!P1 LDGSTS.E.BYPASS.LTC128B.128 [R237], desc[UR16][R248.64] ;  /* 0x00000000f8ed9fae */ /* 0x000fe8000b901d50 */
[----:B------:R-:W-:Y:S04]  /*2ca0*/  @!P1 LDGSTS.E.BYPASS.LTC128B.128 [R237+0x2000], desc[UR16][R248.64+0x80] ;  /* 0x02000080f8ed9fae */ /* 0x000fe8000b901d50 */
[----:B------:R-:W-:Y:S01]  /*2cb0*/  @!P1 LDGSTS.E.BYPASS.LTC128B.128 [R237+0x4000], desc[UR16][R248.64+0x100] ;  /* 0x04000100f8ed9fae */ /* 0x000fe2000b901d50 */
[----:B----4-:R-:W-:-:S03]  /*2cc0*/  @!P3 LEA R4, P1, R30, R4, 0x1 ;  /* 0x000000041e04b211 */ /* 0x010fc600078208ff */
        /* <DEDUP_REMOVED lines=55> */
[----:B--2---:R-:W-:-:S03]  /*3040*/  IMAD.WIDE R8, R215, 0x4, R250 ;  /* 0x00000004d7087825 */ /* 0x004fc600078e02fa */
[----:B------:R-:W0:Y:S04]  /*3050*/  LDGDEPBAR ;  /* 0x00000000000079af */ /* 0x000e280000000000 */
[----:B-1----:R-:W2:Y:S01]  /*3060*/  LDG.E.64 R6, desc[UR16][R14.64+0x8] ;  /* 0x000008100e067981 */ /* 0x002ea2000c1e1b00 */
[C---:B------:R-:W-:Y:S01]  /*3070*/  VIADD R11, R215.reuse, 0x8 ;  /* 0x00000008d70b7836 */ /* 0x040fe20000000000 */
[-C--:B------:R-:W-:Y:S02]  /*3080*/  ISETP.GE.AND P2, PT, R215, R12.reuse, PT ;  /* 0x0000000cd700720c */ /* 0x080fe40003f46270 */
[----:B------:R3:W5:Y:S02]  /*3090*/  LDG.E.64 R202, desc[UR16][R14.64] ;  /* 0x000000100eca7981 */ /* 0x000764000c1e1b00 */
[----:B------:R-:W-:-:S09]  /*30a0*/  ISETP.GE.AND P1, PT, R11, R12, PT ;  /* 0x0000000c0b00720c */ /* 0x000fd20003f26270 */
[----:B------:R3:W5:Y:S01]  /*30b0*/  @!P2 LDG.E R234, desc[UR16][R8.64] ;  /* 0x0000001008eaa981 */ /* 0x000762000c1e1900 */
[----:B----4-:R-:W-:-:S03]  /*30c0*/  IMAD R5, R214, R16, R211 ;  /* 0x00000010d6057224 */ /* 0x010fc600078e02d3 */
[----:B------:R3:W5:Y:S01]  /*30d0*/  @!P1 LDG.E R236, desc[UR16][R8.64+0x20] ;  /* 0x0000201008ec9981 */ /* 0x000762000c1e1900 */
[----:B------:R-:W-:-:S05]  /*30e0*/  IMAD.SHL.U32 R5, R5, 0x20, RZ ;  /* 0x0000002005057824 */ /* 0x000fca00078e00ff */
[----:B------:R-:W-:Y:S01]  /*30f0*/  SHF.R.S32.HI R4, RZ, 0x1f, R5 ;  /* 0x0000001fff047819 */ /* 0x000fe20000011405 */
[----:B------:R-:W-:Y:S01]  /*3100*/  IMAD.IADD R224, R224, 0x1, -R13 ;  /* 0x00000001e0e07824 */ /* 0x000fe200078e0a0d */
[----:B--2---:R-:W-:-:S04]  /*3110*/  IADD3 R232, P2, P1, R5, R6, R208 ;  /* 0x0000000605e87210 */ /* 0x004fc8000795e0d0 */
[----:B------:R-:W-:Y:S02]  /*3120*/  IADD3.X R233, R4, R7, R233, P2, P1 ;  /* 0x0000000704e97210 */ /* 0x000fe400017e24e9 */
[----:B------:R-:W-:Y:S01]  /*3130*/  R2P PR, R205, 0x6 ;  /* 0x00000006cd007804 */ /* 0x000fe20000000000 */
[----:B------:R-:W-:Y:S02]  /*3140*/  VIADD R5, R200, 0x3000 ;  /* 0x00003000c8057836 */ /* 0x000fe40000000000 */
[----:B------:R-:W-:Y:S02]  /*3150*/  VIADD R4, R199, 0x3000 ;  /* 0x00003000c7047836 */ /* 0x000fe40000000000 */
[----:B------:R-:W-:Y:S02]  /*3160*/  SEL R194, R194, 0xffffffe0, !P1 ;  /* 0xffffffe0c2c27807 */ /* 0x000fe40004800000 */
[----:B------:R-:W-:Y:S02]  /*3170*/  SEL R193, R193, 0xffffffc0, !P2 ;  /* 0xffffffc0c1c17807 */ /* 0x000fe40005000000 */
[----:B------:R-:W-:Y:S01]  /*3180*/  SEL R5, R5, R200, !P0 ;  /* 0x000000c805057207 */ /* 0x000fe20004000000 */
[C---:B------:R-:W-:Y:S01]  /*3190*/  IMAD.IADD R192, R197.reuse, 0x1, R194 ;  /* 0x00000001c5c07824 */ /* 0x040fe200078e02c2 */
[----:B------:R-:W-:Y:S01]  /*31a0*/  SEL R4, R4, R199, !P0 ;  /* 0x000000c704047207 */ /* 0x000fe20004000000 */
[----:B------:R-:W-:Y:S01]  /*31b0*/  IMAD.IADD R190, R197, 0x1, R193 ;  /* 0x00000001c5be7824 */ /* 0x000fe200078e02c1 */
[----:B------:R-:W-:Y:S01]  /*31c0*/  LEA R196, R5, UR5, 0x1 ;  /* 0x0000000505c47c11 */ /* 0x000fe2000f8e08ff */
[----:B------:R-:W-:Y:S01]  /*31d0*/  IMAD.IADD R191, R193, 0x1, R192 ;  /* 0x00000001c1bf7824 */ /* 0x000fe200078e02c0 */
[----:B---3--:R-:W-:-:S07]  /*31e0*/  LEA R195, R4, UR5, 0x1 ;  /* 0x0000000504c37c11 */ /* 0x008fce000f8e08ff */
.L_x_1415:
[----:B------:R-:W0:Y:S01]  /*31f0*/  LDGDEPBAR ;  /* 0x00000000000079af */ /* 0x000e220000000000 */
[C---:B------:R-:W-:Y:S01]  /*3200*/  IMAD.IADD R94, R196.reuse, 0x1, R194 ;  /* 0x00000001c45e7824 */ /* 0x040fe200078e02c2 */
[----:B------:R-:W-:Y:S01]  /*3210*/  IADD3 R93, R196, R193, RZ ;  /* 0x000000c1c45d7210 */ /* 0x000fe20007ffe0ff */
[----:B------:R-:W-:Y:S01]  /*3220*/  IMAD.MOV.U32 R231, RZ, RZ, R229 ;  /* 0x000000ffffe77224 */ /* 0x000fe200078e00e5 */
[C---:B------:R-:W-:Y:S01]  /*3230*/  LEA R96, P0, R215.reuse, R230, 0x2 ;  /* 0x000000e6d7607211 */ /* 0x040fe200078010ff */
[----:B------:R-:W-:Y:S02]  /*3240*/  IMAD.IADD R92, R94, 0x1, R193 ;  /* 0x000000015e5c7824 */ /* 0x000fe400078e02c1 */
[----:B------:R-:W-:Y:S01]  /*3250*/  IMAD.MOV.U32 R95, RZ, RZ, R223 ;  /* 0x000000ffff5f7224 */ /* 0x000fe200078e00df */
        /* <DEDUP_REMOVED lines=102> */
.L_x_1411:
[--C-:B------:R-:W-:Y:S01]  /*38c0*/  IADD3 R26, R240, 0x1, -R241.reuse ;  /* 0x00000001f01a7810 */ /* 0x100fe20007ffe8f1 */
[----:B------:R-:W1:Y:S01]  /*38d0*/  S2R R23, SR_TID.X ;  /* 0x0000000000177919 */ /* 0x000e620000002100 */
[----:B------:R-:W-:Y:S01]  /*38e0*/  IADD3 R24, -R95, R240, -R241 ;  /* 0x000000f05f187210 */ /* 0x000fe20007ffe9f1 */
        /* <DEDUP_REMOVED lines=67> */
.L_x_1412:
        /* <DEDUP_REMOVED lines=50> */
[--C-:B------:R-:W-:Y:S01]  /*4040*/  FFMA.FTZ R178, R14, UR7, -R21.reuse ;  /* 0x000000070eb27c23 */ /* 0x100fe20008010815 */
        /* <DEDUP_REMOVED lines=92> */
[----:B------:R-:W-:Y:S01]  /*4610*/  F2FP.RELU.F16.F32.PACK_AB R23, R174, R167 ;  /* 0x000000a7ae17723e */ /* 0x000fe200000008ff */
[----:B------:R-:W-:Y:S01]  /*4620*/  STS [R221+0x20400], R20 ;  /* 0x02040014dd007388 */ /* 0x000fe20000000800 */
[----:B------:R-:W-:Y:S02]  /*4630*/  F2FP.RELU.F16.F32.PACK_AB R24, R171, R170 ;  /* 0x000000aaab18723e */ /* 0x000fe400000008ff */
[----:B------:R-:W-:Y:S01]  /*4640*/  F2FP.RELU.F16.F32.PACK_AB R21, R168, R177 ;  /* 0x000000b1a815723e */ /* 0x000fe200000008ff */
[----:B------:R-:W-:Y:S01]  /*4650*/  @!P4 FADD.FTZ R178, -R178, -RZ ;  /* 0x800000ffb2b2c221 */ /* 0x000fe20000010100 */
[----:B------:R-:W-:Y:S01]  /*4660*/  F2FP.RELU.F16.F32.PACK_AB R29, R173, R176 ;  /* 0x000000b0ad1d723e */ /* 0x000fe200000008ff */
[----:B------:R-:W-:Y:S01]  /*4670*/  STS [R221+0x20000], R24 ;  /* 0x02000018dd007388 */ /* 0x000fe20000000800 */
[----:B------:R-:W-:Y:S01]  /*4680*/  @!P6 FADD.FTZ R180, -R180, -RZ ;  /* 0x800000ffb4b4e221 */ /* 0x000fe20000010100 */
[----:B------:R-:W-:Y:S02]  /*4690*/  FSETP.GE.FTZ.AND P3, PT, R170, RZ, PT ;  /* 0x000000ffaa00720b */ /* 0x000fe40003f76000 */
[----:B------:R-:W-:Y:S01]  /*46a0*/  STS [R222+0x20000], R23 ;  /* 0x02000017de007388 */ /* 0x000fe20000000800 */
[----:B------:R-:W-:Y:S01]  /*46b0*/  @!P2 FADD.FTZ R179, -R179, -RZ ;  /* 0x800000ffb3b3a221 */ /* 0x000fe20000010100 */
[----:B------:R-:W-:Y:S02]  /*46c0*/  F2FP.RELU.F16.F32.PACK_AB R27, R180, R181 ;  /* 0x000000b5b41b723e */ /* 0x000fe400000008ff */
[----:B------:R-:W-:Y:S01]  /*46d0*/  STS [R222+0x20400], R21 ;  /* 0x02040015de007388 */ /* 0x000fe20000000800 */
[----:B------:R-:W-:Y:S02]  /*46e0*/  F2FP.RELU.F16.F32.PACK_AB R25, R175, R178 ;  /* 0x000000b2af19723e */ /* 0x000fe400000008ff */
[----:B------:R-:W-:Y:S01]  /*46f0*/  F2FP.RELU.F16.F32.PACK_AB R31, R179, R166 ;  /* 0x000000a6b31f723e */ /* 0x000fe200000008ff */
[----:B------:R-:W-:Y:S01]  /*4700*/  STS [R220+0x20000], R27 ;  /* 0x0200001bdc007388 */ /* 0x000fe20000000800 */
[----:B------:R-:W-:Y:S02]  /*4710*/  FSETP.GE.FTZ.AND P1, PT, R172, RZ, PT ;  /* 0x000000ffac00720b */ /* 0x000fe40003f36000 */
[----:B------:R-:W-:Y:S01]  /*4720*/  FSETP.GE.FTZ.AND P2, PT, R171, RZ, PT ;  /* 0x000000ffab00720b */ /* 0x000fe20003f56000 */
        /* <DEDUP_REMOVED lines=97> */
[C---:B------:R-:W-:Y:S01]  /*4d40*/  FADD.FTZ R28, -R165.reuse, R28 ;  /* 0x0000001ca51c7221 */ /* 0x040fe20000010100 */
[----:B------:R-:W-:Y:S01]  /*4d50*/  FSEL R96, R96, R165, P2 ;  /* 0x000000a560607208 */ /* 0x000fe20001000000 */
[----:B------:R-:W-:Y:S01]  /*4d60*/  FADD.FTZ R24, -R165, R24 ;  /* 0x00000018a5187221 */ /* 0x000fe20000010100 */
[----:B------:R-:W-:Y:S01]  /*4d70*/  FSETP.GE.FTZ.AND P2, PT, R174, RZ, PT ;  /* 0x000000ffae00720b */ /* 0x000fe20003f56000 */
        /* <DEDUP_REMOVED lines=9> */
[----:B------:R-:W-:Y:S01]  /*4e10*/  FSETP.GE.FTZ.AND P2, PT, R180, RZ, PT ;  /* 0x000000ffb400720b */ /* 0x000fe20003f56000 */
[----:B------:R-:W-:Y:S01]  /*4e20*/  FADD.FTZ R32, -R165, R32 ;  /* 0x00000020a5207221 */ /* 0x000fe20000010100 */
[----:B------:R-:W-:Y:S01]  /*4e30*/  FSEL R28, R28, R165, P0 ;  /* 0x000000a51c1c7208 */ /* 0x000fe20000000000 */
[----:B------:R-:W-:Y:S01]  /*4e40*/  FADD.FTZ R29, -R164, R34 ;  /* 0x00000022a41d7221 */ /* 0x000fe20000010100 */
[----:B------:R-:W-:Y:S01]  /*4e50*/  FSETP.GE.FTZ.AND P0, PT, R175, RZ, PT ;  /* 0x000000ffaf00720b */ /* 0x000fe20003f16000 */
[----:B------:R-:W-:Y:S01]  /*4e60*/  FMUL.FTZ R27, R168, R27 ;  /* 0x0000001ba81b7220 */ /* 0x000fe20000410000 */
[----:B------:R-:W-:Y:S01]  /*4e70*/  FSEL R24, R24, R165, P3 ;  /* 0x000000a518187208 */ /* 0x000fe20001800000 */
[----:B------:R-:W-:Y:S01]  /*4e80*/  FMUL.FTZ R97, R170, R97 ;  /* 0x00000061aa617220 */ /* 0x000fe20000410000 */
[----:B------:R-:W-:Y:S01]  /*4e90*/  FSETP.GE.FTZ.AND P1, PT, R177, RZ, PT ;  /* 0x000000ffb100720b */ /* 0x000fe20003f36000 */
[----:B------:R-:W-:Y:S01]  /*4ea0*/  FMUL.FTZ R96, R171, R96 ;  /* 0x00000060ab607220 */ /* 0x000fe20000410000 */
[----:B------:R-:W-:Y:S01]  /*4eb0*/  F2FP.F16.F32.PACK_AB R20, R20, R21 ;  /* 0x000000151414723e */ /* 0x000fe200000000ff */
[----:B------:R-:W-:Y:S01]  /*4ec0*/  FMUL.FTZ R24, R167, R24 ;  /* 0x00000018a7187220 */ /* 0x000fe20000410000 */
[----:B------:R-:W-:Y:S01]  /*4ed0*/  FSETP.GE.FTZ.AND P3, PT, R166, RZ, PT ;  /* 0x000000ffa600720b */ /* 0x000fe20003f76000 */
[----:B------:R-:W-:Y:S01]  /*4ee0*/  FMUL.FTZ R23, R174, R23 ;  /* 0x00000017ae177220 */ /* 0x000fe20000410000 */
[----:B------:R-:W-:Y:S01]  /*4ef0*/  FSEL R21, R26, R165, P2 ;  /* 0x000000a51a157208 */ /* 0x000fe20001000000 */
[----:B------:R-:W-:Y:S01]  /*4f00*/  FMUL.FTZ R28, R181, R28 ;  /* 0x0000001cb51c7220 */ /* 0x000fe20000410000 */
[----:B------:R-:W-:Y:S02]  /*4f10*/  FSEL R26, R31, R164, P0 ;  /* 0x000000a41f1a7208 */ /* 0x000fe40000000000 */
[----:B------:R-:W-:Y:S01]  /*4f20*/  FSETP.GE.FTZ.AND P2, PT, R179, RZ, PT ;  /* 0x000000ffb300720b */ /* 0x000fe20003f56000 */
[----:B------:R-:W-:Y:S01]  /*4f30*/  FMUL.FTZ R21, R180, R21 ;  /* 0x00000015b4157220 */ /* 0x000fe20000410000 */
[----:B------:R-:W-:Y:S01]  /*4f40*/  FSETP.GE.FTZ.AND P0, PT, R173, RZ, PT ;  /* 0x000000ffad00720b */ /* 0x000fe20003f16000 */
[----:B------:R-:W-:Y:S01]  /*4f50*/  FMUL.FTZ R26, R175, R26 ;  /* 0x0000001aaf1a7220 */ /* 0x000fe20000410000 */
[----:B------:R-:W-:Y:S01]  /*4f60*/  FSEL R22, R25, R164, P1 ;  /* 0x000000a419167208 */ /* 0x000fe20000800000 */
[----:B------:R-:W-:Y:S01]  /*4f70*/  FADD.FTZ R25, -R164, R30 ;  /* 0x0000001ea4197221 */ /* 0x000fe20000010100 */
[----:B------:R-:W-:Y:S02]  /*4f80*/  FSEL R31, R32, R165, P3 ;  /* 0x000000a5201f7208 */ /* 0x000fe40001800000 */
[----:B------:R-:W-:Y:S01]  /*4f90*/  ISETP.GT.AND P3, PT, R238, R225, PT ;  /* 0x000000e1ee00720c */ /* 0x000fe20003f64270 */
[----:B------:R-:W-:Y:S01]  /*4fa0*/  FMUL.FTZ R22, R177, R22 ;  /* 0x00000016b1167220 */ /* 0x000fe20000410000 */
[----:B------:R-:W-:Y:S01]  /*4fb0*/  FSETP.GE.FTZ.AND P1, PT, R178, RZ, PT ;  /* 0x000000ffb200720b */ /* 0x000fe20003f36000 */
[----:B------:R-:W-:Y:S01]  /*4fc0*/  FMUL.FTZ R31, R166, R31 ;  /* 0x0000001fa61f7220 */ /* 0x000fe20000410000 */
[----:B------:R-:W-:Y:S01]  /*4fd0*/  F2FP.F16.F32.PACK_AB R96, R96, R97 ;  /* 0x000000616060723e */ /* 0x000fe200000000ff */
[----:B------:R-:W-:Y:S01]  /*4fe0*/  @P2 FADD.FTZ R165, -R165, R33 ;  /* 0x00000021a5a52221 */ /* 0x000fe20000010100 */
[----:B------:R-:W-:Y:S02]  /*4ff0*/  FSEL R25, R25, R164, P1 ;  /* 0x000000a419197208 */ /* 0x000fe40000800000 */
[----:B------:R-:W-:Y:S02]  /*5000*/  FSETP.GE.FTZ.AND P1, PT, R176, RZ, PT ;  /* 0x000000ffb000720b */ /* 0x000fe40003f36000 */
[----:B------:R-:W-:Y:S01]  /*5010*/  F2FP.F16.F32.PACK_AB R27, R27, R22 ;  /* 0x000000161b1b723e */ /* 0x000fe200000000ff */
[----:B------:R-:W-:Y:S01]  /*5020*/  FMUL.FTZ R25, R178, R25 ;  /* 0x00000019b2197220 */ /* 0x000fe20000410000 */
        /* <DEDUP_REMOVED lines=32> */
.L_x_1413:
        /* <DEDUP_REMOVED lines=106> */
.L_x_1414:
        /* <DEDUP_REMOVED lines=15> */
[----:B------:R-:W-:Y:S03]  /*59c0*/  LDSM.16.M88.4 R184, [R191+0x1000] ;  /* 0x00100000bfb8783b */ /* 0x000fe60000000200 */
        /* <DEDUP_REMOVED lines=213> */
[----:B------:R-:W-:Y:S02]  /*6720*/  LEA.HI.X.SX32 R85, R9, R245, 0x2, P2 ;  /* 0x000000f509557211 */ /* 0x000fe400010f16ff */
[C---:B------:R-:W-:Y:S01]  /*6730*/  LEA R88, P0, R155.reuse, R244, 0x2 ;  /* 0x000000f49b587211 */ /* 0x040fe200078010ff */
        /* <DEDUP_REMOVED lines=260> */
[----:B------:R-:W-:Y:S01]  /*7780*/  @P0 IADD3 R12, R239, R242, RZ ;  /* 0x000000f2ef0c0210 */ /* 0x000fe20007ffe0ff */
[----:B------:R3:W-:Y:S04]  /*7790*/  STS [R218+0x7000], R45 ;  /* 0x0070002dda007388 */ /* 0x0007e80000000800 */
[----:B------:R4:W-:Y:S01]  /*77a0*/  STS [R218+0x7400], R47 ;  /* 0x0074002fda007388 */ /* 0x0009e20000000800 */
[----:B-1----:R-:W-:-:S02]  /*77b0*/  @P0 IMAD R44, R12, R7, RZ ;  /* 0x000000070c2c0224 */ /* 0x002fc400078e02ff */
[----:B------:R-:W-:Y:S01]  /*77c0*/  @P0 IMAD.WIDE.U32 R12, R12, R6, RZ ;  /* 0x000000060c0c0225 */ /* 0x000fe200078e00ff */
[----:B------:R-:W-:Y:S04]  /*77d0*/  STS [R219+0x8000], R52 ;  /* 0x00800034db007388 */ /* 0x000fe80000000800 */
[----:B------:R-:W-:Y:S01]  /*77e0*/  STS [R219+0x8400], R54 ;  /* 0x00840036db007388 */ /* 0x000fe20000000800 */
[----:B------:R-:W-:Y:S02]  /*77f0*/  @P0 IADD3 R44, R13, R44, RZ ;  /* 0x0000002c0d2c0210 */ /* 0x000fe40007ffe0ff */
[----:B------:R-:W-:Y:S01]  /*7800*/  @P0 MOV R46, R12 ;  /* 0x0000000c002e0202 */ /* 0x000fe20000000f00 */
[----:B------:R-:W-:Y:S04]  /*7810*/  STS [R218+0x8000], R65 ;  /* 0x00800041da007388 */ /* 0x000fe80000000800 */
[----:B------:R-:W-:Y:S04]  /*7820*/  STS [R218+0x8400], R67 ;  /* 0x00840043da007388 */ /* 0x000fe80000000800 */
[----:B------:R-:W-:Y:S01]  /*7830*/  STS [R219+0x9000], R56 ;  /* 0x00900038db007388 */ /* 0x000fe20000000800 */
[----:B---3--:R-:W-:-:S03]  /*7840*/  FMUL.FTZ R45, R78, UR6 ;  /* 0x000000064e2d7c20 */ /* 0x008fc60008410000 */
[----:B------:R1:W-:Y:S01]  /*7850*/  STS [R219+0x9400], R58 ;  /* 0x0094003adb007388 */ /* 0x0003e20000000800 */
[----:B----4-:R-:W-:Y:S01]  /*7860*/  FMUL.FTZ R47, R76, UR6 ;  /* 0x000000064c2f7c20 */ /* 0x010fe20008410000 */
[----:B------:R-:W-:Y:S02]  /*7870*/  F2FP.F16.F32.PACK_AB R45, R10, R45 ;  /* 0x0000002d0a2d723e */ /* 0x000fe400000000ff */
[----:B------:R3:W-:Y:S02]  /*7880*/  STS [R218+0x9000], R61 ;  /* 0x0090003dda007388 */ /* 0x0007e40000000800 */
[----:B------:R-:W-:Y:S02]  /*7890*/  F2FP.F16.F32.PACK_AB R47, R8, R47 ;  /* 0x0000002f082f723e */ /* 0x000fe400000000ff */
[----:B------:R3:W-:Y:S04]  /*78a0*/  STS [R218+0x9400], R63 ;  /* 0x0094003fda007388 */ /* 0x0007e80000000800 */
[----:B------:R3:W-:Y:S04]  /*78b0*/  STS [R219+0xa000], R68 ;  /* 0x00a00044db007388 */ /* 0x0007e80000000800 */
[----:B------:R3:W-:Y:S04]  /*78c0*/  STS [R219+0xa400], R70 ;  /* 0x00a40046db007388 */ /* 0x0007e80000000800 */
[----:B------:R3:W-:Y:S04]  /*78d0*/  STS [R218+0xa000], R81 ;  /* 0x00a00051da007388 */ /* 0x0007e80000000800 */
[----:B------:R3:W-:Y:S01]  /*78e0*/  STS [R218+0xa400], R83 ;  /* 0x00a40053da007388 */ /* 0x0007e20000000800 */
[----:B-1----:R-:W-:-:S03]  /*78f0*/  @P0 IADD3 R58, R239, R242, RZ ;  /* 0x000000f2ef3a0210 */ /* 0x002fc60007ffe0ff */
[----:B------:R3:W-:Y:S02]  /*7900*/  STS [R219+0xb000], R72 ;  /* 0x00b00048db007388 */ /* 0x0007e40000000800 */
[C---:B--2---:R-:W-:Y:S02]  /*7910*/  @P0 IMAD R56, R58.reuse, R5, RZ ;  /* 0x000000053a380224 */ /* 0x044fe400078e02ff */
[----:B------:R3:W-:Y:S01]  /*7920*/  STS [R219+0xb400], R74 ;  /* 0x00b4004adb007388 */ /* 0x0007e20000000800 */
        /* <DEDUP_REMOVED lines=15> */
.L_x_1416:
        /* <DEDUP_REMOVED lines=12> */
.L_x_1417:
[----:B------:R1:W-:Y:S01]  /*7ae0*/  STS [R218+0xb000], R47 ;  /* 0x00b0002fda007388 */ /* 0x0003e20000000800 */
[--C-:B------:R-:W-:Y:S01]  /*7af0*/  SHF.R.S32.HI R65, RZ, 0x1f, R212.reuse ;  /* 0x0000001fff417819 */ /* 0x100fe200000114d4 */
[----:B------:R-:W-:Y:S01]  /*7b00*/  IMAD.MOV.U32 R64, RZ, RZ, R212 ;  /* 0x000000ffff407224 */ /* 0x000fe200078e00d4 */
[----:B------:R-:W-:Y:S01]  /*7b10*/  SHF.R.S32.HI R57, RZ, 0x1f, R227 ;  /* 0x0000001fff397819 */ /* 0x000fe200000114e3 */
[----:B------:R2:W-:Y:S01]  /*7b20*/  STS [R218+0xb400], R45 ;  /* 0x00b4002dda007388 */ /* 0x0005e20000000800 */
[----:B------:R-:W-:Y:S01]  /*7b30*/  SHF.R.S32.HI R59, RZ, 0x1f, R211 ;  /* 0x0000001fff3b7819 */ /* 0x000fe200000114d3 */
[-C--:B------:R-:W-:Y:S01]  /*7b40*/  IMAD.WIDE.U32 R50, R227, R6.reuse, R64 ;  /* 0x00000006e3327225 */ /* 0x080fe200078e0040 */
[----:B------:R-:W-:Y:S01]  /*7b50*/  ULDC.64 UR6, c[0x0][0x468] ;  /* 0x00011a0000067ab9 */ /* 0x000fe20000000a00 */
[----:B------:R-:W-:Y:S01]  /*7b60*/  BAR.SYNC.DEFER_BLOCKING 0x0 ;  /* 0x0000000000007b1d */ /* 0x000fe20000010000 */
[----:B---3--:R-:W-:Y:S01]  /*7b70*/  SHF.R.S32.HI R61, RZ, 0x1f, R210 ;  /* 0x0000001fff3d7819 */ /* 0x008fe200000114d2 */
[----:B------:R-:W-:Y:S01]  /*7b80*/  IMAD R48, R57, R6, RZ ;  /* 0x0000000639307224 */ /* 0x000fe200078e02ff */
[----:B------:R-:W-:-:S02]  /*7b90*/  IADD3 R66, P0, R46, R50, RZ ;  /* 0x000000322e427210 */ /* 0x000fc40007f1e0ff */
[----:B------:R-:W-:Y:S01]  /*7ba0*/  IADD3 R46, R210, 0x20, RZ ;  /* 0x00000020d22e7810 */ /* 0x000fe20007ffe0ff */
[----:B------:R-:W-:Y:S01]  /*7bb0*/  BSSY B0, `(.L_x_1418) ;  /* 0x0000022000007945 */ /* 0x000fe20003800000 */
[----:B-1----:R-:W-:Y:S02]  /*7bc0*/  IMAD R47, R217, -0x40, R240 ;  /* 0xffffffc0d92f7824 */ /* 0x002fe400078e02f0 */
[----:B--2---:R-:W-:-:S03]  /*7bd0*/  IMAD R45, R227, R7, R48 ;  /* 0x00000007e32d7224 */ /* 0x004fc600078e0230 */
[-C--:B------:R-:W-:Y:S01]  /*7be0*/  ISETP.GE.AND P2, PT, R210, R47.reuse, PT ;  /* 0x0000002fd200720c */ /* 0x080fe20003f46270 */
[----:B------:R1:W2:Y:S01]  /*7bf0*/  LDS.128 R40, [R216+0x13000] ;  /* 0x01300000d8287984 */ /* 0x0002a20000000c00 */
[----:B------:R-:W-:Y:S02]  /*7c00*/  ISETP.GE.AND P1, PT, R46, R47, PT ;  /* 0x0000002f2e00720c */ /* 0x000fe40003f26270 */
[----:B------:R-:W-:Y:S01]  /*7c10*/  IADD3.X R67, R44, R51, R45, P0, !PT ;  /* 0x000000332c437210 */ /* 0x000fe200007fe42d */
[----:B------:R1:W3:Y:S01]  /*7c20*/  LDS.128 R36, [R216+0x15000] ;  /* 0x01500000d8247984 */ /* 0x0002e20000000c00 */
[----:B------:R-:W-:-:S03]  /*7c30*/  IMAD R44, R59, UR6, RZ ;  /* 0x000000063b2c7c24 */ /* 0x000fc6000f8e02ff */
[----:B------:R1:W4:Y:S01]  /*7c40*/  LDS.128 R32, [R216+0x17000] ;  /* 0x01700000d8207984 */ /* 0x0003220000000c00 */
[C---:B------:R-:W-:Y:S02]  /*7c50*/  IMAD R44, R211.reuse, UR7, R44 ;  /* 0x00000007d32c7c24 */ /* 0x040fe4000f8e022c */
[----:B------:R-:W-:Y:S01]  /*7c60*/  IMAD.WIDE.U32 R66, R211, UR6, R66 ;  /* 0x00000006d3427c25 */ /* 0x000fe2000f8e0042 */
[----:B------:R1:W1:Y:S03]  /*7c70*/  LDS.128 R28, [R216+0x18000] ;  /* 0x01800000d81c7984 */ /* 0x0002660000000c00 */
[----:B------:R-:W-:Y:S01]  /*7c80*/  IMAD.IADD R63, R44, 0x1, R67 ;  /* 0x000000012c3f7824 */ /* 0x000fe200078e0243 */
        /* <DEDUP_REMOVED lines=9> */
[----:B------:R-:W-:Y:S01]  /*7d20*/  ULDC.64 UR6, c[0x0][0x3f0] ;  /* 0x0000fc0000067ab9 */ /* 0x000fe20000000a00 */
[----:B------:R-:W3:Y:S02]  /*7d30*/  LDS.128 R44, [R216+0x12000] ;  /* 0x01200000d82c7984 */ /* 0x000ee40000000c00 */
[C---:B------:R-:W-:Y:S02]  /*7d40*/  IMAD.WIDE.U32 R68, R210.reuse, R6, R62 ;  /* 0x00000006d2447225 */ /* 0x040fe400078e003e */
[----:B------:R-:W4:Y:S02]  /*7d50*/  LDS.128 R52, [R216+0x16000] ;  /* 0x01600000d8347984 */ /* 0x000f240000000c00 */
[----:B------:R-:W-:Y:S01]  /*7d60*/  IMAD R60, R210, R7, R60 ;  /* 0x00000007d23c7224 */ /* 0x000fe200078e023c */
[----:B------:R-:W-:-:S04]  /*7d70*/  LEA R70, P0, R68, UR6, 0x1 ;  /* 0x0000000644467c11 */ /* 0x000fc8000f8008ff */
[----:B------:R-:W-:-:S04]  /*7d80*/  IADD3 R60, R60, R69, RZ ;  /* 0x000000453c3c7210 */ /* 0x000fc80007ffe0ff */
[----:B------:R-:W-:-:S05]  /*7d90*/  LEA.HI.X R71, R68, UR7, R60, 0x1, P0 ;  /* 0x0000000744477c11 */ /* 0x000fca00080f0c3c */
[----:B--2---:R2:W-:Y:S04]  /*7da0*/  STG.E.128 desc[UR16][R70.64+0x80], R48 ;  /* 0x0000803046007986 */ /* 0x0045e8000c101d10 */
[----:B---3--:R2:W-:Y:S04]  /*7db0*/  STG.E.128 desc[UR16][R70.64], R44 ;  /* 0x0000002c46007986 */ /* 0x0085e8000c101d10 */
[----:B----4-:R2:W-:Y:S02]  /*7dc0*/  STG.E.128 desc[UR16][R70.64+0x100], R52 ;  /* 0x0001003446007986 */ /* 0x0105e4000c101d10 */
.L_x_1419:
[----:B------:R-:W-:Y:S05]  /*7dd0*/  BSYNC B0 ;  /* 0x0000000000007941 */ /* 0x000fea0003800000 */
.L_x_1418:
        /* <DEDUP_REMOVED lines=15> */
.L_x_1421:
[----:B------:R-:W-:Y:S05]  /*7ed0*/  BSYNC B0 ;  /* 0x0000000000007941 */ /* 0x000fea0003800000 */
.L_x_1420:
        /* <DEDUP_REMOVED lines=19> */
[----:B---3--:R-:W-:-:S04]  /*8010*/  LEA R36, P0, R34, UR6, 0x1 ;  /* 0x0000000622247c11 */ /* 0x008fc8000f8008ff */
[----:B------:R-:W-:-:S05]  /*8020*/  LEA.HI.X R37, R34, UR7, R6, 0x1, P0 ;  /* 0x0000000722257c11 */ /* 0x000fca00080f0c06 */
[----:B-1----:R2:W-:Y:S04]  /*8030*/  STG.E.128 desc[UR16][R36.64], R28 ;  /* 0x0000001c24007986 */ /* 0x0025e8000c101d10 */
[----:B------:R2:W-:Y:S04]  /*8040*/  STG.E.128 desc[UR16][R36.64+0x80], R20 ;  /* 0x0000801424007986 */ /* 0x0005e8000c101d10 */
[----:B------:R2:W-:Y:S02]  /*8050*/  STG.E.128 desc[UR16][R36.64+0x100], R12 ;  /* 0x0001000c24007986 */ /* 0x0005e4000c101d10 */
.L_x_1423:
[----:B------:R-:W-:Y:S05]  /*8060*/  BSYNC B0 ;  /* 0x0000000000007941 */ /* 0x000fea0003800000 */
.L_x_1422:
[----:B------:R-:W-:Y:S05]  /*8070*/  @P1 BRA `(.L_x_1410) ;  /* 0x0000000000381947 */ /* 0x000fea0003800000 */
[----:B------:R-:W-:Y:S01]  /*8080*/  IADD3 R6, P0, R210, 0x20, RZ ;  /* 0x00000020d2067810 */ /* 0x000fe20007f1e0ff */
[----:B-12---:R-:W-:Y:S01]  /*8090*/  IMAD.MOV.U32 R14, RZ, RZ, R32 ;  /* 0x000000ffff0e7224 */ /* 0x006fe200078e0020 */
        /* <DEDUP_REMOVED lines=11> */
[----:B------:R4:W-:Y:S02]  /*8150*/  STG.E.128 desc[UR16][R4.64+0x100], R8 ;  /* 0x0001000804007986 */ /* 0x0009e4000c101d10 */
.L_x_1410:
[----:B------:R-:W-:Y:S05]  /*8160*/  BSYNC B1 ;  /* 0x0000000000017941 */ /* 0x000fea0003800000 */
.L_x_1396:
[----:B---34-:R-:W3:Y:S02]  /*8170*/  LDC R4, c[0x0][0xc] ;  /* 0x00000300ff047b82 */ /* 0x018ee40000000800 */
[----:B---3--:R-:W-:-:S04]  /*8180*/  IADD3 R217, R4, R217, RZ ;  /* 0x000000d904d97210 */ /* 0x008fc80007ffe0ff */
[----:B------:R-:W-:-:S13]  /*8190*/  ISETP.GE.AND P0, PT, R217, UR14, PT ;  /* 0x0000000ed9007c0c */ /* 0x000fda000bf06270 */
[----:B------:R-:W-:Y:S05]  /*81a0*/  @P0 BRA `(.L_x_1424) ;  /* 0x0000000000040947 */ /* 0x000fea0003800000 */
[----:B------:R-:W-:Y:S05]  /*81b0*/  BRA `(.L_x_1425) ;  /* 0xffffff8400b87947 */ /* 0x000fea000383ffff */
.L_x_1424:
[----:B------:R-:W-:Y:S05]  /*81c0*/  EXIT ;  /* 0x000000000000794d */ /* 0x000fea0003800000 */
.L_x_1426:
        /* <DEDUP_REMOVED lines=11> */
.L_x_1618:


//--------------------- .text._ZN5flash44flash_bwd_dq_dk_dv_loop_seqk_parallel_kernelI23Flash_bwd_kernel_traitsILi192ELi64ELi64ELi8ELi4ELi2ELi2ELb0ELb0EN7cutlass6half_tE19Flash_kernel_traitsILi192ELi64ELi64ELi8ES3_EELb0ELb0ELb1ELb0ELb0ELb1ELb1EEEvNS_16Flash_bwd_paramsE --------------------------
	.section	.text._ZN5flash44flash_bwd_dq_dk_dv_loop_seqk_parallel_kernelI23Flash_bwd_kernel_traitsILi192ELi64ELi64ELi8ELi4ELi2ELi2ELb0ELb0EN7cutlass6half_tE19Flash_kernel_traitsILi192ELi64ELi64ELi8ES3_EELb0ELb0ELb1ELb0ELb0ELb1ELb1EEEvNS_16Flash_bwd_paramsE,"ax",@progbits
	.align	128
        .global         _ZN5flash44flash_bwd_dq_dk_dv_loop_seqk_parallel_kernelI23Flash_bwd_kernel_traitsILi192ELi64ELi64ELi8ELi4ELi2ELi2ELb0ELb0EN7cutlass6half_tE19Flash_kernel_traitsILi192ELi64ELi64ELi8ES3_EELb0ELb0ELb1ELb0ELb0ELb1ELb1EEEvNS_16Flash_bwd_paramsE
        .type           _ZN5flash44flash_bwd_dq_dk_dv_loop_seqk_parallel_kernelI23Flash_bwd_kernel_traitsILi192ELi64ELi64ELi8ELi4ELi2ELi2ELb0ELb0EN7cutlass6half_tE19Flash_kernel_traitsILi192ELi64ELi64ELi8ES3_EELb0ELb0ELb1ELb0ELb0ELb1ELb1EEEvNS_16Flash_bwd_paramsE,@function
        .size           _ZN5flash44flash_bwd_dq_dk_dv_loop_seqk_parallel_kernelI23Flash_bwd_kernel_traitsILi192ELi64ELi64ELi8ELi4ELi2ELi2ELb0ELb0EN7cutlass6half_tE19Flash_kernel_traitsILi192ELi64ELi64ELi8ES3_EELb0ELb0ELb1ELb0ELb0ELb1ELb1EEEvNS_16Flash_bwd_paramsE,(.L_x_1619 - _ZN5flash44flash_bwd_dq_dk_dv_loop_seqk_parallel_kernelI23Flash_bwd_kernel_traitsILi192ELi64ELi64ELi8ELi4ELi2ELi2ELb0ELb0EN7cutlass6half_tE19Flash_kernel_traitsILi192ELi64ELi64ELi8ES3_EELb0ELb0ELb1ELb0ELb0ELb1ELb1EEEvNS_16Flash_bwd_paramsE)
        .other          _ZN5flash44flash_bwd_dq_dk_dv_loop_seqk_parallel_kernelI23Flash_bwd_kernel_traitsILi192ELi64ELi64ELi8ELi4ELi2ELi2ELb0ELb0EN7cutlass6half_tE19Flash_kernel_traitsILi192ELi64ELi64ELi8ES3_EELb0ELb0ELb1ELb0ELb0ELb1ELb1EEEvNS_16Flash_bwd_paramsE,@"STO_CUDA_ENTRY STV_DEFAULT"
_ZN5flash44flash_bwd_dq_dk_dv_loop_seqk_parallel_kernelI23Flash_bwd_kernel_traitsILi192ELi64ELi64ELi8ELi4ELi2ELi2ELb0ELb0EN7cutlass6half_tE19Flash_kernel_traitsILi192ELi64ELi64ELi8ES3_EELb0ELb0ELb1ELb0ELb0ELb1ELb1EEEvNS_16Flash_bwd_paramsE:
.text._ZN5flash44flash_bwd_dq_dk_dv_loop_seqk_parallel_kernelI23Flash_bwd_kernel_traitsILi192ELi64ELi64ELi8ELi4ELi2ELi2ELb0ELb0EN7cutlass6half_tE19Flash_kernel_traitsILi192ELi64ELi64ELi8ES3_EELb0ELb0ELb1ELb0ELb0ELb1ELb1EEEvNS_16Flash_bwd_paramsE:
        /* <DEDUP_REMOVED lines=28> */
[CC--:B------:R-:W-:Y:S01]  /*01c0*/  LEA.HI R7, R10.reuse, R3.reuse, RZ, 0x2 ;  /* 0x000000030a077211 */ /* 0x0c0fe200078f10ff */
[----:B------:R-:W-:Y:S01]  /*01d0*/  IMAD.IADD R2, R3, 0x1, -R2 ;  /* 0x0000000103027824 */ /* 0x000fe200078e0a02 */
[----:B------:R-:W-:Y:S01]  /*01e0*/  LEA.HI R8, R10, R3, RZ, 0x5 ;  /* 0x000000030a087211 */ /* 0x000fe200078f28ff */
[----:B------:R-:W-:Y:S01]  /*01f0*/  IMAD.SHL.U32 R11, R209, 0x40, RZ ;  /* 0x00000040d10b7824 */ /* 0x000fe200078e00ff */
[----:B------:R-:W-:Y:S01]  /*0200*/  LEA.HI R4, R16, R5, RZ, 0x1 ;  /* 0x0000000510047211 */ /* 0x000fe200078f08ff */
[----:B------:R-:W-:Y:S01]  /*0210*/  IMAD.SHL.U32 R210, R2, 0x8, RZ ;  /* 0x0000000802d27824 */ /* 0x000fe200078e00ff */
[----:B------:R-:W-:-:S02]  /*0220*/  SHF.R.S32.HI R9, RZ, 0x2, R7 ;  /* 0x00000002ff097819 */ /* 0x000fc40000011407 */
[----:B------:R-:W-:Y:S02]  /*0230*/  SHF.R.S32.HI R6, RZ, 0x1f, R7 ;  /* 0x0000001fff067819 */ /* 0x000fe40000011407 */
[----:B------:R-:W-:Y:S02]  /*0240*/  SHF.R.S32.HI R207, RZ, 0x5, R8 ;  /* 0x00000005ffcf7819 */ /* 0x000fe40000011408 */
[----:B------:R-:W-:Y:S02]  /*0250*/  LOP3.LUT R4, R4, 0xfffffffe, RZ, 0xc0, !PT ;  /* 0xfffffffe04047812 */ /* 0x000fe400078ec0ff */
[----:B------:R-:W-:Y:S02]  /*0260*/  LEA.HI R6, R6, R9, RZ, 0x3 ;  /* 0x0000000906067211 */ /* 0x000fe400078f18ff */
[----:B------:R-:W-:Y:S01]  /*0270*/  LOP3.LUT R11, R11, 0x1c0, RZ, 0xc0, !PT ;  /* 0x000001c00b0b7812 */ /* 0x000fe200078ec0ff */
[----:B------:R-:W-:Y:S01]  /*0280*/  IMAD.IADD R4, R5, 0x1, -R4 ;  /* 0x0000000105047824 */ /* 0x000fe200078e0a04 */
[----:B------:R-:W-:-:S02]  /*0290*/  LEA.HI R0, R8, R207, RZ, 0x1 ;  /* 0x000000cf08007211 */ /* 0x000fc400078f08ff */
[----:B------:R-:W-:Y:S02]  /*02a0*/  LOP3.LUT R6, R6, 0xfffffff8, RZ, 0xc0, !PT ;  /* 0xfffffff806067812 */ /* 0x000fe400078ec0ff */
[----:B------:R-:W-:Y:S02]  /*02b0*/  LOP3.LUT R16, R16, 0xfffffff0, RZ, 0xc0, !PT ;  /* 0xfffffff010107812 */ /* 0x000fe400078ec0ff */
[----:B------:R-:W-:Y:S01]  /*02c0*/  LOP3.LUT R5, R11, 0x38, R210, 0xf8, !PT ;  /* 0x000000380b057812 */ /* 0x000fe200078ef8d2 */
[----:B------:R-:W-:Y:S01]  /*02d0*/  IMAD.IADD R6, R9, 0x1, -R6 ;  /* 0x0000000109067824 */ /* 0x000fe200078e0a06 */
[----:B------:R-:W-:Y:S01]  /*02e0*/  SHF.R.U32.HI R208, RZ, 0x3, R11 ;  /* 0x00000003ffd07819 */ /* 0x000fe2000001160b */
[----:B------:R-:W-:Y:S01]  /*02f0*/  IMAD.IADD R16, R3, 0x1, -R16 ;  /* 0x0000000103107824 */ /* 0x000fe200078e0a10 */
[----:B------:R-:W-:Y:S01]  /*0300*/  LOP3.LUT R0, R0, 0xfffffffe, RZ, 0xc0, !PT ;  /* 0xfffffffe00007812 */ /* 0x000fe200078ec0ff */
[----:B------:R-:W-:Y:S01]  /*0310*/  IMAD.SHL.U32 R9, R2, 0x40, RZ ;  /* 0x0000004002097824 */ /* 0x000fe200078e00ff */
[----:B------:R-:W-:Y:S01]  /*0320*/  LOP3.LUT R208, R5, R208, RZ, 0x3c, !PT ;  /* 0x000000d005d07212 */ /* 0x000fe200078e3cff */
[----:B------:R-:W-:Y:S01]  /*0330*/  IMAD.SHL.U32 R216, R6, 0x40, RZ ;  /* 0x0000004006d87824 */ /* 0x000fe200078e00ff */
[----:B------:R-:W-:Y:S01]  /*0340*/  SHF.R.S32.HI R11, RZ, 0x1f, R16 ;  /* 0x0000001fff0b7819 */ /* 0x000fe20000011410 */
[----:B------:R-:W-:Y:S01]  /*0350*/  IMAD.IADD R5, R207, 0x1, -R0 ;  /* 0x00000001cf057824 */ /* 0x000fe200078e0a00 */
[----:B------:R-:W-:-:S02]  /*0360*/  LOP3.LUT R9, R9, 0x1c0, RZ, 0xc0, !PT ;  /* 0x000001c009097812 */ /* 0x000fc400078ec0ff */
[C---:B------:R-:W-:Y:S01]  /*0370*/  LOP3.LUT P4, RZ, R2.reuse, 0x2, RZ, 0xc0, !PT ;  /* 0x0000000202ff7812 */ /* 0x040fe2000788c0ff */
[----:B------:R-:W-:Y:S01]  /*0380*/  IMAD.SHL.U32 R12, R5, 0x10, RZ ;  /* 0x00000010050c7824 */ /* 0x000fe200078e00ff */
[----:B------:R-:W-:Y:S02]  /*0390*/  LOP3.LUT P3, RZ, R2, 0x4, RZ, 0xc0, !PT ;  /* 0x0000000402ff7812 */ /* 0x000fe4000786c0ff */
[----:B------:R-:W-:Y:S02]  /*03a0*/  LEA.HI R2, R10, R3, RZ, 0x7 ;  /* 0x000000030a027211 */ /* 0x000fe400078f38ff */
[----:B------:R-:W-:Y:S02]  /*03b0*/  LEA.HI R0, R11, R16, RZ, 0x3 ;  /* 0x000000100b007211 */ /* 0x000fe400078f18ff */
[C---:B------:R-:W-:Y:S02]  /*03c0*/  LOP3.LUT R11, R9.reuse, 0x10, R12, 0xf8, !PT ;  /* 0x00000010090b7812 */ /* 0x040fe400078ef80c */
[----:B------:R-:W-:-:S02]  /*03d0*/  LOP3.LUT R13, R9, 0x8, R14, 0xf8, !PT ;  /* 0x00000008090d7812 */ /* 0x000fc400078ef80e */
[----:B------:R-:W-:Y:S01]  /*03e0*/  SHF.R.U32.HI R194, RZ, 0x3, R9 ;  /* 0x00000003ffc27819 */ /* 0x000fe20000011609 */
[----:B------:R-:W-:Y:S01]  /*03f0*/  IMAD.SHL.U32 R9, R4, 0x200, RZ ;  /* 0x0000020004097824 */ /* 0x000fe200078e00ff */
[----:B------:R-:W-:Y:S02]  /*0400*/  SHF.R.S32.HI R2, RZ, 0x7, R2 ;  /* 0x00000007ff027819 */ /* 0x000fe40000011402 */
[----:B------:R-:W-:Y:S02]  /*0410*/  LOP3.LUT R11, R11, 0x8, R14, 0xf8, !PT ;  /* 0x000000080b0b7812 */ /* 0x000fe400078ef80e */
[----:B------:R-:W-:Y:S01]  /*0420*/  LOP3.LUT R198, R13, R194, RZ, 0x3c, !PT ;  /* 0x000000c20dc67212 */ /* 0x000fe200078e3cff */
[C---:B------:R-:W-:Y:S01]  /*0430*/  IMAD R13, R2.reuse, 0x800, R9 ;  /* 0x00000800020d7824 */ /* 0x040fe200078e0209 */
[----:B------:R-:W-:Y:S01]  /*0440*/  LOP3.LUT R194, R9, R11, R194, 0xf6, !PT ;  /* 0x0000000b09c27212 */ /* 0x000fe200078ef6c2 */
[----:B------:R-:W-:Y:S01]  /*0450*/  IMAD.SHL.U32 R2, R2, 0x20, RZ ;  /* 0x0000002002027824 */ /* 0x000fe200078e00ff */
[----:B------:R-:W-:Y:S01]  /*0460*/  LEA.HI R9, R10, R3, RZ, 0x6 ;  /* 0x000000030a097211 */ /* 0x000fe200078f30ff */
[----:B------:R-:W-:Y:S01]  /*0470*/  IMAD.IADD R198, R13, 0x1, R198 ;  /* 0x000000010dc67824 */ /* 0x000fe200078e02c6 */
[----:B------:R-:W-:-:S02]  /*0480*/  LOP3.LUT R12, R6, 0x1, RZ, 0xc0, !PT ;  /* 0x00000001060c7812 */ /* 0x000fc400078ec0ff */
[----:B------:R-:W-:Y:S01]  /*0490*/  LOP3.LUT R206, R8, 0xffffffe0, RZ, 0xc0, !PT ;  /* 0xffffffe008ce7812 */ /* 0x000fe200078ec0ff */
[----:B------:R-:W-:Y:S01]  /*04a0*/  IMAD.SHL.U32 R198, R198, 0x2, RZ ;  /* 0x00000002c6c67824 */ /* 0x000fe200078e00ff */
[----:B------:R-:W-:Y:S02]  /*04b0*/  SHF.R.S32.HI R9, RZ, 0x6, R9 ;  /* 0x00000006ff097819 */ /* 0x000fe40000011409 */
[----:B------:R-:W-:Y:S01]  /*04c0*/  SHF.R.S32.HI R8, RZ, 0x1f, R8 ;  /* 0x0000001fff087819 */ /* 0x000fe20000011408 */
[----:B------:R-:W-:Y:S01]  /*04d0*/  IMAD.IADD R206, R3, 0x1, -R206 ;  /* 0x0000000103ce7824 */ /* 0x000fe200078e0ace */
[----:B------:R-:W-:Y:S01]  /*04e0*/  LOP3.LUT R205, R0, 0xfffffff8, RZ, 0xc0, !PT ;  /* 0xfffffff800cd7812 */ /* 0x000fe200078ec0ff */
[C---:B------:R-:W-:Y:S01]  /*04f0*/  IMAD R208, R9.reuse, 0x200, R208 ;  /* 0x0000020009d07824 */ /* 0x040fe200078e02d0 */
[----:B------:R-:W-:Y:S01]  /*0500*/  ISETP.NE.U32.AND P0, PT, R12, 0x1, PT ;  /* 0x000000010c00780c */ /* 0x000fe20003f05070 */
[----:B------:R-:W-:Y:S01]  /*0510*/  IMAD.SHL.U32 R9, R9, 0x8, RZ ;  /* 0x0000000809097824 */ /* 0x000fe200078e00ff */
[----:B------:R-:W-:Y:S01]  /*0520*/  LOP3.LUT R12, R7, 0x7ffffffc, RZ, 0xc0, !PT ;  /* 0x7ffffffc070c7812 */ /* 0x000fe200078ec0ff */
[----:B------:R-:W-:Y:S01]  /*0530*/  IMAD.IADD R205, R16, 0x1, -R205 ;  /* 0x0000000110cd7824 */ /* 0x000fe200078e0acd */
[----:B------:R-:W-:Y:S01]  /*0540*/  LEA.HI R8, R8, R207, RZ, 0x2 ;  /* 0x000000cf08087211 */ /* 0x000fe200078f10ff */
[----:B------:R-:W-:Y:S01]  /*0550*/  IMAD.SHL.U32 R0, R0, 0x40, RZ ;  /* 0x0000004000007824 */ /* 0x000fe200078e00ff */
[----:B------:R-:W-:Y:S01]  /*0560*/  LOP3.LUT R216, R216, 0x1c0, RZ, 0xc0, !PT ;  /* 0x000001c0d8d87812 */ /* 0x000fe200078ec0ff */
[----:B------:R-:W-:Y:S01]  /*0570*/  IMAD.IADD R7, R3, 0x1, -R12 ;  /* 0x0000000103077824 */ /* 0x000fe200078e0a0c */
[----:B------:R-:W-:Y:S01]  /*0580*/  LOP3.LUT R8, R8, 0xfffffffc, RZ, 0xc0, !PT ;  /* 0xfffffffc08087812 */ /* 0x000fe200078ec0ff */
[----:B------:R-:W-:Y:S01]  /*0590*/  IMAD.SHL.U32 R199, R205, 0x40, RZ ;  /* 0x00000040cdc77824 */ /* 0x000fe200078e00ff */
[----:B------:R-:W-:Y:S01]  /*05a0*/  R2P PR, R6, 0x6 ;  /* 0x0000000606007804 */ /* 0x000fe20000000000 */
[C---:B------:R-:W-:Y:S01]  /*05b0*/  IMAD.SHL.U32 R6, R4.reuse, 0x20, RZ ;  /* 0x0000002004067824 */ /* 0x040fe200078e00ff */
[----:B------:R-:W-:Y:S01]  /*05c0*/  LOP3.LUT R9, R9, 0x18, RZ, 0xc0, !PT ;  /* 0x0000001809097812 */ /* 0x000fe200078ec0ff */
[----:B------:R-:W-:Y:S01]  /*05d0*/  IMAD.SHL.U32 R4, R4, 0x8, RZ ;  /* 0x0000000804047824 */ /* 0x000fe200078e00ff */
[----:B------:R-:W-:Y:S01]  /*05e0*/  SHF.R.U32.HI R218, RZ, 0x3, R216 ;  /* 0x00000003ffda7819 */ /* 0x000fe200000116d8 */
[----:B------:R-:W-:Y:S01]  /*05f0*/  VIADD R196, R198, UR6 ;  /* 0x00000006c6c47c36 */ /* 0x000fe20008000000 */
[----:B------:R-:W-:-:S02]  /*0600*/  LOP3.LUT R203, R2, 0x6, R203, 0xf8, !PT ;  /* 0x0000000602cb7812 */ /* 0x000fc400078ef8cb */
[----:B------:R-:W-:Y:S01]  /*0610*/  LOP3.LUT R3, R216, 0x20, R2, 0xf8, !PT ;  /* 0x00000020d8037812 */ /* 0x000fe200078ef802 */
[----:B------:R-:W-:Y:S01]  /*0620*/  IMAD.SHL.U32 R2, R7, 0x2, RZ ;  /* 0x0000000207027824 */ /* 0x000fe200078e00ff */
[----:B------:R-:W-:Y:S01]  /*0630*/  LOP3.LUT R216, R218, R216, R9, 0x1e, !PT ;  /* 0x000000d8dad87212 */ /* 0x000fe200078e1e09 */
[----:B------:R-:W-:Y:S01]  /*0640*/  IMAD.IADD R7, R207, 0x1, -R8 ;  /* 0x00000001cf077824 */ /* 0x000fe200078e0a08 */
[----:B------:R-:W-:Y:S02]  /*0650*/  LOP3.LUT R218, R3, R218, RZ, 0x3c, !PT ;  /* 0x000000da03da7212 */ /* 0x000fe400078e3cff */
[----:B------:R-:W-:Y:S01]  /*0660*/  LOP3.LUT R6, R9, 0x20, R6, 0xf8, !PT ;  /* 0x0000002009067812 */ /* 0x000fe200078ef806 */
[----:B------:R-:W-:Y:S01]  /*0670*/  IMAD R9, R7, 0x400, R2 ;  /* 0x0000040007097824 */ /* 0x000fe200078e0202 */
[----:B------:R-:W-:Y:S02]  /*0680*/  LOP3.LUT R199, R199, 0x1c0, RZ, 0xc0, !PT ;  /* 0x000001c0c7c77812 */ /* 0x000fe400078ec0ff */
[----:B------:R-:W-:Y:S01]  /*0690*/  SHF.R.S32.HI R3, RZ, 0x1f, R206 ;  /* 0x0000001fff037819 */ /* 0x000fe200000114ce */
[----:B------:R-:W-:Y:S01]  /*06a0*/  IMAD.IADD R218, R9, 0x1, R218 ;  /* 0x0000000109da7824 */ /* 0x000fe200078e02da */
[----:B------:R-:W-:-:S02]  /*06b0*/  SHF.R.U32.HI R193, RZ, 0x3, R199 ;  /* 0x00000003ffc17819 */ /* 0x000fc400000116c7 */
[----:B------:R-:W-:Y:S01]  /*06c0*/  LEA.HI R204, R3, R206, RZ, 0x2 ;  /* 0x000000ce03cc7211 */ /* 0x000fe200078f10ff */
[----:B------:R-:W-:Y:S01]  /*06d0*/  IMAD R3, R5, 0x400, R2 ;  /* 0x0000040005037824 */ /* 0x000fe200078e0202 */
[----:B------:R-:W-:Y:S02]  /*06e0*/  LOP3.LUT R4, R199, 0x8, R4, 0xf8, !PT ;  /* 0x00000008c7047812 */ /* 0x000fe400078ef804 */
[----:B------:R-:W-:Y:S01]  /*06f0*/  LOP3.LUT R0, R0, 0xfffffe00, RZ, 0xc0, !PT ;  /* 0xfffffe0000007812 */ /* 0x000fe200078ec0ff */
[----:B------:R-:W-:Y:S01]  /*0700*/  IMAD.IADD R216, R3, 0x1, R216 ;  /* 0x0000000103d87824 */ /* 0x000fe200078e02d8 */
[----:B------:R-:W-:Y:S01]  /*0710*/  LOP3.LUT R199, R193, R6, R199, 0x1e, !PT ;  /* 0x00000006c1c77212 */ /* 0x000fe200078e1ec7 */
[----:B------:R-:W-:Y:S01]  /*0720*/  IMAD.MOV.U32 R3, RZ, RZ, -0x10 ;  /* 0xfffffff0ff037424 */ /* 0x000fe200078e00ff */
[----:B------:R-:W-:Y:S01]  /*0730*/  LOP3.LUT R193, R4, R193, RZ, 0x3c, !PT ;  /* 0x000000c104c17212 */ /* 0x000fe200078e3cff */
[--C-:B------:R-:W-:Y:S01]  /*0740*/  IMAD R200, R7, 0x400, R0.reuse ;  /* 0x0000040007c87824 */ /* 0x100fe200078e0200 */
[----:B------:R-:W-:Y:S01]  /*0750*/  LEA R218, R218, UR5, 0x1 ;  /* 0x00000005dada7c11 */ /* 0x000fe2000f8e08ff */
[----:B------:R-:W-:Y:S01]  /*0760*/  IMAD R2, R5, 0x400, R0 ;  /* 0x0000040005027824 */ /* 0x000fe200078e0200 */
[----:B------:R-:W-:Y:S01]  /*0770*/  SEL R197, R197, 0xffffffe0, !P4 ;  /* 0xffffffe0c5c57807 */ /* 0x000fe20006000000 */
[----:B------:R-:W-:Y:S01]  /*0780*/  IMAD.IADD R200, R200, 0x1, R193 ;  /* 0x00000001c8c87824 */ /* 0x000fe200078e02c1 */
[----:B------:R-:W-:Y:S01]  /*0790*/  SEL R195, R195, 0xffffffc0, !P3 ;  /* 0xffffffc0c3c37807 */ /* 0x000fe20005800000 */
[----:B------:R-:W-:Y:S01]  /*07a0*/  IMAD.IADD R193, R193, 0x1, R2 ;  /* 0x00000001c1c17824 */ /* 0x000fe200078e0202 */
[----:B------:R-:W-:Y:S01]  /*07b0*/  LEA R194, R194, UR5, 0x1 ;  /* 0x00000005c2c27c11 */ /* 0x000fe2000f8e08ff */
[----:B------:R-:W-:Y:S01]  /*07c0*/  VIADD R220, R218, 0x20 ;  /* 0x00000020dadc7836 */ /* 0x000fe20000000000 */
[----:B------:R-:W-:Y:S01]  /*07d0*/  LEA R216, R216, UR6, 0x1 ;  /* 0x00000006d8d87c11 */ /* 0x000fe2000f8e08ff */
[----:B------:R-:W-:Y:S01]  /*07e0*/  IMAD.IADD R197, R196, 0x1, R197 ;  /* 0x00000001c4c57824 */ /* 0x000fe200078e02c5 */
[----:B------:R-:W-:Y:S01]  /*07f0*/  SHF.R.S32.HI R204, RZ, 0x2, R204 ;  /* 0x00000002ffcc7819 */ /* 0x000fe200000114cc */
[----:B------:R-:W-:Y:S01]  /*0800*/  @P1 VIADD R220, R218, 0xffffffe0 ;  /* 0xffffffe0dadc1836 */ /* 0x000fe20000000000 */
[----:B------:R-:W-:Y:S01]  /*0810*/  SEL R3, R3, 0x10, !P0 ;  /* 0x0000001003037807 */ /* 0x000fe20004000000 */
[----:B------:R-:W-:Y:S01]  /*0820*/  IMAD.IADD R196, R196, 0x1, R195 ;  /* 0x00000001c4c47824 */ /* 0x000fe200078e02c3 */
[----:B------:R-:W-:Y:S01]  /*0830*/  LOP3.LUT R199, R199, R0, RZ, 0xfc, !PT ;  /* 0x00000000c7c77212 */ /* 0x000fe200078efcff */
[----:B------:R-:W-:Y:S01]  /*0840*/  IMAD.IADD R0, R195, 0x1, R194 ;  /* 0x00000001c3007824 */ /* 0x000fe200078e02c2 */
[----:B---3--:R-:W-:Y:S01]  /*0850*/  SHF.R.S32.HI R215, RZ, 0x1f, R202 ;  /* 0x0000001fffd77819 */ /* 0x008fe200000114ca */
[----:B------:R-:W-:Y:S01]  /*0860*/  VIADD R219, R216, 0x40 ;  /* 0x00000040d8db7836 */ /* 0x000fe20000000000 */
[----:B------:R-:W-:Y:S01]  /*0870*/  SHF.R.S32.HI R213, RZ, 0x1f, R209 ;  /* 0x0000001fffd57819 */ /* 0x000fe200000114d1 */
[----:B------:R-:W-:Y:S01]  /*0880*/  IMAD R204, R7, 0x10, R204 ;  /* 0x0000001007cc7824 */ /* 0x000fe200078e02cc */
[----:B------:R-:W-:Y:S01]  /*0890*/  SHF.R.S32.HI R211, RZ, 0x1f, R210 ;  /* 0x0000001fffd37819 */ /* 0x000fe200000114d2 */
[----:B------:R-:W-:Y:S01]  /*08a0*/  IMAD.IADD R195, R197, 0x1, R195 ;  /* 0x00000001c5c37824 */ /* 0x000fe200078e02c3 */
[----:B------:R-:W-:Y:S01]  /*08b0*/  LEA R214, R208, UR5, 0x1 ;  /* 0x00000005d0d67c11 */ /* 0x000fe2000f8e08ff */
[----:B------:R-:W-:Y:S01]  /*08c0*/  IMAD.IADD R221, R218, 0x1, R3 ;  /* 0x00000001dadd7824 */ /* 0x000fe200078e0203 */
[----:B------:R-:W-:Y:S01]  /*08d0*/  LEA R193, R193, UR4, 0x1 ;  /* 0x00000004c1c17c11 */ /* 0x000fe2000f8e08ff */
[----:B------:R-:W-:-:S02]  /*08e0*/  @P2 VIADD R219, R216, 0xffffffc0 ;  /* 0xffffffc0d8db2836 */ /* 0x000fc40000000000 */
[----:B----4-:R-:W-:-:S07]  /*08f0*/  IMAD.IADD R226, R3, 0x1, R220 ;  /* 0x0000000103e27824 */ /* 0x010fce00078e02dc */
.L_x_1457:
        /* <DEDUP_REMOVED lines=46> */
.L_x_1427:
[----:B------:R-:W-:Y:S01]  /*0be0*/  IMAD.SHL.U32 R225, R212, 0x40, RZ ;  /* 0x00000040d4e17824 */ /* 0x000fe200078e00ff */
[----:B-----5:R-:W-:-:S04]  /*0bf0*/  @!P2 IADD3 R238, R6, R2, -R239 ;  /* 0x0000000206eea210 */ /* 0x020fc80007ffe8ef */
[----:B------:R-:W-:-:S13]  /*0c00*/  ISETP.GT.AND P0, PT, R238, R225, PT ;  /* 0x000000e1ee00720c */ /* 0x000fda0003f04270 */
[----:B------:R-:W-:Y:S05]  /*0c10*/  @!P0 BRA `(.L_x_1428) ;  /* 0x0000006c00bc8947 */ /* 0x000fea0003800000 */
[----:B------:R-:W3:Y:S01]  /*0c20*/  LDC R6, c[0x0][0x278] ;  /* 0x00009e00ff067b82 */ /* 0x000ee20000000800 */
[----:B------:R-:W-:Y:S01]  /*0c30*/  ISETP.NE.AND P0, PT, R242, -0x1, PT ;  /* 0xfffffffff200780c */ /* 0x000fe20003f05270 */
[----:B------:R-:W-:Y:S01]  /*0c40*/  IMAD.SHL.U32 R39, R202, 0x80, RZ ;  /* 0x00000080ca277824 */ /* 0x000fe200078e00ff */
[----:B-1----:R-:W-:Y:S02]  /*0c50*/  IADD3 R11, R240, 0x3f, RZ ;  /* 0x0000003ff00b7810 */ /* 0x002fe40007ffe0ff */
[----:B------:R-:W-:Y:S02]  /*0c60*/  ISETP.NE.AND P1, PT, R17, -0x1, PT ;  /* 0xffffffff1100780c */ /* 0x000fe40003f25270 */
[----:B------:R-:W-:Y:S01]  /*0c70*/  SHF.R.S32.HI R12, RZ, 0x1f, R11 ;  /* 0x0000001fff0c7819 */ /* 0x000fe2000001140b */
[----:B------:R-:W1:Y:S01]  /*0c80*/  LDC.64 R2, c[0x0][0x228] ;  /* 0x00008a00ff027b82 */ /* 0x000e620000000a00 */
[----:B------:R-:W-:Y:S02]  /*0c90*/  SEL R39, R39, RZ, P5 ;  /* 0x000000ff27277207 */ /* 0x000fe40002800000 */
[----:B------:R-:W-:-:S03]  /*0ca0*/  LEA.HI R12, R12, R11, RZ, 0x6 ;  /* 0x0000000b0c0c7211 */ /* 0x000fc600078f30ff */
[----:B------:R-:W-:Y:S02]  /*0cb0*/  @P0 IADD3 R32, R239, R242, RZ ;  /* 0x000000f2ef200210 */ /* 0x000fe40007ffe0ff */
[----:B------:R-:W4:Y:S01]  /*0cc0*/  LDC R5, c[0x0][0x394] ;  /* 0x0000e500ff057b82 */ /* 0x000f220000000800 */
[----:B------:R-:W-:Y:S02]  /*0cd0*/  SHF.R.S32.HI R12, RZ, 0x6, R12 ;  /* 0x00000006ff0c7819 */ /* 0x000fe4000001140c */
[----:B---3--:R-:W-:-:S05]  /*0ce0*/  IABS R7, R6 ;  /* 0x0000000600077213 */ /* 0x008fca0000000000 */
[----:B------:R-:W3:Y:S01]  /*0cf0*/  LDC R27, c[0x0][0x2d4] ;  /* 0x0000b500ff1b7b82 */ /* 0x000ee20000000800 */
[----:B------:R-:W2:Y:S01]  /*0d00*/  I2F.RP R10, R7 ;  /* 0x00000007000a7306 */ /* 0x000ea20000209400 */
[----:B-1----:R-:W-:-:S06]  /*0d10*/  IMAD R19, R215, R2, RZ ;  /* 0x00000002d7137224 */ /* 0x002fcc00078e02ff */
[----:B------:R-:W1:Y:S01]  /*0d20*/  LDC R25, c[0x0][0x2dc] ;  /* 0x0000b700ff197b82 */ /* 0x000e620000000800 */
[----:B------:R-:W-:-:S04]  /*0d30*/  IMAD.WIDE.U32 R20, R202, R2, RZ ;  /* 0x00000002ca147225 */ /* 0x000fc800078e00ff */
[----:B------:R-:W-:-:S03]  /*0d40*/  IMAD R19, R202, R3, R19 ;  /* 0x00000003ca137224 */ /* 0x000fc600078e0213 */
[----:B------:R-:W1:Y:S01]  /*0d50*/  LDC R24, c[0x0][0x270] ;  /* 0x00009c00ff187b82 */ /* 0x000e620000000800 */
[----:B------:R-:W-:Y:S01]  /*0d60*/  IMAD.IADD R19, R21, 0x1, R19 ;  /* 0x0000000115137824 */ /* 0x000fe200078e0213 */
[----:B--2---:R-:W2:Y:S06]  /*0d70*/  MUFU.RCP R8, R10 ;  /* 0x0000000a00087308 */ /* 0x004eac0000001000 */
[----:B------:R-:W5:Y:S01]  /*0d80*/  LDC.U8 R2, c[0x0][0x3d8] ;  /* 0x0000f600ff027b82 */ /* 0x000f620000000000 */
[----:B---3--:R-:W-:Y:S01]  /*0d90*/  SHF.R.S32.HI R3, RZ, 0x1f, R27 ;  /* 0x0000001fff037819 */ /* 0x008fe2000001141b */
[----:B------:R-:W-:-:S04]  /*0da0*/  IMAD.WIDE.U32 R30, R202, R27, RZ ;  /* 0x0000001bca1e7225 */ /* 0x000fc800078e00ff */
[----:B------:R-:W-:Y:S02]  /*0db0*/  IMAD R16, R3, R202, RZ ;  /* 0x000000ca03107224 */ /* 0x000fe400078e02ff */
[----:B------:R-:W3:Y:S02]  /*0dc0*/  LDC R35, c[0x0][0x2c4] ;  /* 0x0000b100ff237b82 */ /* 0x000ee40000000800 */
[----:B------:R-:W-:Y:S01]  /*0dd0*/  IMAD R3, R215, R27, R16 ;  /* 0x0000001bd7037224 */ /* 0x000fe200078e0210 */
[----:B--2---:R-:W-:-:S04]  /*0de0*/  IADD3 R8, R8, 0xffffffe, RZ ;  /* 0x0ffffffe08087810 */ /* 0x004fc80007ffe0ff */
[----:B------:R-:W2:Y:S01]  /*0df0*/  F2I.FTZ.U32.TRUNC.NTZ R9, R8 ;  /* 0x0000000800097305 */ /* 0x000ea2000021f000 */
[----:B-1----:R-:W-:-:S04]  /*0e00*/  IMAD.WIDE R36, R25, R24, RZ ;  /* 0x0000001819247225 */ /* 0x002fc800078e02ff */
[----:B------:R-:W-:Y:S01]  /*0e10*/  IMAD.WIDE.U32 R28, R36, R17, RZ ;  /* 0x00000011241c7225 */ /* 0x000fe200078e00ff */
[----:B-----5:R-:W-:-:S03]  /*0e20*/  ISETP.NE.AND P3, PT, R2, RZ, PT ;  /* 0x000000ff0200720c */ /* 0x020fc60003f65270 */
[----:B------:R-:W-:Y:S01]  /*0e30*/  IMAD R2, R37, R17, RZ ;  /* 0x0000001125027224 */ /* 0x000fe200078e02ff */
[----:B--2---:R-:W-:Y:S01]  /*0e40*/  IADD3 R4, RZ, -R9, RZ ;  /* 0x80000009ff047210 */ /* 0x004fe20007ffe0ff */
[----:B------:R-:W-:-:S04]  /*0e50*/  IMAD.MOV.U32 R8, RZ, RZ, RZ ;  /* 0x000000ffff087224 */ /* 0x000fc800078e00ff */
[----:B------:R-:W-:Y:S01]  /*0e60*/  IMAD R13, R4, R7, RZ ;  /* 0x00000007040d7224 */ /* 0x000fe200078e02ff */
[----:B------:R-:W-:-:S03]  /*0e70*/  IABS R4, R217 ;  /* 0x000000d900047213 */ /* 0x000fc60000000000 */
[----:B------:R-:W1:Y:S01]  /*0e80*/  @P3 LDC R34, c[0x0][0x2e4] ;  /* 0x0000b900ff223b82 */ /* 0x000e620000000800 */
[----:B---3--:R-:W-:Y:S02]  /*0e90*/  @P3 IMAD R38, R202, R35, RZ ;  /* 0x00000023ca263224 */ /* 0x008fe400078e02ff */
[----:B------:R-:W-:-:S05]  /*0ea0*/  IMAD.HI.U32 R13, R9, R13, R8 ;  /* 0x0000000d090d7227 */ /* 0x000fca00078e0008 */
[----:B------:R-:W2:Y:S01]  /*0eb0*/  LDC.64 R8, c[0x0][0x240] ;  /* 0x00009000ff087b82 */ /* 0x000ea20000000a00 */
[----:B------:R-:W-:-:S04]  /*0ec0*/  IMAD.HI.U32 R14, R13, R4, RZ ;  /* 0x000000040d0e7227 */ /* 0x000fc800078e00ff */
[----:B------:R-:W-:-:S04]  /*0ed0*/  IMAD.MOV R18, RZ, RZ, -R14 ;  /* 0x000000ffff127224 */ /* 0x000fc800078e0a0e */
[----:B------:R-:W-:Y:S01]  /*0ee0*/  IMAD R18, R7, R18, R4 ;  /* 0x0000001207127224 */ /* 0x000fe200078e0204 */
[----:B------:R-:W-:-:S04]  /*0ef0*/  IADD3 R4, R240, 0x40, R225 ;  /* 0x00000040f0047810 */ /* 0x000fc80007ffe0e1 */
[----:B------:R-:W-:Y:S02]  /*0f00*/  ISETP.GT.U32.AND P4, PT, R7, R18, PT ;  /* 0x000000120700720c */ /* 0x000fe40003f84070 */
[----:B----4-:R-:W-:-:S04]  /*0f10*/  IADD3 R4, R4, R5, -R238 ;  /* 0x0000000504047210 */ /* 0x010fc80007ffe8ee */
[----:B------:R-:W-:-:S04]  /*0f20*/  IADD3 R4, R4, 0x3f, RZ ;  /* 0x0000003f04047810 */ /* 0x000fc80007ffe0ff */
[----:B------:R-:W-:Y:S01]  /*0f30*/  SHF.R.S32.HI R237, RZ, 0x1f, R4 ;  /* 0x0000001fffed7819 */ /* 0x000fe20000011404 */
[----:B--2---:R-:W-:Y:S02]  /*0f40*/  IMAD.WIDE.U32 R10, R17, R8, RZ ;  /* 0x00000008110a7225 */ /* 0x004fe400078e00ff */
[-C--:B------:R-:W-:Y:S02]  /*0f50*/  @!P4 IADD3 R18, R18, -R7.reuse, RZ ;  /* 0x800000071212c210 */ /* 0x080fe40007ffe0ff */
[----:B------:R-:W-:Y:S01]  /*0f60*/  LEA.HI R237, R237, R4, RZ, 0x6 ;  /* 0x00000004eded7211 */ /* 0x000fe200078f30ff */
[----:B------:R-:W-:Y:S01]  /*0f70*/  @!P4 VIADD R14, R14, 0x1 ;  /* 0x000000010e0ec836 */ /* 0x000fe20000000000 */
[----:B------:R-:W2:Y:S01]  /*0f80*/  @P0 LDC.64 R4, c[0x0][0x250] ;  /* 0x00009400ff040b82 */ /* 0x000ea20000000a00 */
[----:B------:R-:W-:Y:S02]  /*0f90*/  ISETP.GE.U32.AND P6, PT, R18, R7, PT ;  /* 0x000000071200720c */ /* 0x000fe40003fc6070 */
[----:B------:R-:W-:Y:S01]  /*0fa0*/  SHF.R.S32.HI R237, RZ, 0x6, R237 ;  /* 0x00000006ffed7819 */ /* 0x000fe200000114ed */
[----:B------:R-:W3:Y:S01]  /*0fb0*/  S2R R18, SR_CTAID.X ;  /* 0x0000000000127919 */ /* 0x000ee20000002500 */
[----:B------:R-:W-:-:S02]  /*0fc0*/  LOP3.LUT R7, R217, R6, RZ, 0x3c, !PT ;  /* 0x00000006d9077212 */ /* 0x000fc400078e3cff */
[----:B------:R-:W-:Y:S01]  /*0fd0*/  SEL R23, R20, R10, !P1 ;  /* 0x0000000a14177207 */ /* 0x000fe20004800000 */
[----:B------:R-:W-:Y:S01]  /*0fe0*/  IMAD R10, R17, R9, RZ ;  /* 0x00000009110a7224 */ /* 0x000fe200078e02ff */
[----:B------:R-:W-:Y:S01]  /*0ff0*/  VIMNMX R237, R12, R237, PT ;  /* 0x000000ed0ced7248 */ /* 0x000fe20003fe0100 */
[----:B------:R-:W-:Y:S01]  /*1000*/  IMAD.IADD R20, R31, 0x1, R3 ;  /* 0x000000011f147824 */ /* 0x000fe200078e0203 */
[----:B------:R-:W-:Y:S01]  /*1010*/  ISETP.GE.AND P2, PT, R7, RZ, PT ;  /* 0x000000ff0700720c */ /* 0x000fe20003f46270 */
[-C--:B------:R-:W-:Y:S01]  /*1020*/  IMAD R3, R37, R30.reuse, RZ ;  /* 0x0000001e25037224 */ /* 0x080fe200078e02ff */
[----:B------:R-:W4:Y:S01]  /*1030*/  @P1 LDC.64 R12, c[0x0][0x420] ;  /* 0x00010800ff0c1b82 */ /* 0x000f220000000a00 */
[----:B------:R-:W-:Y:S01]  /*1040*/  ISETP.NE.AND P4, PT, R6, RZ, PT ;  /* 0x000000ff0600720c */ /* 0x000fe20003f85270 */
[C---:B------:R-:W-:Y:S01]  /*1050*/  IMAD.WIDE.U32 R30, R36.reuse, R30, RZ ;  /* 0x0000001e241e7225 */ /* 0x040fe200078e00ff */
[----:B------:R-:W-:Y:S02]  /*1060*/  @P1 IADD3 R19, R11, R10, RZ ;  /* 0x0000000a0b131210 */ /* 0x000fe40007ffe0ff */
[----:B------:R-:W-:Y:S01]  /*1070*/  LEA R22, R237, 0xffffffc0, 0x6 ;  /* 0xffffffc0ed167811 */ /* 0x000fe200078e30ff */
[----:B------:R-:W-:Y:S01]  /*1080*/  IMAD R20, R36, R20, R3 ;  /* 0x0000001424147224 */ /* 0x000fe200078e0203 */
[----:B------:R-:W-:Y:S01]  /*1090*/  SEL R21, R30, R28, !P1 ;  /* 0x0000001c1e157207 */ /* 0x000fe20004800000 */
[----:B------:R-:W5:Y:S01]  /*10a0*/  @!P1 LDC.64 R10, c[0x0][0x418] ;  /* 0x00010600ff0a9b82 */ /* 0x000f620000000a00 */
[----:B------:R-:W-:Y:S01]  /*10b0*/  @P6 VIADD R14, R14, 0x1 ;  /* 0x000000010e0e6836 */ /* 0x000fe20000000000 */
[----:B------:R-:W-:Y:S01]  /*10c0*/  SHF.R.S32.HI R26, RZ, 0x1f, R22 ;  /* 0x0000001fff1a7819 */ /* 0x000fe20000011416 */
[C---:B--2---:R-:W-:Y:S01]  /*10d0*/  @P0 IMAD R15, R32.reuse, R5, RZ ;  /* 0x00000005200f0224 */ /* 0x044fe200078e02ff */
[----:B------:R-:W-:Y:S01]  /*10e0*/  IADD3 R20, R31, R20, RZ ;  /* 0x000000141f147210 */ /* 0x000fe20007ffe0ff */
[----:B------:R-:W-:Y:S01]  /*10f0*/  @P0 IMAD.WIDE.U32 R32, R32, R4, RZ ;  /* 0x0000000420200225 */ /* 0x000fe200078e00ff */
[----:B------:R-:W-:-:S02]  /*1100*/  @P1 IADD3 R20, R29, R2, RZ ;  /* 0x000000021d141210 */ /* 0x000fc40007ffe0ff */
[----:B------:R-:W3:Y:S01]  /*1110*/  LDC.64 R2, c[0x0][0x488] ;  /* 0x00012200ff027b82 */ /* 0x000ee20000000a00 */
[----:B------:R-:W-:Y:S01]  /*1120*/  @!P2 IADD3 R14, -R14, RZ, RZ ;  /* 0x000000ff0e0ea210 */ /* 0x000fe20007ffe1ff */
[----:B------:R-:W-:Y:S01]  /*1130*/  @P0 IMAD.MOV.U32 R16, RZ, RZ, R32 ;  /* 0x000000ffff100224 */ /* 0x000fe200078e0020 */
[----:B------:R-:W-:Y:S01]  /*1140*/  @!P4 LOP3.LUT R14, RZ, R6, RZ, 0x33, !PT ;  /* 0x00000006ff0ec212 */ /* 0x000fe200078e33ff */
[----:B------:R-:W-:Y:S01]  /*1150*/  @P0 IMAD.IADD R15, R33, 0x1, R15 ;  /* 0x00000001210f0824 */ /* 0x000fe200078e020f */
[----:B------:R-:W-:Y:S02]  /*1160*/  SHF.L.U64.HI R31, R202, 0x7, R215 ;  /* 0x00000007ca1f7819 */ /* 0x000fe400000102d7 */
[----:B------:R-:W-:Y:S01]  /*1170*/  IADD3 R32, P2, R22, R39, RZ ;  /* 0x0000002716207210 */ /* 0x000fe20007f5e0ff */
[----:B------:R-:W2:Y:S01]  /*1180*/  @P0 LDC.64 R6, c[0x0][0x248] ;  /* 0x00009200ff060b82 */ /* 0x000ea20000000a00 */
[----:B------:R-:W-:Y:S01]  /*1190*/  SEL R31, R31, RZ, P5 ;  /* 0x000000ff1f1f7207 */ /* 0x000fe20002800000 */
[----:B----4-:R-:W-:-:S03]  /*11a0*/  @P1 IMAD.WIDE.U32 R28, R17, R12, RZ ;  /* 0x0000000c111c1225 */ /* 0x010fc600078e00ff */
[----:B------:R-:W-:Y:S01]  /*11b0*/  IADD3.X R12, R26, R31, RZ, P2, !PT ;  /* 0x0000001f1a0c7210 */ /* 0x000fe200017fe4ff */
[----:B------:R-:W-:Y:S01]  /*11c0*/  @P1 IMAD R29, R17, R13, R29 ;  /* 0x0000000d111d1224 */ /* 0x000fe200078e021d */
[----:B------:R-:W-:Y:S01]  /*11d0*/  @P3 SEL R31, R38, R17, !P1 ;  /* 0x00000011261f3207 */ /* 0x000fe20004800000 */
[----:B------:R-:W4:Y:S01]  /*11e0*/  LDC.U8 R30, c[0x0][0x480] ;  /* 0x00012000ff1e7b82 */ /* 0x000f220000000000 */
[----:B-----5:R-:W-:Y:S02]  /*11f0*/  @!P1 IMAD R33, R215, R10, RZ ;  /* 0x0000000ad7219224 */ /* 0x020fe400078e02ff */
[-C--:B------:R-:W-:Y:S02]  /*1200*/  IMAD R13, R37, R32.reuse, RZ ;  /* 0x00000020250d7224 */ /* 0x080fe400078e02ff */
[----:B------:R-:W-:Y:S02]  /*1210*/  @!P1 IMAD R11, R202, R11, R33 ;  /* 0x0000000bca0b9224 */ /* 0x000fe400078e0221 */
[----:B------:R-:W-:-:S04]  /*1220*/  IMAD.WIDE.U32 R32, R36, R32, RZ ;  /* 0x0000002024207225 */ /* 0x000fc800078e00ff */
[----:B------:R-:W-:Y:S02]  /*1230*/  IMAD R13, R36, R12, R13 ;  /* 0x0000000c240d7224 */ /* 0x000fe400078e020d */
[----:B---3--:R-:W-:-:S04]  /*1240*/  IMAD.WIDE.U32 R36, R18, R2, RZ ;  /* 0x0000000212247225 */ /* 0x008fc800078e00ff */
[----:B------:R-:W-:Y:S02]  /*1250*/  @P0 IMAD.IADD R2, R239, 0x1, R242 ;  /* 0x00000001ef020824 */ /* 0x000fe400078e02f2 */
[----:B------:R-:W-:-:S04]  /*1260*/  @!P1 IMAD.WIDE.U32 R40, R202, R10, RZ ;  /* 0x0000000aca289225 */ /* 0x000fc800078e00ff */
[----:B------:R-:W-:Y:S01]  /*1270*/  IMAD R3, R18, R3, R37 ;  /* 0x0000000312037224 */ /* 0x000fe200078e0225 */
[----:B----4-:R-:W-:Y:S01]  /*1280*/  ISETP.NE.AND P2, PT, R30, RZ, PT ;  /* 0x000000ff1e00720c */ /* 0x010fe20003f45270 */
[----:B------:R-:W-:Y:S01]  /*1290*/  @!P3 IMAD R10, R202, R24, R217 ;  /* 0x00000018ca0ab224 */ /* 0x000fe200078e02d9 */
[----:B------:R-:W-:Y:S01]  /*12a0*/  @!P1 MOV R28, R40 ;  /* 0x00000028001c9202 */ /* 0x000fe20000000f00 */
[----:B------:R-:W-:Y:S01]  /*12b0*/  IMAD R37, R217, R25, RZ ;  /* 0x00000019d9257224 */ /* 0x000fe200078e02ff */
[----:B------:R-:W-:Y:S01]  /*12c0*/  SEL R30, R36, RZ, P2 ;  /* 0x000000ff241e7207 */ /* 0x000fe20001000000 */
[C---:B--2---:R-:W-:Y:S02]  /*12d0*/  @P0 IMAD R12, R2.reuse, R7, RZ ;  /* 0x00000007020c0224 */ /* 0x044fe400078e02ff */
[----:B------:R-:W-:-:S04]  /*12e0*/  @P0 IMAD.WIDE.U32 R38, R2, R6, RZ ;  /* 0x0000000602260225 */ /* 0x000fc800078e00ff */
[----:B-1----:R-:W-:Y:S01]  /*12f0*/  @P3 IMAD R31, R217, R34, R31 ;  /* 0x00000022d91f3224 */ /* 0x002fe200078e021f */
[----:B------:R-:W-:Y:S01]  /*1300*/  SHF.R.S32.HI R34, RZ, 0x1f, R37 ;  /* 0x0000001fff227819 */ /* 0x000fe20000011425 */
[----:B------:R-:W-:Y:S01]  /*1310*/  @!P1 IMAD.IADD R29, R41, 0x1, R11 ;  /* 0x00000001291d9824 */ /* 0x000fe200078e020b */
[----:B------:R-:W-:Y:S01]  /*1320*/  SHF.R.S32.HI R11, RZ, 0x1f, R225 ;  /* 0x0000001fff0b7819 */ /* 0x000fe200000114e1 */
[----:B------:R-:W-:Y:S01]  /*1330*/  @!P3 IMAD R31, R10, R35, RZ ;  /* 0x000000230a1fb224 */ /* 0x000fe200078e02ff */
[----:B------:R-:W-:Y:S01]  /*1340*/  SHF.R.S32.HI R10, RZ, 0x1f, R217 ;  /* 0x0000001fff0a7819 */ /* 0x000fe200000114d9 */
[----:B------:R-:W-:Y:S01]  /*1350*/  @P0 IMAD.MOV.U32 R18, RZ, RZ, R38 ;  /* 0x000000ffff120224 */ /* 0x000fe200078e0026 */
[----:B------:R-:W-:Y:S02]  /*1360*/  @P0 IADD3 R12, R39, R12, RZ ;  /* 0x0000000c270c0210 */ /* 0x000fe40007ffe0ff */
        /* <DEDUP_REMOVED lines=14> */
.L_x_1429:
        /* <DEDUP_REMOVED lines=13> */
.L_x_1430:
        /* <DEDUP_REMOVED lines=10> */
.L_x_1431:
[----:B------:R-:W-:-:S04]  /*15c0*/  IMAD R2, R202, R24, R217 ;  /* 0x00000018ca027224 */ /* 0x000fc800078e02d9 */
[----:B------:R-:W-:-:S07]  /*15d0*/  IMAD R27, R2, R27, RZ ;  /* 0x0000001b021b7224 */ /* 0x000fce00078e02ff */
.L_x_1432:
[----:B------:R-:W-:Y:S01]  /*15e0*/  IMAD R24, R25, R24, RZ ;  /* 0x0000001819187224 */ /* 0x000fe200078e02ff */
[----:B------:R-:W1:Y:S01]  /*15f0*/  LDC.64 R2, c[0x0][0x420] ;  /* 0x00010800ff027b82 */ /* 0x000e620000000a00 */
[----:B------:R-:W-:Y:S01]  /*1600*/  IADD3 R25, -R238, R240, R225 ;  /* 0x000000f0ee197210 */ /* 0x000fe20007ffe1e1 */
[----:B------:R-:W-:Y:S01]  /*1610*/  ULDC UR4, c[0x0][0x398] ;  /* 0x0000e60000047ab9 */ /* 0x000fe20000000800 */
[----:B------:R-:W-:Y:S01]  /*1620*/  IMAD.SHL.U32 R17, R24, 0x40, RZ ;  /* 0x0000004018117824 */ /* 0x000fe200078e00ff */
[C---:B------:R-:W-:Y:S01]  /*1630*/  IADD3 R27, R22.reuse, R27, RZ ;  /* 0x0000001b161b7210 */ /* 0x040fe20007ffe0ff */
[----:B------:R-:W-:Y:S01]  /*1640*/  IMAD.IADD R31, R22, 0x1, R31 ;  /* 0x00000001161f7824 */ /* 0x000fe200078e021f */
[----:B------:R-:W-:Y:S01]  /*1650*/  ULDC.64 UR6, c[0x0][0x428] ;  /* 0x00010a0000067ab9 */ /* 0x000fe20000000a00 */
[----:B------:R-:W-:Y:S01]  /*1660*/  ULDC.64 UR8, c[0x0][0x258] ;  /* 0x0000960000087ab9 */ /* 0x000fe20000000a00 */
[----:B------:R-:W-:Y:S01]  /*1670*/  IADD3 R32, P3, P1, R32, R17, R37 ;  /* 0x0000001120207210 */ /* 0x000fe2000797e025 */
[----:B------:R-:W-:Y:S01]  /*1680*/  BSSY B1, `(.L_x_1428) ;  /* 0x0000648000017945 */ /* 0x000fe20003800000 */
[----:B------:R-:W-:-:S04]  /*1690*/  SHF.R.S32.HI R17, RZ, 0x1f, R17 ;  /* 0x0000001fff117819 */ /* 0x000fc80000011411 */
[----:B------:R-:W-:Y:S02]  /*16a0*/  IADD3.X R34, R39, R17, R34, P3, P1 ;  /* 0x0000001127227210 */ /* 0x000fe40001fe2422 */
[----:B------:R-:W-:Y:S01]  /*16b0*/  IADD3 R21, P3, P1, R30, R32, R21 ;  /* 0x000000201e157210 */ /* 0x000fe2000797e015 */
[----:B------:R-:W-:Y:S01]  /*16c0*/  IMAD R30, R207, R24, R206 ;  /* 0x00000018cf1e7224 */ /* 0x000fe200078e02ce */
[----:B------:R-:W2:Y:S01]  /*16d0*/  LDC.64 R32, c[0x0][0x2b0] ;  /* 0x0000ac00ff207b82 */ /* 0x000ea20000000a00 */
[----:B------:R-:W-:Y:S01]  /*16e0*/  VIADD R24, R25, -UR4 ;  /* 0x8000000419187c36 */ /* 0x000fe20008000000 */
[----:B------:R-:W-:Y:S02]  /*16f0*/  IADD3.X R20, R35, R34, R20, P3, P1 ;  /* 0x0000002223147210 */ /* 0x000fe40001fe2414 */
[----:B------:R-:W-:Y:S02]  /*1700*/  IADD3 R28, P1, R210, R28, RZ ;  /* 0x0000001cd21c7210 */ /* 0x000fe40007f3e0ff */
[----:B------:R-:W-:-:S02]  /*1710*/  IADD3 R17, P3, R209, R22, RZ ;  /* 0x00000016d1117210 */ /* 0x000fc40007f7e0ff */
[----:B------:R-:W-:Y:S01]  /*1720*/  SHF.R.S32.HI R35, RZ, 0x1f, R24 ;  /* 0x0000001fff237819 */ /* 0x000fe20000011418 */
[----:B------:R-:W-:Y:S01]  /*1730*/  IMAD.X R29, R211, 0x1, R29, P1 ;  /* 0x00000001d31d7824 */ /* 0x000fe200008e061d */
[----:B------:R-:W-:Y:S01]  /*1740*/  IADD3.X R25, R213, R26, RZ, P3, !PT ;  /* 0x0000001ad5197210 */ /* 0x000fe20001ffe4ff */
[----:B-1----:R-:W-:Y:S01]  /*1750*/  IMAD R26, R26, R2, RZ ;  /* 0x000000021a1a7224 */ /* 0x002fe200078e02ff */
[----:B------:R-:W-:Y:S01]  /*1760*/  LEA.HI R35, R35, R24, RZ, 0x6 ;  /* 0x0000001823237211 */ /* 0x000fe200078f30ff */
[----:B------:R-:W-:Y:S01]  /*1770*/  IMAD.WIDE.U32 R28, R22, R2, R28 ;  /* 0x00000002161c7225 */ /* 0x000fe200078e001c */
[----:B------:R-:W-:Y:S02]  /*1780*/  IADD3 R21, P1, R30, R21, RZ ;  /* 0x000000151e157210 */ /* 0x000fe40007f3e0ff */
[----:B------:R-:W-:Y:S01]  /*1790*/  SHF.R.S32.HI R35, RZ, 0x6, R35 ;  /* 0x00000006ff237819 */ /* 0x000fe20000011423 */
[----:B------:R-:W-:Y:S01]  /*17a0*/  IMAD R26, R22, R3, R26 ;  /* 0x00000003161a7224 */ /* 0x000fe200078e021a */
[----:B------:R-:W-:Y:S01]  /*17b0*/  LEA.HI.X.SX32 R20, R30, R20, 0x1, P1 ;  /* 0x000000141e147211 */ /* 0x000fe200008f0eff */
[----:B------:R-:W-:Y:S01]  /*17c0*/  IMAD R22, R25, R8, RZ ;  /* 0x0000000819167224 */ /* 0x000fe200078e02ff */
[----:B------:R-:W-:Y:S01]  /*17d0*/  VIMNMX R224, RZ, R35, !PT ;  /* 0x00000023ffe07248 */ /* 0x000fe20007fe0100 */
[----:B------:R-:W-:-:S02]  /*17e0*/  IMAD.IADD R29, R29, 0x1, R26 ;  /* 0x000000011d1d7824 */ /* 0x000fc400078e021a */
[----:B------:R-:W-:Y:S02]  /*17f0*/  IMAD R24, R10, UR6, RZ ;  /* 0x000000060a187c24 */ /* 0x000fe4000f8e02ff */
[----:B------:R-:W-:-:S04]  /*1800*/  IMAD.WIDE.U32 R38, R17, R8, R210 ;  /* 0x0000000811267225 */ /* 0x000fc800078e00d2 */
[----:B------:R-:W-:Y:S02]  /*1810*/  IMAD R22, R17, R9, R22 ;  /* 0x0000000911167224 */ /* 0x000fe400078e0216 */
[C---:B------:R-:W-:Y:S02]  /*1820*/  IMAD R17, R217.reuse, UR7, R24 ;  /* 0x00000007d9117c24 */ /* 0x040fe4000f8e0218 */
[----:B------:R-:W-:Y:S01]  /*1830*/  IMAD.WIDE.U32 R36, R217, UR6, R28 ;  /* 0x00000006d9247c25 */ /* 0x000fe2000f8e001c */
[----:B------:R-:W-:Y:S01]  /*1840*/  IADD3 R28, P3, R23, R38, RZ ;  /* 0x00000026171c7210 */ /* 0x000fe20007f7e0ff */
[----:B------:R-:W-:Y:S01]  /*1850*/  ULDC.64 UR6, c[0x0][0x400] ;  /* 0x0001000000067ab9 */ /* 0x000fe20000000a00 */
[----:B------:R-:W1:Y:S01]  /*1860*/  LDC.64 R24, c[0x0][0x478] ;  /* 0x00011e00ff187b82 */ /* 0x000e620000000a00 */
[----:B------:R-:W-:Y:S01]  /*1870*/  IMAD R26, R213, R2, RZ ;  /* 0x00000002d51a7224 */ /* 0x000fe200078e02ff */
[----:B------:R-:W-:Y:S01]  /*1880*/  IADD3 R23, R37, R17, RZ ;  /* 0x0000001125177210 */ /* 0x000fe20007ffe0ff */
[----:B--2---:R-:W-:Y:S01]  /*1890*/  IMAD.WIDE R228, R31, 0x4, R32 ;  /* 0x000000041fe47825 */ /* 0x004fe200078e0220 */
[----:B------:R-:W-:-:S02]  /*18a0*/  IADD3.X R29, R19, R39, R22, P3, !PT ;  /* 0x00000027131d7210 */ /* 0x000fc40001ffe416 */
[----:B------:R-:W-:Y:S01]  /*18b0*/  LEA R244, P1, R21, UR6, 0x2 ;  /* 0x0000000615f47c11 */ /* 0x000fe2000f8210ff */
[----:B------:R-:W-:Y:S01]  /*18c0*/  IMAD.MOV.U32 R22, RZ, RZ, R36 ;  /* 0x000000ffff167224 */ /* 0x000fe200078e0024 */
[----:B------:R-:W-:Y:S01]  /*18d0*/  MOV R227, R229 ;  /* 0x000000e500e37202 */ /* 0x000fe20000000f00 */
[----:B------:R-:W-:Y:S01]  /*18e0*/  IMAD R26, R209, R3, R26 ;  /* 0x00000003d11a7224 */ /* 0x000fe200078e021a */
[----:B------:R-:W-:Y:S01]  /*18f0*/  LEA.HI.X R245, R21, UR7, R20, 0x2, P1 ;  /* 0x0000000715f57c11 */ /* 0x000fe200088f1414 */
[----:B------:R-:W-:Y:S01]  /*1900*/  IMAD.WIDE.U32 R22, R209, R2, R22 ;  /* 0x00000002d1167225 */ /* 0x000fe200078e0016 */
[----:B------:R-:W-:-:S03]  /*1910*/  ULDC.64 UR6, c[0x0][0x3e0] ;  /* 0x0000f80000067ab9 */ /* 0x000fc60000000a00 */
[----:B------:R-:W-:Y:S01]  /*1920*/  IMAD.IADD R26, R23, 0x1, R26 ;  /* 0x00000001171a7824 */ /* 0x000fe200078e021a */
[----:B------:R-:W-:Y:S01]  /*1930*/  LEA R246, P1, R22, UR6, 0x1 ;  /* 0x0000000616f67c11 */ /* 0x000fe2000f8208ff */
[----:B------:R-:W-:Y:S02]  /*1940*/  IMAD R20, R10, UR8, RZ ;  /* 0x000000080a147c24 */ /* 0x000fe4000f8e02ff */
[----:B------:R-:W-:Y:S01]  /*1950*/  IMAD.WIDE.U32 R28, R217, UR8, R28 ;  /* 0x00000008d91c7c25 */ /* 0x000fe2000f8e001c */
[----:B------:R-:W-:Y:S02]  /*1960*/  LEA.HI.X R247, R22, UR7, R26, 0x1, P1 ;  /* 0x0000000716f77c11 */ /* 0x000fe400088f0c1a */
[----:B------:R-:W-:Y:S01]  /*1970*/  ISETP.GT.AND P1, PT, R237, R224, PT ;  /* 0x000000e0ed00720c */ /* 0x000fe20003f24270 */
[----:B------:R-:W-:Y:S01]  /*1980*/  IMAD R20, R217, UR9, R20 ;  /* 0x00000009d9147c24 */ /* 0x000fe2000f8e0214 */
[----:B------:R-:W-:Y:S01]  /*1990*/  ULDC.64 UR8, c[0x0][0x210] ;  /* 0x0000840000087ab9 */ /* 0x000fe20000000a00 */
[----:B-1----:R-:W-:Y:S01]  /*19a0*/  IMAD.WIDE R230, R27, 0x4, R24 ;  /* 0x000000041be67825 */ /* 0x002fe200078e0218 */
[----:B------:R-:W-:-:S02]  /*19b0*/  LEA R248, P3, R28, UR8, 0x1 ;  /* 0x000000081cf87c11 */ /* 0x000fc4000f8608ff */
[----:B------:R-:W-:Y:S01]  /*19c0*/  IADD3 R20, R29, R20, RZ ;  /* 0x000000141d147210 */ /* 0x000fe20007ffe0ff */
[----:B------:R-:W-:Y:S01]  /*19d0*/  IMAD.MOV.U32 R229, RZ, RZ, R231 ;  /* 0x000000ffffe57224 */ /* 0x000fe200078e00e7 */
[----:B------:R-:W-:Y:S02]  /*19e0*/  IADD3 R237, R237, -0x1, RZ ;  /* 0xffffffffeded7810 */ /* 0x000fe40007ffe0ff */
[----:B------:R-:W-:-:S03]  /*19f0*/  LEA.HI.X R249, R28, UR9, R20, 0x1, P3 ;  /* 0x000000091cf97c11 */ /* 0x000fc600098f0c14 */
        /* <DEDUP_REMOVED lines=23> */
.L_x_1434:
        /* <DEDUP_REMOVED lines=12> */
.L_x_1435:
[----:B------:R-:W-:Y:S01]  /*1c30*/  IMAD R238, R212, -0x40, R238 ;  /* 0xffffffc0d4ee7824 */ /* 0x000fe200078e02ee */
[----:B------:R-:W-:Y:S01]  /*1c40*/  ULDC.64 UR6, c[0x0][0x468] ;  /* 0x00011a0000067ab9 */ /* 0x000fe20000000a00 */
[-C--:B------:R-:W-:Y:S01]  /*1c50*/  IMAD R6, R11, R4.reuse, RZ ;  /* 0x000000040b067224 */ /* 0x080fe200078e02ff */
[----:B------:R-:W-:Y:S01]  /*1c60*/  IADD3 R13, R209, 0x20, RZ ;  /* 0x00000020d10d7810 */ /* 0x000fe20007ffe0ff */
[----:B------:R-:W-:Y:S01]  /*1c70*/  IMAD.WIDE.U32 R16, R225, R4, R210 ;  /* 0x00000004e1107225 */ /* 0x000fe200078e00d2 */
[----:B------:R-:W-:Y:S01]  /*1c80*/  ISETP.GE.AND P1, PT, R209, R238, PT ;  /* 0x000000eed100720c */ /* 0x000fe20003f26270 */
[----:B------:R-:W-:Y:S02]  /*1c90*/  BSSY B0, `(.L_x_1436) ;  /* 0x0000016000007945 */ /* 0x000fe40003800000 */
[----:B------:R-:W-:Y:S01]  /*1ca0*/  IMAD R7, R225, R5, R6 ;  /* 0x00000005e1077224 */ /* 0x000fe200078e0206 */
[----:B------:R-:W-:-:S04]  /*1cb0*/  IADD3 R6, P0, R12, R16, RZ ;  /* 0x000000100c067210 */ /* 0x000fc80007f1e0ff */
        /* <DEDUP_REMOVED lines=19> */
.L_x_1437:
[----:B------:R-:W-:Y:S05]  /*1df0*/  BSYNC B0 ;  /* 0x0000000000007941 */ /* 0x000fea0003800000 */
.L_x_1436:
        /* <DEDUP_REMOVED lines=16> */
.L_x_1439:
[----:B------:R-:W-:Y:S05]  /*1f00*/  BSYNC B0 ;  /* 0x0000000000007941 */ /* 0x000fea0003800000 */
.L_x_1438:
        /* <DEDUP_REMOVED lines=23> */
.L_x_1441:
[----:B------:R-:W-:Y:S05]  /*2080*/  BSYNC B0 ;  /* 0x0000000000007941 */ /* 0x000fea0003800000 */
.L_x_1440:
        /* <DEDUP_REMOVED lines=15> */
.L_x_1433:
[----:B------:R-:W-:Y:S01]  /*2180*/  IMAD R19, R237, -0x40, R240 ;  /* 0xffffffc0ed137824 */ /* 0x000fe200078e02f0 */
[----:B------:R-:W-:Y:S01]  /*2190*/  @P2 BAR.SYNC.DEFER_BLOCKING 0x0 ;  /* 0x0000000000002b1d */ /* 0x000fe20000010000 */
[----:B------:R-:W-:Y:S02]  /*21a0*/  VIADD R17, R209, 0x20 ;  /* 0x00000020d1117836 */ /* 0x000fe40000000000 */
[-C--:B------:R-:W-:Y:S01]  /*21b0*/  IMAD R22, R11, R6.reuse, RZ ;  /* 0x000000060b167224 */ /* 0x080fe200078e02ff */
[-C--:B------:R-:W-:Y:S01]  /*21c0*/  ISETP.GE.AND P6, PT, R204, R19.reuse, PT ;  /* 0x00000013cc00720c */ /* 0x080fe20003fc6270 */
[----:B------:R-:W-:Y:S01]  /*21d0*/  IMAD.WIDE.U32 R24, R225, R6, R210 ;  /* 0x00000006e1187225 */ /* 0x000fe200078e00d2 */
[----:B------:R-:W-:Y:S01]  /*21e0*/  ISETP.GE.AND P3, PT, R17, R19, PT ;  /* 0x000000131100720c */ /* 0x000fe20003f66270 */
[----:B------:R-:W-:Y:S01]  /*21f0*/  ULDC.64 UR8, c[0x0][0x260] ;  /* 0x0000980000087ab9 */ /* 0x000fe20000000a00 */
[----:B------:R-:W-:Y:S01]  /*2200*/  ULDC.64 UR6, c[0x0][0x268] ;  /* 0x00009a0000067ab9 */ /* 0x000fe20000000a00 */
[----:B------:R-:W-:-:S02]  /*2210*/  IMAD R20, R212, -0x40, R238 ;  /* 0xffffffc0d4147824 */ /* 0x000fc400078e02ee */
[----:B------:R-:W-:Y:S01]  /*2220*/  IMAD R21, R225, R7, R22 ;  /* 0x00000007e1157224 */ /* 0x000fe200078e0216 */
[----:B------:R-:W-:Y:S01]  /*2230*/  IADD3 R22, P0, R18, R24, RZ ;  /* 0x0000001812167210 */ /* 0x000fe20007f1e0ff */
[----:B------:R-:W-:Y:S01]  /*2240*/  IMAD.WIDE.U32 R26, R2, 0x40, RZ ;  /* 0x00000040021a7825 */ /* 0x000fe200078e00ff */
[-C--:B------:R-:W-:Y:S02]  /*2250*/  ISETP.GE.AND P1, PT, R17, R20.reuse, PT ;  /* 0x000000141100720c */ /* 0x080fe40003f26270 */
[----:B------:R-:W-:Y:S01]  /*2260*/  IADD3.X R23, R12, R25, R21, P0, !PT ;  /* 0x000000190c177210 */ /* 0x000fe200007fe415 */
[----:B------:R-:W-:Y:S01]  /*2270*/  IMAD.SHL.U32 R3, R3, 0x40, RZ ;  /* 0x0000004003037824 */ /* 0x000fe200078e00ff */
[----:B------:R-:W-:Y:S01]  /*2280*/  ISETP.GE.AND P2, PT, R209, R20, PT ;  /* 0x00000014d100720c */ /* 0x000fe20003f46270 */
[----:B------:R-:W-:Y:S01]  /*2290*/  IMAD.WIDE.U32 R28, R225, R4, R210 ;  /* 0x00000004e11c7225 */ /* 0x000fe200078e00d2 */
[----:B------:R-:W-:-:S03]  /*22a0*/  @!P3 IADD3 R24, P0, R246, R26, RZ ;  /* 0x0000001af618b210 */ /* 0x000fc60007f1e0ff */
[----:B------:R-:W-:Y:S01]  /*22b0*/  IMAD R2, R11, R4, RZ ;  /* 0x000000040b027224 */ /* 0x000fe200078e02ff */
[----:B------:R-:W-:Y:S01]  /*22c0*/  @!P3 IADD3.X R25, R247, R27, R3, P0, !PT ;  /* 0x0000001bf719b210 */ /* 0x000fe200007fe403 */
[----:B------:R-:W-:Y:S01]  /*22d0*/  VIADD R10, R204, 0x8 ;  /* 0x00000008cc0a7836 */ /* 0x000fe20000000000 */
[----:B------:R-:W-:Y:S01]  /*22e0*/  IADD3 R16, P0, R16, R28, RZ ;  /* 0x0000001c10107210 */ /* 0x000fe20007f1e0ff */
[----:B------:R-:W-:Y:S02]  /*22f0*/  IMAD R2, R225, R5, R2 ;  /* 0x00000005e1027224 */ /* 0x000fe400078e0202 */
[----:B------:R-:W-:Y:S01]  /*2300*/  IMAD.WIDE.U32 R30, R8, 0x40, RZ ;  /* 0x00000040081e7825 */ /* 0x000fe200078e00ff */
[----:B------:R-:W-:Y:S02]  /*2310*/  LEA.HI R8, R237, R237, RZ, 0x1 ;  /* 0x000000eded087211 */ /* 0x000fe400078f08ff */
[----:B------:R-:W-:Y:S01]  /*2320*/  IADD3.X R17, R15, R29, R2, P0, !PT ;  /* 0x0000001d0f117210 */ /* 0x000fe200007fe402 */
[----:B------:R-:W-:Y:S01]  /*2330*/  IMAD.SHL.U32 R9, R9, 0x40, RZ ;  /* 0x0000004009097824 */ /* 0x000fe200078e00ff */
[----:B------:R-:W-:Y:S01]  /*2340*/  @!P1 IADD3 R2, P0, R209, 0x20, RZ ;  /* 0x00000020d1029810 */ /* 0x000fe20007f1e0ff */
[----:B------:R-:W-:Y:S01]  /*2350*/  IMAD.WIDE.U32 R22, R14, UR8, R22 ;  /* 0x000000080e167c25 */ /* 0x000fe2000f8e0016 */
[----:B------:R-:W-:-:S02]  /*2360*/  ISETP.GE.AND P5, PT, R10, R19, PT ;  /* 0x000000130a00720c */ /* 0x000fc40003fa6270 */
[----:B------:R-:W-:Y:S01]  /*2370*/  LOP3.LUT R8, R8, 0xfffffffe, RZ, 0xc0, !PT ;  /* 0xfffffffe08087812 */ /* 0x000fe200078ec0ff */
[----:B------:R-:W-:Y:S01]  /*2380*/  @!P1 IMAD.X R15, RZ, RZ, R213, P0 ;  /* 0x000000ffff0f9224 */ /* 0x000fe200000e06d5 */
[----:B------:R-:W-:Y:S01]  /*2390*/  @!P3 IADD3 R10, P4, R248, R30, RZ ;  /* 0x0000001ef80ab210 */ /* 0x000fe20007f9e0ff */
[-C--:B------:R-:W-:Y:S01]  /*23a0*/  @!P2 IMAD R12, R213, R6.reuse, RZ ;  /* 0x00000006d50ca224 */ /* 0x080fe200078e02ff */
[----:B------:R-:W-:Y:S01]  /*23b0*/  @!P1 IADD3 R3, P0, R209, 0x20, RZ ;  /* 0x00000020d1039810 */ /* 0x000fe20007f1e0ff */
[----:B------:R-:W-:Y:S01]  /*23c0*/  IMAD.IADD R8, R237, 0x1, -R8 ;  /* 0x00000001ed087824 */ /* 0x000fe200078e0a08 */
[----:B------:R-:W-:Y:S01]  /*23d0*/  @!P3 IADD3.X R11, R249, R31, R9, P4, !PT ;  /* 0x0000001ff90bb210 */ /* 0x000fe200027fe409 */
[----:B------:R-:W-:Y:S01]  /*23e0*/  @!P1 IMAD R15, R15, R6, RZ ;  /* 0x000000060f0f9224 */ /* 0x000fe200078e02ff */
[----:B------:R-:W-:Y:S01]  /*23f0*/  ISETP.GE.AND P4, PT, R209, R19, PT ;  /* 0x00000013d100720c */ /* 0x000fe20003f86270 */
[----:B------:R-:W-:Y:S02]  /*2400*/  IMAD R19, R13, UR8, RZ ;  /* 0x000000080d137c24 */ /* 0x000fe4000f8e02ff */
[----:B------:R-:W-:-:S02]  /*2410*/  @!P2 IMAD R12, R209, R7, R12 ;  /* 0x00000007d10ca224 */ /* 0x000fc400078e020c */
[----:B------:R-:W-:Y:S02]  /*2420*/  IMAD.SHL.U32 R231, R204, 0x4, RZ ;  /* 0x00000004cce77824 */ /* 0x000fe400078e00ff */
[----:B------:R-:W-:Y:S02]  /*2430*/  IMAD.MOV.U32 R233, RZ, RZ, 0x7f800000 ;  /* 0x7f800000ffe97424 */ /* 0x000fe400078e00ff */
[----:B------:R-:W-:Y:S01]  /*2440*/  IMAD.MOV.U32 R235, RZ, RZ, 0x7f800000 ;  /* 0x7f800000ffeb7424 */ /* 0x000fe200078e00ff */
[----:B------:R-:W1:Y:S01]  /*2450*/  LDC R234, c[0x0][0x394] ;  /* 0x0000e500ffea7b82 */ /* 0x000e620000000800 */
[----:B------:R-:W-:-:S07]  /*2460*/  IMAD R13, R13, UR6, RZ ;  /* 0x000000060d0d7c24 */ /* 0x000fce000f8e02ff */
[----:B------:R-:W2:Y:S01]  /*2470*/  LDC R222, c[0x0][0x394] ;  /* 0x0000e500ffde7b82 */ /* 0x000ea20000000800 */
[----:B------:R-:W-:Y:S01]  /*2480*/  @!P1 IMAD.X R9, RZ, RZ, R213, P0 ;  /* 0x000000ffff099224 */ /* 0x000fe200000e06d5 */
[----:B------:R-:W-:Y:S01]  /*2490*/  ISETP.NE.AND P0, PT, R8, 0x1, PT ;  /* 0x000000010800780c */ /* 0x000fe20003f05270 */
[C---:B------:R-:W-:Y:S01]  /*24a0*/  IMAD R8, R14.reuse, UR9, R19 ;  /* 0x000000090e087c24 */ /* 0x040fe2000f8e0213 */
[----:B------:R3:W-:Y:S01]  /*24b0*/  @P4 STS.128 [R214+0xc000], RZ ;  /* 0x00c000ffd6004388 */ /* 0x0007e20000000c00 */
[C---:B------:R-:W-:Y:S02]  /*24c0*/  IMAD R13, R14.reuse, UR7, R13 ;  /* 0x000000070e0d7c24 */ /* 0x040fe4000f8e020d */
[----:B------:R-:W-:Y:S01]  /*24d0*/  IMAD.MOV.U32 R190, RZ, RZ, 0x20 ;  /* 0x00000020ffbe7424 */ /* 0x000fe200078e00ff */
[----:B------:R3:W-:Y:S01]  /*24e0*/  @P4 STS.128 [R214+0xe000], RZ ;  /* 0x00e000ffd6004388 */ /* 0x0007e20000000c00 */
[----:B------:R-:W-:-:S04]  /*24f0*/  IMAD.WIDE.U32 R18, R14, UR6, R16 ;  /* 0x000000060e127c25 */ /* 0x000fc8000f8e0010 */
[----:B------:R-:W-:Y:S01]  /*2500*/  IMAD.MOV.U32 R189, RZ, RZ, 0x40 ;  /* 0x00000040ffbd7424 */ /* 0x000fe200078e00ff */
[----:B------:R3:W-:Y:S01]  /*2510*/  @P4 STS.128 [R214+0x10000], RZ ;  /* 0x010000ffd6004388 */ /* 0x0007e20000000c00 */
[----:B------:R-:W-:Y:S02]  /*2520*/  @!P1 IMAD R16, R9, R4, RZ ;  /* 0x0000000409109224 */ /* 0x000fe400078e02ff */
[----:B------:R-:W-:Y:S01]  /*2530*/  IMAD.IADD R223, R225, 0x1, R240 ;  /* 0x00000001e1df7824 */ /* 0x000fe200078e02f0 */
[----:B------:R-:W-:Y:S01]  /*2540*/  @!PT LDS RZ, [RZ] ;  /* 0x00000000fffff984 */ /* 0x000fe20000000800 */
[----:B------:R-:W-:Y:S01]  /*2550*/  @!PT LDS RZ, [RZ] ;  /* 0x00000000fffff984 */ /* 0x000fe20000000800 */
[----:B------:R-:W-:Y:S01]  /*2560*/  @!PT LDS RZ, [RZ] ;  /* 0x00000000fffff984 */ /* 0x000fe20000000800 */
[----:B------:R-:W-:Y:S01]  /*2570*/  @!P4 LDGSTS.E.BYPASS.LTC128B.128 [R214+0xc000], desc[UR14][R246.64] ;  /* 0x0c000000f6d6cfae */ /* 0x000fe2000b901d4e */
[----:B------:R-:W-:Y:S01]  /*2580*/  IMAD.IADD R23, R23, 0x1, R8 ;  /* 0x0000000117177824 */ /* 0x000fe200078e0208 */
[----:B------:R-:W-:Y:S01]  /*2590*/  CS2R R142, SRZ ;  /* 0x00000000008e7805 */ /* 0x000fe2000001ff00 */
[----:B------:R-:W-:Y:S01]  /*25a0*/  IMAD.IADD R9, R19, 0x1, R13 ;  /* 0x0000000113097824 */ /* 0x000fe200078e020d */
[----:B------:R-:W-:Y:S01]  /*25b0*/  @!P4 LDGSTS.E.BYPASS.LTC128B.128 [R214+0xe000], desc[UR14][R246.64+0x80] ;  /* 0x0e000080f6d6cfae */ /* 0x000fe2000b901d4e */
[----:B------:R-:W-:Y:S01]  /*25c0*/  @!P2 IMAD.MOV.U32 R8, RZ, RZ, R18 ;  /* 0x000000ffff08a224 */ /* 0x000fe200078e0012 */
[----:B------:R-:W-:Y:S01]  /*25d0*/  CS2R R140, SRZ ;  /* 0x00000000008c7805 */ /* 0x000fe2000001ff00 */
[----:B------:R-:W-:Y:S01]  /*25e0*/  @!P1 IMAD R13, R3, R5, R16 ;  /* 0x00000005030d9224 */ /* 0x000fe200078e0210 */
[----:B------:R-:W-:Y:S01]  /*25f0*/  @!P4 LDGSTS.E.BYPASS.LTC128B.128 [R214+0x10000], desc[UR14][R246.64+0x100] ;  /* 0x10000100f6d6cfae */ /* 0x000fe2000b901d4e */
[--C-:B------:R-:W-:Y:S01]  /*2600*/  @!P1 IMAD.MOV.U32 R16, RZ, RZ, R22.reuse ;  /* 0x000000ffff109224 */ /* 0x100fe200078e0016 */
        /* <DEDUP_REMOVED lines=18> */
[----:B------:R-:W-:Y:S01]  /*2730*/  @!P1 IMAD.WIDE.U32 R18, R3, R4, R18 ;  /* 0x0000000403129225 */ /* 0x000fe200078e0012 */
[----:B------:R-:W-:Y:S02]  /*2740*/  CS2R R132, SRZ ;  /* 0x0000000000847805 */ /* 0x000fe4000001ff00 */
[----:B------:R-:W-:Y:S01]  /*2750*/  CS2R R126, SRZ ;  /* 0x00000000007e7805 */ /* 0x000fe2000001ff00 */
[----:B------:R-:W-:Y:S01]  /*2760*/  @!P3 LDGSTS.E.BYPASS.LTC128B.128 [R214+0xf000], desc[UR14][R24.64+0x80] ;  /* 0x0f00008018d6bfae */ /* 0x000fe2000b901d4e */
[C---:B------:R-:W-:Y:S01]  /*2770*/  @!P1 IMAD R15, R2.reuse, R7, R15 ;  /* 0x00000007020f9224 */ /* 0x040fe200078e020f */
[----:B------:R-:W-:Y:S01]  /*2780*/  CS2R R124, SRZ ;  /* 0x00000000007c7805 */ /* 0x000fe2000001ff00 */
[----:B------:R-:W-:Y:S01]  /*2790*/  @!P1 IMAD.WIDE.U32 R16, R2, R6, R16 ;  /* 0x0000000602109225 */ /* 0x000fe200078e0010 */
[----:B------:R-:W-:Y:S01]  /*27a0*/  @!P3 LDGSTS.E.BYPASS.LTC128B.128 [R214+0x11000], desc[UR14][R24.64+0x100] ;  /* 0x1100010018d6bfae */ /* 0x000fe2000b901d4e */
[----:B------:R-:W1:Y:S01]  /*27b0*/  @!P2 LDC.64 R6, c[0x0][0x220] ;  /* 0x00008800ff06ab82 */ /* 0x000e620000000a00 */
[----:B------:R-:W-:Y:S01]  /*27c0*/  CS2R R130, SRZ ;  /* 0x0000000000827805 */ /* 0x000fe2000001ff00 */
[----:B------:R-:W-:Y:S01]  /*27d0*/  VIADD R3, R208, 0x3000 ;  /* 0x00003000d0037836 */ /* 0x000fe20000000000 */
[----:B------:R-:W-:Y:S01]  /*27e0*/  CS2R R128, SRZ ;  /* 0x0000000000807805 */ /* 0x000fe2000001ff00 */
[----:B------:R-:W-:Y:S01]  /*27f0*/  @!P2 IMAD R14, R209, R5, R14 ;  /* 0x00000005d10ea224 */ /* 0x000fe200078e020e */
[----:B------:R-:W-:Y:S01]  /*2800*/  CS2R R122, SRZ ;  /* 0x00000000007a7805 */ /* 0x000fe2000001ff00 */
[----:B------:R-:W-:Y:S01]  /*2810*/  @!P2 IMAD.IADD R12, R21, 0x1, R12 ;  /* 0x00000001150ca824 */ /* 0x000fe200078e020c */
[----:B------:R-:W-:Y:S01]  /*2820*/  SEL R236, R3, R208, !P0 ;  /* 0x000000d003ec7207 */ /* 0x000fe20004000000 */
[----:B------:R-:W2:Y:S01]  /*2830*/  @!P1 LDC.64 R4, c[0x0][0x218] ;  /* 0x00008600ff049b82 */ /* 0x000ea20000000a00 */
[----:B------:R-:W-:Y:S01]  /*2840*/  @!P2 IMAD.IADD R14, R23, 0x1, R14 ;  /* 0x00000001170ea824 */ /* 0x000fe200078e020e */
[----:B------:R-:W-:-:S02]  /*2850*/  CS2R R120, SRZ ;  /* 0x0000000000787805 */ /* 0x000fc4000001ff00 */
[----:B------:R-:W-:Y:S01]  /*2860*/  LEA R236, R236, UR5, 0x1 ;  /* 0x00000005ecec7c11 */ /* 0x000fe2000f8e08ff */
[----:B------:R-:W-:Y:S01]  /*2870*/  @!P1 IMAD.IADD R15, R17, 0x1, R15 ;  /* 0x00000001110f9824 */ /* 0x000fe200078e020f */
[----:B------:R-:W-:Y:S01]  /*2880*/  CS2R R118, SRZ ;  /* 0x0000000000767805 */ /* 0x000fe2000001ff00 */
[----:B------:R-:W-:Y:S01]  /*2890*/  @!P1 IMAD.IADD R13, R19, 0x1, R13 ;  /* 0x00000001130d9824 */ /* 0x000fe200078e020d */
[----:B------:R-:W-:Y:S01]  /*28a0*/  CS2R R116, SRZ ;  /* 0x0000000000747805 */ /* 0x000fe2000001ff00 */
[----:B------:R-:W3:Y:S01]  /*28b0*/  @!P1 LDC.64 R2, c[0x0][0x220] ;  /* 0x00008800ff029b82 */ /* 0x000ee20000000a00 */
[----:B------:R1:W-:Y:S01]  /*28c0*/  @P4 STS [R236], RZ ;  /* 0x000000ffec004388 */ /* 0x0003e20000000800 */
        /* <DEDUP_REMOVED lines=37> */
[----:B------:R-:W-:Y:S01]  /*2b20*/  CS2R R26, SRZ ;  /* 0x00000000001a7805 */ /* 0x000fe2000001ff00 */
[----:B------:R-:W-:Y:S01]  /*2b30*/  ULDC UR7, c[0x0][0x398] ;  /* 0x0000e60000077ab9 */ /* 0x000fe20000000800 */
[----:B------:R1:W-:Y:S01]  /*2b40*/  @P4 STS [R236+0x4008], RZ ;  /* 0x004008ffec004388 */ /* 0x0003e20000000800 */
[----:B------:R-:W-:Y:S01]  /*2b50*/  ULDC UR6, c[0x0][0x2dc] ;  /* 0x0000b70000067ab9 */ /* 0x000fe20000000800 */
[----:B------:R-:W-:Y:S02]  /*2b60*/  ULDC UR8, c[0x0][0x39c] ;  /* 0x0000e70000087ab9 */ /* 0x000fe40000000800 */
[----:B------:R1:W-:Y:S04]  /*2b70*/  @P4 STS [R236+0x400c], RZ ;  /* 0x00400cffec004388 */ /* 0x0003e80000000800 */
        /* <DEDUP_REMOVED lines=8> */
[----:B------:R-:W-:Y:S02]  /*2c00*/  @!P2 LEA.HI.X R9, R20, R9, R12, 0x1, P4 ;  /* 0x000000091409a211 */ /* 0x000fe400020f0c0c */
[C---:B--2---:R-:W-:Y:S01]  /*2c10*/  @!P1 LEA R20, P4, R16.reuse, R4, 0x1 ;  /* 0x0000000410149211 */ /* 0x044fe200078808ff */
[----:B------:R4:W-:Y:S03]  /*2c20*/  @P3 STS [R236+0x1004], RZ ;  /* 0x001004ffec003388 */ /* 0x0009e60000000800 */
[----:B------:R-:W-:Y:S01]  /*2c30*/  @!P1 LEA.HI.X R21, R16, R5, R15, 0x1, P4 ;  /* 0x0000000510159211 */ /* 0x000fe200020f0c0f */
[----:B------:R4:W-:Y:S01]  /*2c40*/  @P3 STS [R236+0x1008], RZ ;  /* 0x001008ffec003388 */ /* 0x0009e20000000800 */
[----:B------:R-:W-:-:S03]  /*2c50*/  SHF.R.S32.HI R5, RZ, 0x1f, R204 ;  /* 0x0000001fff057819 */ /* 0x000fc600000114cc */
[----:B------:R4:W-:Y:S01]  /*2c60*/  @P3 STS [R236+0x100c], RZ ;  /* 0x00100cffec003388 */ /* 0x0009e20000000800 */
[----:B------:R-:W-:-:S03]  /*2c70*/  SHF.L.U64.HI R232, R204, 0x2, R5 ;  /* 0x00000002cce87819 */ /* 0x000fc60000010205 */
        /* <DEDUP_REMOVED lines=25> */
[----:B---3--:R-:W-:-:S03]  /*2e10*/  @!P1 LEA R10, P3, R18, R2, 0x1 ;  /* 0x00000002120a9211 */ /* 0x008fc600078608ff */
        /* <DEDUP_REMOVED lines=35> */
[----:B------:R-:W-:Y:S02]  /*3050*/  VIADD R4, R199, 0x3000 ;  /* 0x00003000c7047836 */ /* 0x000fe40000000000 */
[----:B------:R-:W-:Y:S02]  /*3060*/  SEL R190, R190, 0xffffffe0, !P1 ;  /* 0xffffffe0bebe7807 */ /* 0x000fe40004800000 */
[----:B------:R-:W-:Y:S02]  /*3070*/  SEL R189, R189, 0xffffffc0, !P2 ;  /* 0xffffffc0bdbd7807 */ /* 0x000fe40005000000 */
[----:B------:R-:W-:Y:S01]  /*3080*/  SEL R192, R3, R200, !P0 ;  /* 0x000000c803c07207 */ /* 0x000fe20004000000 */
[----:B------:R-:W-:Y:S01]  /*3090*/  IMAD.IADD R188, R193, 0x1, R190 ;  /* 0x00000001c1bc7824 */ /* 0x000fe200078e02be */
[----:B------:R-:W-:Y:S02]  /*30a0*/  SEL R4, R4, R199, !P0 ;  /* 0x000000c704047207 */ /* 0x000fe40004000000 */
[----:B------:R-:W-:-:S02]  /*30b0*/  IADD3 R241, -R238, 0x40, R223 ;  /* 0x00000040eef17810 */ /* 0x000fc40007ffe1df */
[----:B------:R-:W-:Y:S02]  /*30c0*/  CS2R R24, SRZ ;  /* 0x0000000000187805 */ /* 0x000fe4000001ff00 */
[----:B------:R-:W-:Y:S02]  /*30d0*/  CS2R R22, SRZ ;  /* 0x0000000000167805 */ /* 0x000fe4000001ff00 */
[----:B--2---:R-:W-:Y:S01]  /*30e0*/  CS2R R20, SRZ ;  /* 0x0000000000147805 */ /* 0x004fe2000001ff00 */
[----:B------:R-:W-:Y:S01]  /*30f0*/  IMAD.IADD R2, R193, 0x1, R189 ;  /* 0x00000001c1027824 */ /* 0x000fe200078e02bd */
[----:B------:R-:W-:Y:S01]  /*3100*/  LEA R192, R192, UR5, 0x1 ;  /* 0x00000005c0c07c11 */ /* 0x000fe2000f8e08ff */
[----:B------:R-:W-:Y:S01]  /*3110*/  IMAD.IADD R3, R189, 0x1, R188 ;  /* 0x00000001bd037824 */ /* 0x000fe200078e02bc */
[----:B------:R-:W-:Y:S01]  /*3120*/  LEA R191, R4, UR5, 0x1 ;  /* 0x0000000504bf7c11 */ /* 0x000fe2000f8e08ff */
[----:B------:R-:W-:Y:S01]  /*3130*/  VIADD R241, R241, -UR4 ;  /* 0x80000004f1f17c36 */ /* 0x000fe20008000000 */
[----:B----4-:R-:W-:-:S06]  /*3140*/  ULDC UR4, c[0x0][0x2ec] ;  /* 0x0000bb0000047ab9 */ /* 0x010fcc0000000800 */
.L_x_1447:
        /* <DEDUP_REMOVED lines=154> */
.L_x_1443:
[--C-:B------:R-:W-:Y:S01]  /*3af0*/  IADD3 R6, R238, 0x1, -R240.reuse ;  /* 0x00000001ee067810 */ /* 0x100fe20007ffe8f0 */
        /* <DEDUP_REMOVED lines=66> */
.L_x_1444:
        /* <DEDUP_REMOVED lines=233> */
[----:B------:R-:W-:Y:S04]  /*4db0*/  LOP3.LUT R4, R237, 0x1, RZ, 0xc0, !PT ;  /* 0x00000001ed047812 */ /* 0x000fe800078ec0ff */
[----:B------:R-:W-:Y:S01]  /*4dc0*/  ISETP.NE.U32.AND P1, PT, R4, 0x1, PT ;  /* 0x000000010400780c */ /* 0x000fe20003f25070 */
[----:B------:R-:W-:Y:S02]  /*4dd0*/  IMAD.MOV.U32 R4, RZ, RZ, -0x6000 ;  /* 0xffffa000ff047424 */ /* 0x000fe400078e00ff */
[----:B------:R-:W2:Y:S01]  /*4de0*/  LDC R5, c[0x0][0x244] ;  /* 0x00009100ff057b82 */ /* 0x000ea20000000800 */
[----:B-1----:R-:W-:Y:S05]  /*4df0*/  IMAD.U32 R9, R7, -0x40, RZ ;  /* 0xffffffc007097824 */ /* 0x002fea00078e00ff */
[C---:B------:R-:W-:Y:S04]  /*4e00*/  LEA R248, P0, R9.reuse, R248, 0x1 ;  /* 0x000000f809f87211 */ /* 0x040fe800078008ff */
[----:B------:R-:W-:Y:S02]  /*4e10*/  LEA.HI.X.SX32 R249, R9, R249, 0x1, P0 ;  /* 0x000000f909f97211 */ /* 0x000fe400000f0eff */
[----:B------:R-:W-:Y:S02]  /*4e20*/  SEL R9, R4, 0x6000, !P1 ;  /* 0x0000600004097807 */ /* 0x000fe40004800000 */
[C---:B------:R-:W-:Y:S03]  /*4e30*/  LEA R6, P0, R7.reuse, R248, 0x6 ;  /* 0x000000f807067211 */ /* 0x040fe600078030ff */
[----:B------:R-:W-:Y:S01]  /*4e40*/  IMAD.IADD R236, R236, 0x1, R9 ;  /* 0x00000001ecec7824 */ /* 0x000fe200078e0209 */
[----:B--2---:R-:W-:Y:S01]  /*4e50*/  LEA.HI.X R7, R7, R249, R5, 0x6, P0 ;  /* 0x000000f907077211 */ /* 0x004fe200000f3405 */
[----:B------:R-:W-:Y:S03]  /*4e60*/  IMAD.IADD R192, R192, 0x1, R9 ;  /* 0x00000001c0c07824 */ /* 0x000fe600078e0209 */
[----:B------:R-:W-:Y:S01]  /*4e70*/  @!PT LDS RZ, [RZ] ;  /* 0x00000000fffff984 */ /* 0x000fe20000000800 */
[----:B------:R-:W-:Y:S01]  /*4e80*/  @!PT LDS RZ, [RZ] ;  /* 0x00000000fffff984 */ /* 0x000fe20000000800 */
[----:B------:R-:W-:Y:S01]  /*4e90*/  @!PT LDS RZ, [RZ] ;  /* 0x00000000fffff984 */ /* 0x000fe20000000800 */
[----:B------:R1:W-:Y:S04]  /*4ea0*/  LDGSTS.E.BYPASS.LTC128B.128 [R236], desc[UR14][R248.64] ;  /* 0x00000000f8ec7fae */ /* 0x0003e8000b901d4e */
[----:B------:R1:W-:Y:S04]  /*4eb0*/  LDGSTS.E.BYPASS.LTC128B.128 [R236+0x2000], desc[UR14][R248.64+0x80] ;  /* 0x02000080f8ec7fae */ /* 0x0003e8000b901d4e */
[----:B------:R1:W-:Y:S04]  /*4ec0*/  LDGSTS.E.BYPASS.LTC128B.128 [R236+0x4000], desc[UR14][R248.64+0x100] ;  /* 0x04000100f8ec7fae */ /* 0x0003e8000b901d4e */
[----:B------:R1:W-:Y:S04]  /*4ed0*/  LDGSTS.E.BYPASS.LTC128B.128 [R236+0x1000], desc[UR14][R6.64] ;  /* 0x0100000006ec7fae */ /* 0x0003e8000b901d4e */
[----:B------:R1:W-:Y:S04]  /*4ee0*/  LDGSTS.E.BYPASS.LTC128B.128 [R236+0x3000], desc[UR14][R6.64+0x80] ;  /* 0x0300008006ec7fae */ /* 0x0003e8000b901d4e */
[----:B------:R1:W-:Y:S04]  /*4ef0*/  LDGSTS.E.BYPASS.LTC128B.128 [R236+0x5000], desc[UR14][R6.64+0x100] ;  /* 0x0500010006ec7fae */ /* 0x0003e8000b901d4e */
[----:B------:R-:W0:Y:S02]  /*4f00*/  LDGDEPBAR ;  /* 0x00000000000079af */ /* 0x000e240000000000 */
.L_x_1445:
        /* <DEDUP_REMOVED lines=104> */
.L_x_1446:
        /* <DEDUP_REMOVED lines=467> */
[----:B--2---:R-:W-:-:S03]  /*72c0*/  @P0 IMAD R44, R47, R5, RZ ;  /* 0x000000052f2c0224 */ /* 0x004fc600078e02ff */
[----:B------:R3:W-:Y:S01]  /*72d0*/  STS [R216+0xb400], R59 ;  /* 0x00b4003bd8007388 */ /* 0x0007e20000000800 */
[----:B-1----:R-:W-:-:S05]  /*72e0*/  @P0 IMAD.WIDE.U32 R46, R47, R4, RZ ;  /* 0x000000042f2e0225 */ /* 0x002fca00078e00ff */
        /* <DEDUP_REMOVED lines=13> */
.L_x_1448:
        /* <DEDUP_REMOVED lines=10> */
[----:B---3--:R-:W-:-:S05]  /*7460*/  IMAD.WIDE.U32 R56, R202, R6, R10 ;  /* 0x00000006ca387225 */ /* 0x008fca00078e000a */
[----:B------:R-:W-:-:S07]  /*7470*/  IADD3 R6, R57, R7, RZ ;  /* 0x0000000739067210 */ /* 0x000fce0007ffe0ff */
.L_x_1449:
[----:B------:R1:W-:Y:S01]  /*7480*/  STS [R219+0xb000], R60 ;  /* 0x00b0003cdb007388 */ /* 0x0003e20000000800 */
[----:B---3--:R-:W-:Y:S01]  /*7490*/  SHF.R.S32.HI R57, RZ, 0x1f, R225 ;  /* 0x0000001fff397819 */ /* 0x008fe200000114e1 */
[----:B------:R-:W-:Y:S01]  /*74a0*/  IMAD R238, R212, -0x40, R238 ;  /* 0xffffffc0d4ee7824 */ /* 0x000fe200078e02ee */
[----:B------:R-:W-:Y:S01]  /*74b0*/  MOV R61, R211 ;  /* 0x000000d3003d7202 */ /* 0x000fe20000000f00 */
[----:B------:R2:W-:Y:S01]  /*74c0*/  STS [R219+0xb400], R62 ;  /* 0x00b4003edb007388 */ /* 0x0005e20000000800 */
[----:B------:R-:W-:Y:S01]  /*74d0*/  SHF.R.S32.HI R7, RZ, 0x1f, R217 ;  /* 0x0000001fff077819 */ /* 0x000fe200000114d9 */
[----:B------:R-:W-:Y:S01]  /*74e0*/  IMAD R48, R57, R4, RZ ;  /* 0x0000000439307224 */ /* 0x000fe200078e02ff */
[----:B------:R-:W-:Y:S01]  /*74f0*/  BAR.SYNC.DEFER_BLOCKING 0x0 ;  /* 0x0000000000007b1d */ /* 0x000fe20000010000 */
[----:B------:R-:W-:Y:S02]  /*7500*/  ISETP.GE.AND P2, PT, R209, R238, PT ;  /* 0x000000eed100720c */ /* 0x000fe40003f46270 */
[----:B------:R-:W-:-:S03]  /*7510*/  IMAD R45, R225, R5, R48 ;  /* 0x00000005e12d7224 */ /* 0x000fc600078e0230 */
[----:B------:R-:W-:Y:S01]  /*7520*/  ULDC.64 UR6, c[0x0][0x468] ;  /* 0x00011a0000067ab9 */ /* 0x000fe20000000a00 */
[----:B------:R-:W-:Y:S01]  /*7530*/  BSSY B0, `(.L_x_1450) ;  /* 0x0000024000007945 */ /* 0x000fe20003800000 */
[----:B-1----:R-:W-:-:S05]  /*7540*/  MOV R60, R210 ;  /* 0x000000d2003c7202 */ /* 0x002fca0000000f00 */
[----:B------:R-:W-:Y:S01]  /*7550*/  IMAD.WIDE.U32 R50, R225, R4, R60 ;  /* 0x00000004e1327225 */ /* 0x000fe200078e003c */
[----:B------:R1:W3:Y:S02]  /*7560*/  LDS.128 R40, [R214+0x13000] ;  /* 0x01300000d6287984 */ /* 0x0002e40000000c00 */
[----:B--2---:R-:W-:Y:S02]  /*7570*/  IADD3 R62, P0, R46, R50, RZ ;  /* 0x000000322e3e7210 */ /* 0x004fe40007f1e0ff */
[----:B------:R1:W2:Y:S01]  /*7580*/  LDS.128 R36, [R214+0x15000] ;  /* 0x01500000d6247984 */ /* 0x0002a20000000c00 */
        /* <DEDUP_REMOVED lines=30> */
.L_x_1451:
[----:B------:R-:W-:Y:S05]  /*7770*/  BSYNC B0 ;  /* 0x0000000000007941 */ /* 0x000fea0003800000 */
.L_x_1450:
[----:B------:R-:W-:Y:S04]  /*7780*/  BSSY B0, `(.L_x_1452) ;  /* 0x000000f000007945 */ /* 0x000fe80003800000 */
[----:B------:R-:W-:Y:S05]  /*7790*/  @P1 BRA `(.L_x_1453) ;  /* 0x0000000000341947 */ /* 0x000fea0003800000 */
[----:B---3--:R-:W-:Y:S01]  /*77a0*/  IADD3 R45, P0, R209, 0x20, RZ ;  /* 0x00000020d12d7810 */ /* 0x008fe20007f1e0ff */
        /* <DEDUP_REMOVED lines=10> */
[----:B--2---:R3:W-:Y:S04]  /*7850*/  STG.E.128 desc[UR14][R4.64+0x80], R36 ;  /* 0x0000802404007986 */ /* 0x0047e8000c101d0e */
[----:B----4-:R3:W-:Y:S02]  /*7860*/  STG.E.128 desc[UR14][R4.64+0x100], R32 ;  /* 0x0001002004007986 */ /* 0x0107e4000c101d0e */
.L_x_1453:
[----:B------:R-:W-:Y:S05]  /*7870*/  BSYNC B0 ;  /* 0x0000000000007941 */ /* 0x000fea0003800000 */
.L_x_1452:
[-C--:B------:R-:W-:Y:S01]  /*7880*/  IMAD.WIDE.U32 R60, R225, R2.reuse, R60 ;  /* 0x00000002e13c7225 */ /* 0x080fe200078e003c */
[----:B------:R-:W-:Y:S01]  /*7890*/  ULDC.64 UR6, c[0x0][0x470] ;  /* 0x00011c0000067ab9 */ /* 0x000fe20000000a00 */
[----:B------:R-:W-:Y:S02]  /*78a0*/  BSSY B0, `(.L_x_1454) ;  /* 0x0000016000007945 */ /* 0x000fe40003800000 */
[----:B---3--:R-:W-:Y:S01]  /*78b0*/  IMAD R4, R57, R2, RZ ;  /* 0x0000000239047224 */ /* 0x008fe200078e02ff */
[----:B------:R-:W-:-:S03]  /*78c0*/  IADD3 R56, P0, R56, R60, RZ ;  /* 0x0000003c38387210 */ /* 0x000fc60007f1e0ff */
[----:B------:R-:W-:Y:S02]  /*78d0*/  IMAD R225, R225, R3, R4 ;  /* 0x00000003e1e17224 */ /* 0x000fe400078e0204 */
[----:B------:R-:W-:-:S03]  /*78e0*/  IMAD R4, R7, UR6, RZ ;  /* 0x0000000607047c24 */ /* 0x000fc6000f8e02ff */
[----:B------:R-:W-:Y:S01]  /*78f0*/  IADD3.X R57, R6, R61, R225, P0, !PT ;  /* 0x0000003d06397210 */ /* 0x000fe200007fe4e1 */
[C---:B------:R-:W-:Y:S02]  /*7900*/  IMAD R5, R217.reuse, UR7, R4 ;  /* 0x00000007d9057c24 */ /* 0x040fe4000f8e0204 */
        /* <DEDUP_REMOVED lines=15> */
.L_x_1455:
[----:B------:R-:W-:Y:S05]  /*7a00*/  BSYNC B0 ;  /* 0x0000000000007941 */ /* 0x000fea0003800000 */
.L_x_1454:
[----:B------:R-:W-:Y:S05]  /*7a10*/  @P1 BRA `(.L_x_1442) ;  /* 0x0000000000381947 */ /* 0x000fea0003800000 */
[----:B------:R-:W-:Y:S01]  /*7a20*/  IADD3 R7, P0, R209, 0x20, RZ ;  /* 0x00000020d1077810 */ /* 0x000fe20007f1e0ff */
[----:B-1-3--:R-:W-:Y:S01]  /*7a30*/  IMAD.MOV.U32 R12, RZ, RZ, R6 ;  /* 0x000000ffff0c7224 */ /* 0x00afe200078e0006 */
        /* <DEDUP_REMOVED lines=12> */
.L_x_1442:
[----:B------:R-:W-:Y:S05]  /*7b00*/  BSYNC B1 ;  /* 0x0000000000017941 */ /* 0x000fea0003800000 */
.L_x_1428:
[----:B-1-3--:R-:W1:Y:S02]  /*7b10*/  LDC R3, c[0x0][0xc] ;  /* 0x00000300ff037b82 */ /* 0x00ae640000000800 */
[----:B-1----:R-:W-:-:S04]  /*7b20*/  IADD3 R212, R3, R212, RZ ;  /* 0x000000d403d47210 */ /* 0x002fc80007ffe0ff */
[----:B------:R-:W-:-:S13]  /*7b30*/  ISETP.GE.AND P0, PT, R212, UR12, PT ;  /* 0x0000000cd4007c0c */ /* 0x000fda000bf06270 */
[----:B------:R-:W-:Y:S05]  /*7b40*/  @P0 BRA `(.L_x_1456) ;  /* 0x0000000000040947 */ /* 0x000fea0003800000 */
[----:B------:R-:W-:Y:S05]  /*7b50*/  BRA `(.L_x_1457) ;  /* 0xffffff8c00687947 */ /* 0x000fea000383ffff */
.L_x_1456:
[----:B------:R-:W-:Y:S05]  /*7b60*/  EXIT ;  /* 0x000000000000794d */ /* 0x000fea0003800000 */
.L_x_1458:
        /* <DEDUP_REMOVED lines=9> */
.L_x_1619:


//--------------------- .text._ZN5flash44flash_bwd_dq_dk_dv_loop_seqk_parallel_kernelI23Flash_bwd_kernel_traitsILi192ELi64ELi64ELi8ELi4ELi2ELi2ELb0ELb0EN7cutlass6half_tE19Flash_kernel_traitsILi192ELi64ELi64ELi8ES3_EELb1ELb0ELb1ELb1ELb0ELb0ELb0EEEvNS_16Flash_bwd_paramsE --------------------------
	.section	.text._ZN5flash44flash_bwd_dq_dk_dv_loop_seqk_parallel_kernelI23Flash_bwd_kernel_traitsILi192ELi64ELi64ELi8ELi4ELi2ELi2ELb0ELb0EN7cutlass6half_tE19Flash_kernel_traitsILi192ELi64ELi64ELi8ES3_EELb1ELb0ELb1ELb1ELb0ELb0ELb0EEEvNS_16Flash_bwd_paramsE,"ax",@progbits
	.align	128
        .global         _ZN5flash44flash_bwd_dq_dk_dv_loop_seqk_parallel_kernelI23Flash_bwd_kernel_traitsILi192ELi64ELi64ELi8ELi4ELi2ELi2ELb0ELb0EN7cutlass6half_tE19Flash_kernel_traitsILi192ELi64ELi64ELi8ES3_EELb1ELb0ELb1ELb1ELb0ELb0ELb0EEEvNS_16Flash_bwd_paramsE
        .type           _ZN5flash44flash_bwd_dq_dk_dv_loop_seqk_parallel_kernelI23Flash_bwd_kernel_traitsILi192ELi64ELi64ELi8ELi4ELi2ELi2ELb0ELb0EN7cutlass6half_tE19Flash_kernel_traitsILi192ELi64ELi64ELi8ES3_EELb1ELb0ELb1ELb1ELb0ELb0ELb0EEEvNS_16Flash_bwd_paramsE,@function
        .size           _ZN5flash44flash_bwd_dq_dk_dv_loop_seqk_parallel_kernelI23Flash_bwd_kernel_traitsILi192ELi64ELi64ELi8ELi4ELi2ELi2ELb0ELb0EN7cutlass6half_tE19Flash_kernel_traitsILi192ELi64ELi64ELi8ES3_EELb1ELb0ELb1ELb1ELb0ELb0ELb0EEEvNS_16Flash_bwd_paramsE,(.L_x_1620 - _ZN5flash44flash_bwd_dq_dk_dv_loop_seqk_parallel_kernelI23Flash_bwd_kernel_traitsILi192ELi64ELi64ELi8ELi4ELi2ELi2ELb0ELb0EN7cutlass6half_tE19Flash_kernel_traitsILi192ELi64ELi64ELi8ES3_EELb1ELb0ELb1ELb1ELb0ELb0ELb0EEEvNS_16Flash_bwd_paramsE)
        .other          _ZN5flash44flash_bwd_dq_dk_dv_loop_seqk_parallel_kernelI23Flash_bwd_kernel_traitsILi192ELi64ELi64ELi8ELi4ELi2ELi2ELb0ELb0EN7cutlass6half_tE19Flash_kernel_traitsILi192ELi64ELi64ELi8ES3_EELb1ELb0ELb1ELb1ELb0ELb0ELb0EEEvNS_16Flash_bwd_paramsE,@"STO_CUDA_ENTRY STV_DEFAULT"
_ZN5flash44flash_bwd_dq_dk_dv_loop_seqk_parallel_kernelI23Flash_bwd_kernel_traitsILi192ELi64ELi64ELi8ELi4ELi2ELi2ELb0ELb0EN7cutlass6half_tE19Flash_kernel_traitsILi192ELi64ELi64ELi8ES3_EELb1ELb0ELb1ELb1ELb0ELb0ELb0EEEvNS_16Flash_bwd_paramsE:
.text._ZN5flash44flash_bwd_dq_dk_dv_loop_seqk_parallel_kernelI23Flash_bwd_kernel_traitsILi192ELi64ELi64ELi8ELi4ELi2ELi2ELb0ELb0EN7cutlass6half_tE19Flash_kernel_traitsILi192ELi64ELi64ELi8ES3_EELb1ELb0ELb1ELb1ELb0ELb0ELb0EEEvNS_16Flash_bwd_paramsE:
[----:B------:R-:W1:Y:S01]  /*0000*/  LDC R1, c[0x0][0x28] ;  /* 0x00000a00ff017b82 */ /* 0x000e620000000800 */
[----:B------:R-:W2:Y:S01]  /*0010*/  S2R R242, SR_CTAID.X ;  /* 0x0000000000f27919 */ /* 0x000ea20000002500 */
[----:B------:R-:W-:Y:S01]  /*0020*/  ULDC UR5, c[0x0][0x2c8] ;  /* 0x0000b20000057ab9 */ /* 0x000fe20000000800 */
[----:B-1----:R-:W-:Y:S01]  /*0030*/  IADD3 R1, R1, -0x8, RZ ;  /* 0xfffffff801017810 */ /* 0x002fe20007ffe0ff */
[----:B------:R-:W-:-:S04]  /*0040*/  UIADD3 UR5, UR5, 0x3f, URZ ;  /* 0x0000003f05057890 */ /* 0x000fc8000fffe03f */
[----:B------:R-:W-:-:S04]  /*0050*/  USHF.R.S32.HI UR4, URZ, 0x1f, UR5 ;  /* 0x0000001f3f047899 */ /* 0x000fc80008011405 */
[----:B------:R-:W-:-:S04]  /*0060*/  ULEA.HI UR4, UR4, UR5, URZ, 0x6 ;  /* 0x0000000504047291 */ /* 0x000fc8000f8f303f */
[----:B------:R-:W-:-:S06]  /*0070*/  USHF.R.S32.HI UR12, URZ, 0x6, UR4 ;  /* 0x000000063f0c7899 */ /* 0x000fcc0008011404 */
[----:B--2---:R-:W-:-:S13]  /*0080*/  ISETP.GE.AND P0, PT, R242, UR12, PT ;  /* 0x0000000cf2007c0c */ /* 0x004fda000bf06270 */
[----:B------:R-:W-:Y:S05]  /*0090*/  @P0 EXIT ;  /* 0x000000000000094d */ /* 0x000fea0003800000 */
[----:B------:R-:W1:Y:S01]  /*00a0*/  S2R R8, SR_TID.X ;  /* 0x0000000000087919 */ /* 0x000e620000002100 */
[----:B------:R-:W2:Y:S01]  /*00b0*/  S2UR UR5, SR_CgaCtaId ;  /* 0x00000000000579c3 */ /* 0x000ea20000008800 */
[----:B------:R-:W-:Y:S01]  /*00c0*/  UMOV UR4, 0x400 ;  /* 0x0000040000047882 */ /* 0x000fe20000000000 */
[----:B------:R-:W-:Y:S01]  /*00d0*/  IMAD.MOV.U32 R190, RZ, RZ, 0x20 ;  /* 0x00000020ffbe7424 */ /* 0x000fe200078e00ff */
[----:B------:R-:W3:Y:S01]  /*00e0*/  S2R R240, SR_CTAID.Z ;  /* 0x0000000000f07919 */ /* 0x000ee20000002700 */
[----:B------:R-:W-:Y:S01]  /*00f0*/  IMAD.MOV.U32 R194, RZ, RZ, 0x40 ;  /* 0x00000040ffc27424 */ /* 0x000fe200078e00ff */
[----:B------:R-:W-:Y:S01]  /*0100*/  ULDC.64 UR14, c[0x0][0x208] ;  /* 0x00008200000e7ab9 */ /* 0x000fe20000000a00 */
[----:B------:R-:W-:Y:S01]  /*0110*/  IMAD.MOV.U32 R232, RZ, RZ, -0x10 ;  /* 0xfffffff0ffe87424 */ /* 0x000fe200078e00ff */
        /* <DEDUP_REMOVED lines=15> */
[--C-:B------:R-:W-:Y:S01]  /*0210*/  SHF.R.S32.HI R4, RZ, 0x5, R0.reuse ;  /* 0x00000005ff047819 */ /* 0x100fe20000011400 */
[C---:B------:R-:W-:Y:S01]  /*0220*/  IMAD.IADD R12, R8.reuse, 0x1, -R5 ;  /* 0x00000001080c7824 */ /* 0x040fe200078e0a05 */
[----:B------:R-:W-:Y:S01]  /*0230*/  SHF.R.S32.HI R5, RZ, 0x1f, R0 ;  /* 0x0000001fff057819 */ /* 0x000fe20000011400 */
[----:B------:R-:W-:Y:S01]  /*0240*/  IMAD.IADD R15, R8, 0x1, -R7 ;  /* 0x00000001080f7824 */ /* 0x000fe200078e0a07 */
[----:B------:R-:W-:-:S02]  /*0250*/  SHF.R.S32.HI R7, RZ, 0x4, R3 ;  /* 0x00000004ff077819 */ /* 0x000fc40000011403 */
[----:B------:R-:W-:Y:S02]  /*0260*/  LOP3.LUT R6, R13, 0xfffffff8, RZ, 0xc0, !PT ;  /* 0xfffffff80d067812 */ /* 0x000fe400078ec0ff */
[-C--:B------:R-:W-:Y:S02]  /*0270*/  LEA.HI R5, R5, R4.reuse, RZ, 0x2 ;  /* 0x0000000405057211 */ /* 0x080fe400078f10ff */
[----:B------:R-:W-:Y:S01]  /*0280*/  SHF.R.S32.HI R10, RZ, 0x2, R2 ;  /* 0x00000002ff0a7819 */ /* 0x000fe20000011402 */
[----:B------:R-:W-:Y:S01]  /*0290*/  IMAD.IADD R6, R8, 0x1, -R6 ;  /* 0x0000000108067824 */ /* 0x000fe200078e0a06 */
[----:B------:R-:W-:Y:S02]  /*02a0*/  SHF.R.S32.HI R2, RZ, 0x1f, R2 ;  /* 0x0000001fff027819 */ /* 0x000fe40000011402 */
[----:B------:R-:W-:Y:S01]  /*02b0*/  SHF.R.S32.HI R238, RZ, 0x3, R13 ;  /* 0x00000003ffee7819 */ /* 0x000fe2000001140d */
[----:B------:R-:W-:Y:S01]  /*02c0*/  IMAD.SHL.U32 R222, R6, 0x8, RZ ;  /* 0x0000000806de7824 */ /* 0x000fe200078e00ff */
[----:B------:R-:W-:-:S02]  /*02d0*/  LEA.HI R0, R0, R4, RZ, 0x1 ;  /* 0x0000000400007211 */ /* 0x000fc400078f08ff */
[----:B------:R-:W-:Y:S01]  /*02e0*/  LEA.HI R9, R3, R7, RZ, 0x1 ;  /* 0x0000000703097211 */ /* 0x000fe200078f08ff */
[----:B------:R-:W-:Y:S01]  /*02f0*/  VIADD R236, R222, 0x80 ;  /* 0x00000080deec7836 */ /* 0x000fe20000000000 */
[----:B------:R-:W-:Y:S01]  /*0300*/  LOP3.LUT R3, R5, 0xfffffffc, RZ, 0xc0, !PT ;  /* 0xfffffffc05037812 */ /* 0x000fe200078ec0ff */
[----:B------:R-:W-:Y:S01]  /*0310*/  IMAD.SHL.U32 R5, R238, 0x40, RZ ;  /* 0x00000040ee057824 */ /* 0x000fe200078e00ff */
[----:B------:R-:W-:Y:S02]  /*0320*/  LEA.HI R8, R2, R10, RZ, 0x3 ;  /* 0x0000000a02087211 */ /* 0x000fe400078f18ff */
[----:B------:R-:W-:Y:S01]  /*0330*/  LOP3.LUT R0, R0, 0xfffffffe, RZ, 0xc0, !PT ;  /* 0xfffffffe00007812 */ /* 0x000fe200078ec0ff */
[----:B------:R-:W-:Y:S01]  /*0340*/  IMAD.IADD R251, R4, 0x1, -R3 ;  /* 0x0000000104fb7824 */ /* 0x000fe200078e0a03 */
[----:B------:R-:W-:Y:S02]  /*0350*/  LOP3.LUT R2, R9, 0xfffffffe, RZ, 0xc0, !PT ;  /* 0xfffffffe09027812 */ /* 0x000fe400078ec0ff */
[----:B------:R-:W-:Y:S01]  /*0360*/  LOP3.LUT R3, R8, 0xfffffff8, RZ, 0xc0, !PT ;  /* 0xfffffff808037812 */ /* 0x000fe200078ec0ff */
[----:B------:R-:W-:Y:S01]  /*0370*/  IMAD.IADD R198, R4, 0x1, -R0 ;  /* 0x0000000104c67824 */ /* 0x000fe200078e0a00 */
        /* <DEDUP_REMOVED lines=8> */
[----:B------:R-:W-:-:S02]  /*0400*/  LEA.HI R226, R5, R11, RZ, 0x2 ;  /* 0x0000000b05e27211 */ /* 0x000fc400078f10ff */
[----:B------:R-:W-:Y:S01]  /*0410*/  LOP3.LUT R7, R3, R2, RZ, 0x3c, !PT ;  /* 0x0000000203077212 */ /* 0x000fe200078e3cff */
[----:B------:R-:W-:Y:S01]  /*0420*/  IMAD.SHL.U32 R2, R198, 0x10, RZ ;  /* 0x00000010c6027824 */ /* 0x000fe200078e00ff */
[----:B------:R-:W-:Y:S02]  /*0430*/  LOP3.LUT R0, R0, 0x1c0, RZ, 0xc0, !PT ;  /* 0x000001c000007812 */ /* 0x000fe400078ec0ff */
[----:B------:R-:W-:Y:S02]  /*0440*/  SHF.R.S32.HI R3, RZ, 0x1f, R12 ;  /* 0x0000001fff037819 */ /* 0x000fe4000001140c */
[C---:B------:R-:W-:Y:S02]  /*0450*/  LOP3.LUT R189, R0.reuse, 0x8, R13, 0xf8, !PT ;  /* 0x0000000800bd7812 */ /* 0x040fe400078ef80d */
[----:B------:R-:W-:Y:S02]  /*0460*/  LOP3.LUT R5, R0, 0x10, R2, 0xf8, !PT ;  /* 0x0000001000057812 */ /* 0x000fe400078ef802 */
[----:B------:R-:W-:-:S02]  /*0470*/  SHF.R.S32.HI R18, RZ, 0x7, R14 ;  /* 0x00000007ff127819 */ /* 0x000fc4000001140e */
[----:B------:R-:W-:Y:S02]  /*0480*/  SHF.R.U32.HI R0, RZ, 0x3, R0 ;  /* 0x00000003ff007819 */ /* 0x000fe40000011600 */
[----:B------:R-:W-:Y:S01]  /*0490*/  LEA.HI R10, R3, R12, RZ, 0x3 ;  /* 0x0000000c030a7211 */ /* 0x000fe200078f18ff */
[----:B------:R-:W-:Y:S01]  /*04a0*/  IMAD R3, R18, 0x800, R193 ;  /* 0x0000080012037824 */ /* 0x000fe200078e02c1 */
[----:B------:R-:W-:Y:S02]  /*04b0*/  LOP3.LUT R189, R189, R0, RZ, 0x3c, !PT ;  /* 0x00000000bdbd7212 */ /* 0x000fe400078e3cff */
[----:B------:R-:W-:Y:S02]  /*04c0*/  LOP3.LUT R5, R5, 0x8, R13, 0xf8, !PT ;  /* 0x0000000805057812 */ /* 0x000fe400078ef80d */
[C---:B------:R-:W-:Y:S01]  /*04d0*/  LOP3.LUT R2, R4.reuse, 0x1, RZ, 0xc0, !PT ;  /* 0x0000000104027812 */ /* 0x040fe200078ec0ff */
[----:B------:R-:W-:Y:S01]  /*04e0*/  IMAD.IADD R189, R3, 0x1, R189 ;  /* 0x0000000103bd7824 */ /* 0x000fe200078e02bd */
[----:B------:R-:W-:Y:S01]  /*04f0*/  LOP3.LUT R193, R193, R5, R0, 0xf6, !PT ;  /* 0x00000005c1c17212 */ /* 0x000fe200078ef600 */
[----:B------:R-:W-:Y:S01]  /*0500*/  IMAD.SHL.U32 R3, R4, 0x40, RZ ;  /* 0x0000004004037824 */ /* 0x000fe200078e00ff */
[----:B------:R-:W-:Y:S01]  /*0510*/  SHF.R.S32.HI R0, RZ, 0x6, R16 ;  /* 0x00000006ff007819 */ /* 0x000fe20000011410 */
[----:B------:R-:W-:Y:S01]  /*0520*/  IMAD.SHL.U32 R5, R18, 0x20, RZ ;  /* 0x0000002012057824 */ /* 0x000fe200078e00ff */
[----:B------:R-:W-:-:S02]  /*0530*/  LOP3.LUT P4, RZ, R6, 0x4, RZ, 0xc0, !PT ;  /* 0x0000000406ff7812 */ /* 0x000fc4000788c0ff */
[----:B------:R-:W-:Y:S01]  /*0540*/  LOP3.LUT P3, RZ, R6, 0x2, RZ, 0xc0, !PT ;  /* 0x0000000206ff7812 */ /* 0x000fe2000786c0ff */
[----:B------:R-:W-:Y:S01]  /*0550*/  IMAD R17, R0, 0x200, R7 ;  /* 0x0000020000117824 */ /* 0x000fe200078e0207 */
[----:B------:R-:W-:Y:S01]  /*0560*/  LOP3.LUT R6, R10, 0xfffffff8, RZ, 0xc0, !PT ;  /* 0xfffffff80a067812 */ /* 0x000fe200078ec0ff */
[----:B------:R-:W-:Y:S01]  /*0570*/  IMAD.SHL.U32 R7, R15, 0x2, RZ ;  /* 0x000000020f077824 */ /* 0x000fe200078e00ff */
[----:B------:R-:W-:Y:S01]  /*0580*/  ISETP.NE.U32.AND P0, PT, R2, 0x1, PT ;  /* 0x000000010200780c */ /* 0x000fe20003f05070 */
[----:B------:R-:W-:Y:S01]  /*0590*/  IMAD.SHL.U32 R2, R0, 0x8, RZ ;  /* 0x0000000800027824 */ /* 0x000fe200078e00ff */
[----:B------:R-:W-:Y:S01]  /*05a0*/  LOP3.LUT R0, R3, 0x1c0, RZ, 0xc0, !PT ;  /* 0x000001c003007812 */ /* 0x000fe200078ec0ff */
[----:B------:R-:W-:Y:S01]  /*05b0*/  IMAD.IADD R6, R12, 0x1, -R6 ;  /* 0x000000010c067824 */ /* 0x000fe200078e0a06 */
[----:B------:R-:W-:Y:S01]  /*05c0*/  R2P PR, R4, 0x6 ;  /* 0x0000000604007804 */ /* 0x000fe20000000000 */
[----:B------:R-:W-:Y:S01]  /*05d0*/  IMAD.SHL.U32 R4, R9, 0x20, RZ ;  /* 0x0000002009047824 */ /* 0x000fe200078e00ff */
[----:B------:R-:W-:Y:S01]  /*05e0*/  LOP3.LUT R2, R2, 0x18, RZ, 0xc0, !PT ;  /* 0x0000001802027812 */ /* 0x000fe200078ec0ff */
[----:B------:R-:W-:Y:S01]  /*05f0*/  IMAD.SHL.U32 R6, R6, 0x40, RZ ;  /* 0x0000004006067824 */ /* 0x000fe200078e00ff */
[----:B------:R-:W-:Y:S01]  /*0600*/  SHF.R.U32.HI R3, RZ, 0x3, R0 ;  /* 0x00000003ff037819 */ /* 0x000fe20000011600 */
[----:B------:R1:W-:Y:S01]  /*0610*/  STL [R1], R17 ;  /* 0x0000001101007387 */ /* 0x0003e20000100800 */
[----:B------:R-:W-:-:S02]  /*0620*/  LOP3.LUT R5, R0, 0x20, R5, 0xf8, !PT ;  /* 0x0000002000057812 */ /* 0x000fc400078ef805 */
[----:B------:R-:W-:Y:S02]  /*0630*/  LOP3.LUT R11, R3, R0, R2, 0x1e, !PT ;  /* 0x00000000030b7212 */ /* 0x000fe400078e1e02 */
[----:B------:R-:W-:Y:S01]  /*0640*/  LOP3.LUT R8, R2, 0x20, R4, 0xf8, !PT ;  /* 0x0000002002087812 */ /* 0x000fe200078ef804 */
[--C-:B------:R-:W-:Y:S01]  /*0650*/  IMAD R4, R251, 0x400, R7.reuse ;  /* 0x00000400fb047824 */ /* 0x100fe200078e0207 */
[----:B------:R-:W-:Y:S01]  /*0660*/  LOP3.LUT R0, R5, R3, RZ, 0x3c, !PT ;  /* 0x0000000305007212 */ /* 0x000fe200078e3cff */
[----:B------:R-:W-:Y:S01]  /*0670*/  IMAD.SHL.U32 R5, R10, 0x40, RZ ;  /* 0x000000400a057824 */ /* 0x000fe200078e00ff */
[----:B------:R-:W-:Y:S01]  /*0680*/  LOP3.LUT R3, R6, 0x1c0, RZ, 0xc0, !PT ;  /* 0x000001c006037812 */ /* 0x000fe200078ec0ff */
[----:B------:R-:W-:Y:S01]  /*0690*/  IMAD.SHL.U32 R6, R9, 0x8, RZ ;  /* 0x0000000809067824 */ /* 0x000fe200078e00ff */
[----:B------:R-:W-:Y:S01]  /*06a0*/  SEL R190, R190, 0xffffffe0, !P3 ;  /* 0xffffffe0bebe7807 */ /* 0x000fe20005800000 */
[----:B------:R-:W-:Y:S01]  /*06b0*/  IMAD.IADD R230, R4, 0x1, R0 ;  /* 0x0000000104e67824 */ /* 0x000fe200078e0200 */
[----:B------:R-:W-:Y:S01]  /*06c0*/  LOP3.LUT R0, R5, 0xfffffe00, RZ, 0xc0, !PT ;  /* 0xfffffe0005007812 */ /* 0x000fe200078ec0ff */
[----:B------:R-:W-:Y:S01]  /*06d0*/  IMAD R5, R198, 0x400, R7 ;  /* 0x00000400c6057824 */ /* 0x000fe200078e0207 */
[----:B------:R-:W-:-:S02]  /*06e0*/  SHF.R.U32.HI R2, RZ, 0x3, R3 ;  /* 0x00000003ff027819 */ /* 0x000fc40000011603 */
[----:B------:R-:W-:Y:S01]  /*06f0*/  LOP3.LUT R6, R3, 0x8, R6, 0xf8, !PT ;  /* 0x0000000803067812 */ /* 0x000fe200078ef806 */
[----:B------:R-:W-:Y:S01]  /*0700*/  IMAD.IADD R5, R5, 0x1, R11 ;  /* 0x0000000105057824 */ /* 0x000fe200078e020b */
[----:B------:R-:W-:Y:S01]  /*0710*/  LOP3.LUT R3, R2, R8, R3, 0x1e, !PT ;  /* 0x0000000802037212 */ /* 0x000fe200078e1e03 */
[--C-:B------:R-:W-:Y:S01]  /*0720*/  IMAD R198, R198, 0x400, R0.reuse ;  /* 0x00000400c6c67824 */ /* 0x100fe200078e0200 */
[----:B------:R-:W-:Y:S01]  /*0730*/  LOP3.LUT R2, R6, R2, RZ, 0x3c, !PT ;  /* 0x0000000206027212 */ /* 0x000fe200078e3cff */
[----:B------:R-:W-:Y:S01]  /*0740*/  IMAD R4, R251, 0x400, R0 ;  /* 0x00000400fb047824 */ /* 0x000fe200078e0200 */
[----:B------:R-:W-:Y:S02]  /*0750*/  LEA R189, R189, UR5, 0x1 ;  /* 0x00000005bdbd7c11 */ /* 0x000fe4000f8e08ff */
[----:B------:R-:W-:Y:S01]  /*0760*/  LEA R230, R230, UR5, 0x1 ;  /* 0x00000005e6e67c11 */ /* 0x000fe2000f8e08ff */
[----:B------:R-:W-:Y:S01]  /*0770*/  IMAD.IADD R198, R2, 0x1, R198 ;  /* 0x0000000102c67824 */ /* 0x000fe200078e02c6 */
[----:B------:R-:W-:Y:S01]  /*0780*/  SEL R194, R194, 0xffffffc0, !P4 ;  /* 0xffffffc0c2c27807 */ /* 0x000fe20006000000 */
[--C-:B------:R-:W-:Y:S01]  /*0790*/  IMAD.IADD R190, R190, 0x1, R189.reuse ;  /* 0x00000001bebe7824 */ /* 0x100fe200078e02bd */
[----:B------:R-:W-:Y:S01]  /*07a0*/  SEL R232, R232, 0x10, !P0 ;  /* 0x00000010e8e87807 */ /* 0x000fe20004000000 */
[C---:B------:R-:W-:Y:S01]  /*07b0*/  VIADD R231, R230.reuse, 0x20 ;  /* 0x00000020e6e77836 */ /* 0x040fe20000000000 */
[----:B------:R-:W-:Y:S01]  /*07c0*/  LEA R243, R5, UR6, 0x1 ;  /* 0x0000000605f37c11 */ /* 0x000fe2000f8e08ff */
[----:B------:R-:W-:Y:S01]  /*07d0*/  @P1 VIADD R231, R230, 0xffffffe0 ;  /* 0xffffffe0e6e71836 */ /* 0x000fe20000000000 */
[----:B------:R-:W-:Y:S01]  /*07e0*/  SHF.R.S32.HI R226, RZ, 0x2, R226 ;  /* 0x00000002ffe27819 */ /* 0x000fe200000114e2 */
[C---:B------:R-:W-:Y:S01]  /*07f0*/  IMAD.IADD R192, R194.reuse, 0x1, R189 ;  /* 0x00000001c2c07824 */ /* 0x040fe200078e02bd */
[----:B------:R-:W-:Y:S01]  /*0800*/  LEA R193, R193, UR5, 0x1 ;  /* 0x00000005c1c17c11 */ /* 0x000fe2000f8e08ff */
[----:B------:R-:W-:Y:S01]  /*0810*/  IMAD.IADD R191, R194, 0x1, R190 ;  /* 0x00000001c2bf7824 */ /* 0x000fe200078e02be */
[----:B------:R-:W-:Y:S01]  /*0820*/  LOP3.LUT R203, R3, R0, RZ, 0xfc, !PT ;  /* 0x0000000003cb7212 */ /* 0x000fe200078efcff */
[----:B------:R-:W-:Y:S01]  /*0830*/  VIADD R246, R243, 0x40 ;  /* 0x00000040f3f67836 */ /* 0x000fe20000000000 */
[----:B------:R-:W-:Y:S01]  /*0840*/  LEA R209, R17, UR5, 0x1 ;  /* 0x0000000511d17c11 */ /* 0x000fe2000f8e08ff */
[----:B------:R-:W-:Y:S01]  /*0850*/  IMAD.IADD R233, R230, 0x1, R232 ;  /* 0x00000001e6e97824 */ /* 0x000fe200078e02e8 */
[----:B------:R-:W-:Y:S01]  /*0860*/  LEA R198, R198, UR4, 0x1 ;  /* 0x00000004c6c67c11 */ /* 0x000fe2000f8e08ff */
[----:B------:R-:W-:-:S02]  /*0870*/  IMAD.IADD R202, R4, 0x1, R2 ;  /* 0x0000000104ca7824 */ /* 0x000fc400078e0202 */
[----:B------:R-:W-:Y:S02]  /*0880*/  IMAD R226, R251, 0x10, R226 ;  /* 0x00000010fbe27824 */ /* 0x000fe400078e02e2 */
[----:B------:R-:W-:Y:S02]  /*0890*/  IMAD.IADD R194, R194, 0x1, R193 ;  /* 0x00000001c2c27824 */ /* 0x000fe400078e02c1 */
[----:B------:R-:W-:Y:S02]  /*08a0*/  @P2 VIADD R246, R243, 0xffffffc0 ;  /* 0xffffffc0f3f62836 */ /* 0x000fe40000000000 */
[----:B-1-3--:R-:W-:-:S07]  /*08b0*/  IMAD.IADD R232, R232, 0x1, R231 ;  /* 0x00000001e8e87824 */ /* 0x00afce00078e02e7 */
.L_x_1507:
[----:B-1----:R-:W1:Y:S01]  /*08c0*/  S2R R43, SR_CTAID.Y ;  /* 0x00000000002b7919 */ /* 0x002e620000002600 */
[----:B--2---:R-:W2:Y:S01]  /*08d0*/  LDC.64 R2, c[0x0][0x2f0] ;  /* 0x0000bc00ff027b82 */ /* 0x004ea20000000a00 */
[----:B------:R-:W-:Y:S01]  /*08e0*/  IMAD.MOV.U32 R0, RZ, RZ, -0x1 ;  /* 0xffffffffff007424 */ /* 0x000fe200078e00ff */
[----:B------:R-:W-:-:S04]  /*08f0*/  ISETP.NE.U32.AND P3, PT, RZ, UR10, PT ;  /* 0x0000000aff007c0c */ /* 0x000fc8000bf65070 */
[----:B------:R-:W-:Y:S02]  /*0900*/  ISETP.NE.AND.EX P3, PT, RZ, UR11, PT, P3 ;  /* 0x0000000bff007c0c */ /* 0x000fe4000bf65330 */
[----:B------:R-:W3:Y:S08]  /*0910*/  LDC.64 R8, c[0x0][0x308] ;  /* 0x0000c200ff087b82 */ /* 0x000ef00000000a00 */
[----:B----4-:R-:W4:Y:S01]  /*0920*/  LDC.U8 R13, c[0x0][0x3c2] ;  /* 0x0000f080ff0d7b82 */ /* 0x010f220000000000 */
[----:B--2---:R-:W-:-:S07]  /*0930*/  ISETP.NE.U32.AND P5, PT, R2, RZ, PT ;  /* 0x000000ff0200720c */ /* 0x004fce0003fa5070 */
[----:B------:R-:W2:Y:S01]  /*0940*/  LDC.64 R4, c[0x0][0x2f8] ;  /* 0x0000be00ff047b82 */ /* 0x000ea20000000a00 */
[----:B------:R-:W-:Y:S01]  /*0950*/  ISETP.NE.AND.EX P5, PT, R3, RZ, PT, P5 ;  /* 0x000000ff0300720c */ /* 0x000fe20003fa5350 */
[C---:B-1----:R-:W-:Y:S01]  /*0960*/  IMAD.SHL.U32 R12, R43.reuse, 0x4, RZ ;  /* 0x000000042b0c7824 */ /* 0x042fe200078e00ff */
[----:B------:R-:W-:Y:S02]  /*0970*/  SHF.R.S32.HI R40, RZ, 0x1f, R43 ;  /* 0x0000001fff287819 */ /* 0x000fe4000001142b */
[----:B---3--:R-:W-:Y:S02]  /*0980*/  ISETP.NE.U32.AND P2, PT, R8, RZ, PT ;  /* 0x000000ff0800720c */ /* 0x008fe40003f45070 */
[----:B------:R-:W-:Y:S02]  /*0990*/  SHF.L.U64.HI R11, R43, 0x2, R40 ;  /* 0x000000022b0b7819 */ /* 0x000fe40000010228 */
[----:B------:R-:W-:Y:S02]  /*09a0*/  IADD3 R2, P0, R12, R2, RZ ;  /* 0x000000020c027210 */ /* 0x000fe40007f1e0ff */
[----:B------:R-:W-:-:S03]  /*09b0*/  ISETP.NE.AND.EX P2, PT, R9, RZ, PT, P2 ;  /* 0x000000ff0900720c */ /* 0x000fc60003f45320 */
[----:B------:R-:W-:-:S05]  /*09c0*/  IMAD.X R3, R11, 0x1, R3, P0 ;  /* 0x000000010b037824 */ /* 0x000fca00000e0603 */
[----:B------:R-:W3:Y:S04]  /*09d0*/  @P5 LDG.E R0, desc[UR14][R2.64] ;  /* 0x0000000e02005981 */ /* 0x000ee8000c1e1900 */
[----:B------:R1:W3:Y:S01]  /*09e0*/  @P5 LDG.E R10, desc[UR14][R2.64+0x4] ;  /* 0x0000040e020a5981 */ /* 0x0002e2000c1e1900 */
[----:B------:R-:W-:Y:S01]  /*09f0*/  @P3 IADD3 R6, P1, R12, UR10, RZ ;  /* 0x0000000a0c063c10 */ /* 0x000fe2000ff3e0ff */
[----:B------:R-:W-:-:S03]  /*0a00*/  IMAD.MOV.U32 R239, RZ, RZ, RZ ;  /* 0x000000ffffef7224 */ /* 0x000fc600078e00ff */
[----:B------:R-:W-:-:S05]  /*0a10*/  @P3 IADD3.X R7, R11, UR11, RZ, P1, !PT ;  /* 0x0000000b0b073c10 */ /* 0x000fca0008ffe4ff */
[----:B------:R2:W3:Y:S01]  /*0a20*/  @P3 LDG.E R239, desc[UR14][R6.64] ;  /* 0x0000000e06ef3981 */ /* 0x0004e2000c1e1900 */
[----:B-1----:R-:W-:-:S05]  /*0a30*/  @P2 IADD3 R2, P0, R12, R8, RZ ;  /* 0x000000080c022210 */ /* 0x002fca0007f1e0ff */
[----:B------:R-:W-:Y:S01]  /*0a40*/  @P2 IMAD.X R3, R11, 0x1, R9, P0 ;  /* 0x000000010b032824 */ /* 0x000fe200000e0609 */
[----:B----4-:R-:W-:Y:S01]  /*0a50*/  ISETP.NE.AND P3, PT, R13, RZ, PT ;  /* 0x000000ff0d00720c */ /* 0x010fe20003f65270 */
[----:B------:R-:W-:Y:S01]  /*0a60*/  IMAD.MOV.U32 R252, RZ, RZ, -0x1 ;  /* 0xfffffffffffc7424 */ /* 0x000fe200078e00ff */
[----:B--2---:R-:W-:Y:S01]  /*0a70*/  ISETP.EQ.U32.AND P1, PT, R4, RZ, PT ;  /* 0x000000ff0400720c */ /* 0x004fe20003f22070 */
[----:B------:R-:W1:Y:S01]  /*0a80*/  @!P2 LDC R9, c[0x0][0x2cc] ;  /* 0x0000b300ff09ab82 */ /* 0x000e620000000800 */
[----:B------:R2:W4:Y:S02]  /*0a90*/  @P2 LDG.E R8, desc[UR14][R2.64] ;  /* 0x0000000e02082981 */ /* 0x000524000c1e1900 */
[----:B------:R-:W-:-:S05]  /*0aa0*/  ISETP.EQ.OR.EX P1, PT, R5, RZ, !P3, P1 ;  /* 0x000000ff0500720c */ /* 0x000fca0005f22710 */
[----:B------:R-:W1:Y:S01]  /*0ab0*/  @!P2 LDC.64 R6, c[0x0][0x318] ;  /* 0x0000c600ff06ab82 */ /* 0x000e620000000a00 */
[----:B--2---:R-:W-:-:S05]  /*0ac0*/  IADD3 R2, P0, R12, R4, RZ ;  /* 0x000000040c027210 */ /* 0x004fca0007f1e0ff */
        /* <DEDUP_REMOVED lines=8> */
[----:B---3--:R-:W-:-:S06]  /*0b50*/  @P5 IMAD.IADD R227, R10, 0x1, -R0 ;  /* 0x000000010ae35824 */ /* 0x008fcc00078e0a00 */
[----:B------:R-:W1:Y:S01]  /*0b60*/  @!P5 LDC R227, c[0x0][0x2c4] ;  /* 0x0000b100ffe3db82 */ /* 0x000e620000000800 */
[----:B----4-:R-:W-:Y:S01]  /*0b70*/  @P2 IMAD.IADD R213, R8, 0x1, -R239 ;  /* 0x0000000108d52824 */ /* 0x010fe200078e0aef */
[----:B--2---:R-:W-:Y:S06]  /*0b80*/  @!P1 BRA `(.L_x_1459) ;  /* 0x00000000000c9947 */ /* 0x004fec0003800000 */
[----:B------:R-:W2:Y:S02]  /*0b90*/  @P3 LDG.E R4, desc[UR14][R2.64+0x4] ;  /* 0x0000040e02043981 */ /* 0x000ea4000c1e1900 */
[----:B--2--5:R-:W-:-:S06]  /*0ba0*/  @P3 IADD3 R4, R4, -R252, RZ ;  /* 0x800000fc04043210 */ /* 0x024fcc0007ffe0ff */
[----:B------:R2:W5:Y:S02]  /*0bb0*/  @!P3 LDG.E R4, desc[UR14][R2.64] ;  /* 0x0000000e0204b981 */ /* 0x000564000c1e1900 */
.L_x_1459:
        /* <DEDUP_REMOVED lines=8> */
[----:B------:R-:W-:Y:S01]  /*0c40*/  ISETP.NE.AND P1, PT, R0, -0x1, PT ;  /* 0xffffffff0000780c */ /* 0x000fe20003f25270 */
[----:B------:R-:W-:Y:S01]  /*0c50*/  IMAD.MOV.U32 R8, RZ, RZ, R5 ;  /* 0x000000ffff087224 */ /* 0x000fe200078e0005 */
[----:B------:R-:W-:Y:S01]  /*0c60*/  SHF.R.S32.HI R241, RZ, 0x1f, R240 ;  /* 0x0000001ffff17819 */ /* 0x000fe200000114f0 */
[----:B------:R-:W5:Y:S08]  /*0c70*/  LDC.64 R6, c[0x0][0x228] ;  /* 0x00008a00ff067b82 */ /* 0x000f700000000a00 */
[----:B------:R-:W4:Y:S01]  /*0c80*/  LDC R9, c[0x0][0x394] ;  /* 0x0000e500ff097b82 */ /* 0x000f220000000800 */
[----:B---3--:R-:W-:-:S07]  /*0c90*/  IABS R12, R20 ;  /* 0x00000014000c7213 */ /* 0x008fce0000000000 */
[----:B------:R-:W3:Y:S01]  /*0ca0*/  LDC R42, c[0x0][0x2d4] ;  /* 0x0000b500ff2a7b82 */ /* 0x000ee20000000800 */
[----:B--2---:R-:W2:Y:S01]  /*0cb0*/  I2F.RP R2, R12 ;  /* 0x0000000c00027306 */ /* 0x004ea20000209400 */
[----:B-----5:R-:W-:-:S06]  /*0cc0*/  IMAD R10, R40, R6, RZ ;  /* 0x00000006280a7224 */ /* 0x020fcc00078e02ff */
[----:B------:R-:W5:Y:S01]  /*0cd0*/  LDC.64 R24, c[0x0][0x240] ;  /* 0x00009000ff187b82 */ /* 0x000f620000000a00 */
[C---:B------:R-:W-:Y:S02]  /*0ce0*/  IMAD R10, R43.reuse, R7, R10 ;  /* 0x000000072b0a7224 */ /* 0x040fe400078e020a */
[----:B------:R-:W-:-:S05]  /*0cf0*/  IMAD.WIDE.U32 R6, R43, R6, RZ ;  /* 0x000000062b067225 */ /* 0x000fca00078e00ff */
[----:B------:R-:W1:Y:S01]  /*0d00*/  LDC R39, c[0x0][0x2dc] ;  /* 0x0000b700ff277b82 */ /* 0x000e620000000800 */
[----:B------:R-:W-:Y:S01]  /*0d10*/  IMAD.IADD R33, R7, 0x1, R10 ;  /* 0x0000000107217824 */ /* 0x000fe200078e020a */
[----:B--2---:R-:W2:Y:S06]  /*0d20*/  MUFU.RCP R2, R2 ;  /* 0x0000000200027308 */ /* 0x004eac0000001000 */
[----:B------:R-:W1:Y:S01]  /*0d30*/  LDC R41, c[0x0][0x270] ;  /* 0x00009c00ff297b82 */ /* 0x000e620000000800 */
[----:B---3--:R-:W-:Y:S01]  /*0d40*/  SHF.R.S32.HI R13, RZ, 0x1f, R42 ;  /* 0x0000001fff0d7819 */ /* 0x008fe2000001142a */
[----:B------:R-:W-:-:S04]  /*0d50*/  IMAD.WIDE.U32 R18, R43, R42, RZ ;  /* 0x0000002a2b127225 */ /* 0x000fc800078e00ff */
[----:B------:R-:W-:Y:S02]  /*0d60*/  IMAD R7, R13, R43, RZ ;  /* 0x0000002b0d077224 */ /* 0x000fe400078e02ff */
[----:B------:R-:W3:Y:S01]  /*0d70*/  LDC.U8 R14, c[0x0][0x3d8] ;  /* 0x0000f600ff0e7b82 */ /* 0x000ee20000000000 */
[----:B--2---:R-:W-:-:S04]  /*0d80*/  IADD3 R2, R2, 0xffffffe, RZ ;  /* 0x0ffffffe02027810 */ /* 0x004fc80007ffe0ff */
[----:B------:R-:W2:Y:S03]  /*0d90*/  F2I.FTZ.U32.TRUNC.NTZ R3, R2 ;  /* 0x0000000200037305 */ /* 0x000ea6000021f000 */
[----:B------:R-:W5:Y:S01]  /*0da0*/  @P0 LDC.64 R22, c[0x0][0x250] ;  /* 0x00009400ff160b82 */ /* 0x000f620000000a00 */
[----:B-1----:R-:W-:-:S07]  /*0db0*/  IMAD.WIDE R26, R39, R41, RZ ;  /* 0x00000029271a7225 */ /* 0x002fce00078e02ff */
[----:B------:R-:W1:Y:S01]  /*0dc0*/  LDC R30, c[0x0][0x2c4] ;  /* 0x0000b100ff1e7b82 */ /* 0x000e620000000800 */
[----:B--2---:R-:W-:Y:S01]  /*0dd0*/  IMAD.MOV R2, RZ, RZ, -R3 ;  /* 0x000000ffff027224 */ /* 0x004fe200078e0a03 */
[----:B---3--:R-:W-:-:S06]  /*0de0*/  ISETP.NE.AND P2, PT, R14, RZ, PT ;  /* 0x000000ff0e00720c */ /* 0x008fcc0003f45270 */
[----:B------:R-:W2:Y:S01]  /*0df0*/  LDC.U8 R32, c[0x0][0x480] ;  /* 0x00012000ff207b82 */ /* 0x000ea20000000000 */
[----:B------:R-:W-:Y:S01]  /*0e00*/  IMAD R4, R2, R12, RZ ;  /* 0x0000000c02047224 */ /* 0x000fe200078e02ff */
[----:B------:R-:W-:-:S05]  /*0e10*/  MOV R2, RZ ;  /* 0x000000ff00027202 */ /* 0x000fca0000000f00 */
[----:B------:R-:W-:Y:S01]  /*0e20*/  IMAD.HI.U32 R2, R3, R4, R2 ;  /* 0x0000000403027227 */ /* 0x000fe200078e0002 */
[----:B------:R-:W-:Y:S01]  /*0e30*/  IADD3 R3, R227, 0x3f, RZ ;  /* 0x0000003fe3037810 */ /* 0x000fe20007ffe0ff */
[----:B------:R-:W3:Y:S03]  /*0e40*/  @P1 LDC.64 R14, c[0x0][0x420] ;  /* 0x00010800ff0e1b82 */ /* 0x000ee60000000a00 */
[----:B------:R-:W-:Y:S01]  /*0e50*/  SHF.R.S32.HI R5, RZ, 0x1f, R3 ;  /* 0x0000001fff057819 */ /* 0x000fe20000011403 */
[----:B------:R-:W-:-:S03]  /*0e60*/  IMAD.HI.U32 R2, R2, R8, RZ ;  /* 0x0000000802027227 */ /* 0x000fc600078e00ff */
[----:B------:R-:W-:Y:S01]  /*0e70*/  LEA.HI R11, R5, R3, RZ, 0x6 ;  /* 0x00000003050b7211 */ /* 0x000fe200078f30ff */
[----:B------:R-:W-:Y:S01]  /*0e80*/  IMAD.MOV R4, RZ, RZ, -R2 ;  /* 0x000000ffff047224 */ /* 0x000fe200078e0a02 */
[----:B------:R-:W1:Y:S03]  /*0e90*/  @P2 LDC R29, c[0x0][0x2e4] ;  /* 0x0000b900ff1d2b82 */ /* 0x000e660000000800 */
[----:B------:R-:W-:Y:S01]  /*0ea0*/  IMAD R3, R12, R4, R8 ;  /* 0x000000040c037224 */ /* 0x000fe200078e0208 */
[----:B------:R-:W-:-:S04]  /*0eb0*/  IADD3 R4, R227, 0x40, R16 ;  /* 0x00000040e3047810 */ /* 0x000fc80007ffe010 */
[----:B------:R-:W-:Y:S02]  /*0ec0*/  ISETP.GT.U32.AND P4, PT, R12, R3, PT ;  /* 0x000000030c00720c */ /* 0x000fe40003f84070 */
[----:B----4-:R-:W-:-:S04]  /*0ed0*/  IADD3 R4, R4, R9, -R213 ;  /* 0x0000000904047210 */ /* 0x010fc80007ffe8d5 */
[----:B------:R-:W-:Y:S01]  /*0ee0*/  IADD3 R8, R4, 0x3f, RZ ;  /* 0x0000003f04087810 */ /* 0x000fe20007ffe0ff */
[----:B-----5:R-:W-:-:S03]  /*0ef0*/  IMAD.WIDE.U32 R4, R0, R24, RZ ;  /* 0x0000001800047225 */ /* 0x020fc600078e00ff */
[----:B------:R-:W-:Y:S02]  /*0f00*/  SHF.R.S32.HI R9, RZ, 0x1f, R8 ;  /* 0x0000001fff097819 */ /* 0x000fe40000011408 */
[----:B------:R-:W-:Y:S01]  /*0f10*/  SEL R38, R6, R4, !P1 ;  /* 0x0000000406267207 */ /* 0x000fe20004800000 */
[----:B------:R-:W-:Y:S01]  /*0f20*/  IMAD R6, R0, R25, RZ ;  /* 0x0000001900067224 */ /* 0x000fe200078e02ff */
[----:B------:R-:W-:Y:S01]  /*0f30*/  @!P4 IADD3 R3, R3, -R12, RZ ;  /* 0x8000000c0303c210 */ /* 0x000fe20007ffe0ff */
[----:B------:R-:W-:Y:S01]  /*0f40*/  @!P4 VIADD R2, R2, 0x1 ;  /* 0x000000010202c836 */ /* 0x000fe20000000000 */
[----:B------:R-:W-:Y:S01]  /*0f50*/  LEA.HI R4, R9, R8, RZ, 0x6 ;  /* 0x0000000809047211 */ /* 0x000fe200078f30ff */
[----:B------:R-:W-:Y:S01]  /*0f60*/  IMAD R9, R27, R18, RZ ;  /* 0x000000121b097224 */ /* 0x000fe200078e02ff */
[----:B------:R-:W-:Y:S01]  /*0f70*/  ISETP.GE.U32.AND P6, PT, R3, R12, PT ;  /* 0x0000000c0300720c */ /* 0x000fe20003fc6070 */
[----:B------:R-:W-:Y:S01]  /*0f80*/  IMAD R3, R40, R42, R7 ;  /* 0x0000002a28037224 */ /* 0x000fe200078e0207 */
[----:B------:R-:W-:Y:S01]  /*0f90*/  LOP3.LUT R7, R240, R20, RZ, 0x3c, !PT ;  /* 0x00000014f0077212 */ /* 0x000fe200078e3cff */
[----:B------:R-:W4:Y:S01]  /*0fa0*/  @!P1 LDC.64 R12, c[0x0][0x418] ;  /* 0x00010600ff0c9b82 */ /* 0x000f220000000a00 */
[----:B------:R-:W-:Y:S01]  /*0fb0*/  @P1 IADD3 R33, R5, R6, RZ ;  /* 0x0000000605211210 */ /* 0x000fe20007ffe0ff */
[----:B------:R-:W-:Y:S01]  /*0fc0*/  IMAD.IADD R3, R19, 0x1, R3 ;  /* 0x0000000113037824 */ /* 0x000fe200078e0203 */
[----:B------:R-:W-:-:S02]  /*0fd0*/  ISETP.GE.AND P3, PT, R7, RZ, PT ;  /* 0x000000ff0700720c */ /* 0x000fc40003f66270 */
[----:B------:R-:W-:Y:S01]  /*0fe0*/  SHF.R.S32.HI R8, RZ, 0x6, R11 ;  /* 0x00000006ff087819 */ /* 0x000fe2000001140b */
[----:B------:R-:W-:Y:S01]  /*0ff0*/  IMAD R9, R26, R3, R9 ;  /* 0x000000031a097224 */ /* 0x000fe200078e0209 */
[----:B------:R-:W-:Y:S02]  /*1000*/  @P0 IADD3 R3, R239, R252, RZ ;  /* 0x000000fcef030210 */ /* 0x000fe40007ffe0ff */
[----:B------:R-:W-:Y:S01]  /*1010*/  SHF.R.S32.HI R4, RZ, 0x6, R4 ;  /* 0x00000006ff047819 */ /* 0x000fe20000011404 */
[----:B------:R-:W-:Y:S01]  /*1020*/  @P6 VIADD R2, R2, 0x1 ;  /* 0x0000000102026836 */ /* 0x000fe20000000000 */
[----:B------:R-:W-:Y:S01]  /*1030*/  ISETP.NE.AND P4, PT, R20, RZ, PT ;  /* 0x000000ff1400720c */ /* 0x000fe20003f85270 */
[C---:B------:R-:W-:Y:S01]  /*1040*/  @P0 IMAD R10, R3.reuse, R23, RZ ;  /* 0x00000017030a0224 */ /* 0x040fe200078e02ff */
[----:B------:R-:W-:Y:S01]  /*1050*/  VIMNMX R212, R8, R4, PT ;  /* 0x0000000408d47248 */ /* 0x000fe20003fe0100 */
[----:B------:R-:W-:Y:S01]  /*1060*/  @P0 IMAD.WIDE.U32 R6, R3, R22, RZ ;  /* 0x0000001603060225 */ /* 0x000fe200078e00ff */
[----:B------:R-:W-:-:S03]  /*1070*/  MOV R17, R2 ;  /* 0x0000000200117202 */ /* 0x000fc60000000f00 */
[C---:B------:R-:W-:Y:S01]  /*1080*/  IMAD.WIDE.U32 R4, R26.reuse, R18, RZ ;  /* 0x000000121a047225 */ /* 0x040fe200078e00ff */
[----:B------:R-:W-:Y:S01]  /*1090*/  @P0 IADD3 R37, R7, R10, RZ ;  /* 0x0000000a07250210 */ /* 0x000fe20007ffe0ff */
[----:B------:R-:W5:Y:S01]  /*10a0*/  @P0 LDC.64 R18, c[0x0][0x248] ;  /* 0x00009200ff120b82 */ /* 0x000f620000000a00 */
[----:B------:R-:W-:Y:S01]  /*10b0*/  SHF.L.U32 R7, R43, 0x7, RZ ;  /* 0x000000072b077819 */ /* 0x000fe200000006ff */
[----:B------:R-:W-:Y:S01]  /*10c0*/  IMAD R8, R27, R0, RZ ;  /* 0x000000001b087224 */ /* 0x000fe200078e02ff */
[----:B------:R-:W-:Y:S01]  /*10d0*/  @P0 MOV R36, R6 ;  /* 0x0000000600240202 */ /* 0x000fe20000000f00 */
[----:B------:R-:W-:Y:S01]  /*10e0*/  IMAD.WIDE.U32 R2, R26, R0, RZ ;  /* 0x000000001a027225 */ /* 0x000fe200078e00ff */
[----:B------:R-:W-:Y:S02]  /*10f0*/  SEL R7, R7, RZ, P5 ;  /* 0x000000ff07077207 */ /* 0x000fe40002800000 */
[----:B------:R-:W-:Y:S01]  /*1100*/  LEA R6, R212, 0xffffffc0, 0x6 ;  /* 0xffffffc0d4067811 */ /* 0x000fe200078e30ff */
[----:B------:R-:W5:Y:S01]  /*1110*/  LDC.64 R10, c[0x0][0x488] ;  /* 0x00012200ff0a7b82 */ /* 0x000f620000000a00 */
[----:B------:R-:W-:Y:S01]  /*1120*/  IMAD.IADD R28, R5, 0x1, R9 ;  /* 0x00000001051c7824 */ /* 0x000fe200078e0209 */
[----:B------:R-:W-:Y:S01]  /*1130*/  SEL R34, R4, R2, !P1 ;  /* 0x0000000204227207 */ /* 0x000fe20004800000 */
[----:B------:R-:W-:Y:S01]  /*1140*/  @P1 IMAD.IADD R28, R3, 0x1, R8 ;  /* 0x00000001031c1824 */ /* 0x000fe200078e0208 */
[----:B------:R-:W-:Y:S01]  /*1150*/  SHF.L.U64.HI R3, R43, 0x7, R40 ;  /* 0x000000072b037819 */ /* 0x000fe20000010228 */
[----:B------:R-:W-:Y:S01]  /*1160*/  @!P3 IMAD.MOV R17, RZ, RZ, -R17 ;  /* 0x000000ffff11b224 */ /* 0x000fe200078e0a11 */
[----:B------:R-:W-:Y:S01]  /*1170*/  IADD3 R7, P3, R6, R7, RZ ;  /* 0x0000000706077210 */ /* 0x000fe20007f7e0ff */
[----:B---3--:R-:W-:Y:S01]  /*1180*/  @P1 IMAD.WIDE.U32 R4, R0, R14, RZ ;  /* 0x0000000e00041225 */ /* 0x008fe200078e00ff */
[----:B------:R-:W-:-:S02]  /*1190*/  SEL R3, R3, RZ, P5 ;  /* 0x000000ff03037207 */ /* 0x000fc40002800000 */
[----:B------:R-:W-:Y:S01]  /*11a0*/  SHF.R.S32.HI R14, RZ, 0x1f, R6 ;  /* 0x0000001fff0e7819 */ /* 0x000fe20000011406 */
[----:B----4-:R-:W-:Y:S01]  /*11b0*/  @!P1 IMAD R2, R40, R12, RZ ;  /* 0x0000000c28029224 */ /* 0x010fe200078e02ff */
[----:B------:R-:W-:Y:S01]  /*11c0*/  @!P4 LOP3.LUT R17, RZ, R20, RZ, 0x33, !PT ;  /* 0x00000014ff11c212 */ /* 0x000fe200078e33ff */
[----:B------:R-:W-:Y:S02]  /*11d0*/  @P1 IMAD R20, R0, R15, R5 ;  /* 0x0000000f00141224 */ /* 0x000fe400078e0205 */
[----:B------:R-:W-:Y:S02]  /*11e0*/  @!P1 IMAD R9, R43, R13, R2 ;  /* 0x0000000d2b099224 */ /* 0x000fe400078e0202 */
[----:B------:R-:W-:Y:S01]  /*11f0*/  IMAD.X R5, R14, 0x1, R3, P3 ;  /* 0x000000010e057824 */ /* 0x000fe200018e0603 */
[----:B--2---:R-:W-:Y:S01]  /*1200*/  ISETP.NE.AND P3, PT, R32, RZ, PT ;  /* 0x000000ff2000720c */ /* 0x004fe20003f65270 */
[----:B------:R-:W-:Y:S02]  /*1210*/  IMAD R15, R27, R7, RZ ;  /* 0x000000071b0f7224 */ /* 0x000fe400078e02ff */
[----:B-1----:R-:W-:-:S02]  /*1220*/  @P2 IMAD R8, R43, R30, RZ ;  /* 0x0000001e2b082224 */ /* 0x002fc400078e02ff */
[----:B------:R-:W-:-:S03]  /*1230*/  @!P1 IMAD.WIDE.U32 R2, R43, R12, RZ ;  /* 0x0000000c2b029225 */ /* 0x000fc600078e00ff */
[----:B------:R-:W-:Y:S01]  /*1240*/  @P2 SEL R8, R8, R0, !P1 ;  /* 0x0000000008082207 */ /* 0x000fe20004800000 */
[----:B------:R-:W-:Y:S01]  /*1250*/  IMAD R21, R26, R5, R15 ;  /* 0x000000051a157224 */ /* 0x000fe200078e020f */
[----:B------:R-:W-:Y:S01]  /*1260*/  @P1 MOV R15, R4 ;  /* 0x00000004000f1202 */ /* 0x000fe20000000f00 */
[----:B------:R-:W-:Y:S01]  /*1270*/  @!P1 IMAD.IADD R20, R3, 0x1, R9 ;  /* 0x0000000103149824 */ /* 0x000fe200078e0209 */
[----:B------:R-:W-:Y:S01]  /*1280*/  @!P1 MOV R15, R2 ;  /* 0x00000002000f9202 */ /* 0x000fe20000000f00 */
[----:B-----5:R-:W-:-:S04]  /*1290*/  IMAD.WIDE.U32 R2, R31, R10, RZ ;  /* 0x0000000a1f027225 */ /* 0x020fc800078e00ff */
[----:B------:R-:W-:Y:S01]  /*12a0*/  @!P2 IMAD R5, R43, R41, R240 ;  /* 0x000000292b05a224 */ /* 0x000fe200078e02f0 */
[----:B------:R-:W-:Y:S01]  /*12b0*/  SEL R27, R2, RZ, P3 ;  /* 0x000000ff021b7207 */ /* 0x000fe20001800000 */
[----:B------:R-:W-:Y:S02]  /*12c0*/  @P0 IMAD.IADD R4, R239, 0x1, R252 ;  /* 0x00000001ef040824 */ /* 0x000fe400078e02fc */
[----:B------:R-:W-:-:S04]  /*12d0*/  IMAD.WIDE.U32 R12, R26, R7, RZ ;  /* 0x000000071a0c7225 */ /* 0x000fc800078e00ff */
[----:B------:R-:W-:Y:S02]  /*12e0*/  @P2 IMAD R9, R240, R29, R8 ;  /* 0x0000001df0092224 */ /* 0x000fe400078e0208 */
[----:B------:R-:W-:Y:S02]  /*12f0*/  IMAD R7, R31, R11, R3 ;  /* 0x0000000b1f077224 */ /* 0x000fe400078e0203 */
[----:B------:R-:W-:Y:S01]  /*1300*/  @!P2 IMAD R9, R5, R30, RZ ;  /* 0x0000001e0509a224 */ /* 0x000fe200078e02ff */
[----:B------:R-:W-:Y:S01]  /*1310*/  SHF.R.S32.HI R30, RZ, 0x1f, R16 ;  /* 0x0000001fff1e7819 */ /* 0x000fe20000011410 */
[----:B------:R-:W-:Y:S01]  /*1320*/  @P0 IMAD R3, R4, R19, RZ ;  /* 0x0000001304030224 */ /* 0x000fe200078e02ff */
        /* <DEDUP_REMOVED lines=19> */
.L_x_1461:
        /* <DEDUP_REMOVED lines=13> */
.L_x_1462:
        /* <DEDUP_REMOVED lines=10> */
.L_x_1463:
[----:B------:R-:W-:-:S04]  /*15d0*/  IMAD R0, R43, R41, R240 ;  /* 0x000000292b007224 */ /* 0x000fc800078e02f0 */
[----:B------:R-:W-:-:S07]  /*15e0*/  IMAD R0, R0, R42, RZ ;  /* 0x0000002a00007224 */ /* 0x000fce00078e02ff */
.L_x_1464:
[----:B------:R-:W1:Y:S01]  /*15f0*/  S2R R42, SR_TID.X ;  /* 0x00000000002a7919 */ /* 0x000e620000002100 */
[----:B------:R-:W2:Y:S01]  /*1600*/  LDC.64 R10, c[0x0][0x420] ;  /* 0x00010800ff0a7b82 */ /* 0x000ea20000000a00 */
[----:B------:R-:W-:Y:S01]  /*1610*/  IMAD R21, R39, R41, RZ ;  /* 0x0000002927157224 */ /* 0x000fe200078e02ff */
[----:B------:R-:W-:Y:S01]  /*1620*/  IADD3 R2, P4, R222, R15, RZ ;  /* 0x0000000fde027210 */ /* 0x000fe20007f9e0ff */
[C---:B------:R-:W-:Y:S01]  /*1630*/  IMAD.IADD R13, R6.reuse, 0x1, R0 ;  /* 0x00000001060d7824 */ /* 0x040fe200078e0200 */
[----:B------:R-:W-:Y:S01]  /*1640*/  SHF.R.S32.HI R223, RZ, 0x1f, R222 ;  /* 0x0000001fffdf7819 */ /* 0x000fe200000114de */
[----:B------:R-:W-:Y:S01]  /*1650*/  IMAD.SHL.U32 R4, R21, 0x40, RZ ;  /* 0x0000004015047824 */ /* 0x000fe200078e00ff */
[----:B------:R-:W-:Y:S01]  /*1660*/  IADD3 R220, R6, R9, RZ ;  /* 0x0000000906dc7210 */ /* 0x000fe20007ffe0ff */
[----:B------:R-:W-:Y:S01]  /*1670*/  ULDC.64 UR6, c[0x0][0x428] ;  /* 0x00010a0000067ab9 */ /* 0x000fe20000000a00 */
[----:B------:R-:W3:Y:S01]  /*1680*/  LDC R250, c[0x0][0x398] ;  /* 0x0000e600fffa7b82 */ /* 0x000ee20000000800 */
[----:B------:R-:W-:Y:S01]  /*1690*/  ULDC.64 UR8, c[0x0][0x210] ;  /* 0x0000840000087ab9 */ /* 0x000fe20000000a00 */
[----:B------:R-:W-:Y:S01]  /*16a0*/  IADD3 R3, P2, P1, R12, R4, R8 ;  /* 0x000000040c037210 */ /* 0x000fe2000795e008 */
[----:B------:R-:W-:Y:S01]  /*16b0*/  BSSY B1, `(.L_x_1460) ;  /* 0x000084c000017945 */ /* 0x000fe20003800000 */
[----:B------:R-:W-:Y:S01]  /*16c0*/  SHF.R.S32.HI R4, RZ, 0x1f, R4 ;  /* 0x0000001fff047819 */ /* 0x000fe20000011404 */
[----:B------:R-:W-:-:S03]  /*16d0*/  VIADD R229, R222, 0x40 ;  /* 0x00000040dee57836 */ /* 0x000fc60000000000 */
[----:B------:R-:W-:Y:S01]  /*16e0*/  IADD3.X R8, R5, R4, R26, P2, P1 ;  /* 0x0000000405087210 */ /* 0x000fe200017e241a */
[----:B------:R-:W4:Y:S01]  /*16f0*/  LDC.64 R44, c[0x0][0x478] ;  /* 0x00011e00ff2c7b82 */ /* 0x000f220000000a00 */
[----:B------:R-:W-:Y:S01]  /*1700*/  IADD3 R12, P2, P1, R27, R3, R34 ;  /* 0x000000031b0c7210 */ /* 0x000fe2000795e022 */
[----:B------:R-:W-:Y:S01]  /*1710*/  IMAD.X R3, R223, 0x1, R20, P4 ;  /* 0x00000001df037824 */ /* 0x000fe200020e0614 */
[----:B------:R-:W-:Y:S02]  /*1720*/  IADD3 R4, P4, R238, R6, RZ ;  /* 0x00000006ee047210 */ /* 0x000fe40007f9e0ff */
[----:B------:R-:W-:Y:S01]  /*1730*/  SHF.R.S32.HI R26, RZ, 0x1f, R238 ;  /* 0x0000001fff1a7819 */ /* 0x000fe200000114ee */
[-C--:B--2---:R-:W-:Y:S01]  /*1740*/  IMAD R0, R14, R10.reuse, RZ ;  /* 0x0000000a0e007224 */ /* 0x084fe200078e02ff */
[----:B------:R-:W-:Y:S01]  /*1750*/  IADD3 R20, R16, R227, RZ ;  /* 0x000000e310147210 */ /* 0x000fe20007ffe0ff */
[----:B------:R-:W-:-:S04]  /*1760*/  IMAD.WIDE.U32 R2, R6, R10, R2 ;  /* 0x0000000a06027225 */ /* 0x000fc800078e0002 */
[----:B------:R-:W-:Y:S01]  /*1770*/  IMAD R7, R6, R11, R0 ;  /* 0x0000000b06077224 */ /* 0x000fe200078e0200 */
[----:B-1----:R-:W-:Y:S01]  /*1780*/  SHF.R.S32.HI R27, RZ, 0x1f, R42 ;  /* 0x0000001fff1b7819 */ /* 0x002fe2000001142a */
[----:B------:R-:W-:Y:S02]  /*1790*/  IMAD.X R6, R26, 0x1, R14, P4 ;  /* 0x000000011a067824 */ /* 0x000fe400020e060e */
[----:B------:R-:W-:Y:S01]  /*17a0*/  IMAD.IADD R3, R3, 0x1, R7 ;  /* 0x0000000103037824 */ /* 0x000fe200078e0207 */
[----:B------:R-:W-:Y:S02]  /*17b0*/  LEA.HI R5, R27, R42, RZ, 0x5 ;  /* 0x0000002a1b057211 */ /* 0x000fe400078f28ff */
[----:B------:R-:W-:Y:S01]  /*17c0*/  IADD3.X R7, R29, R8, R28, P2, P1 ;  /* 0x000000081d077210 */ /* 0x000fe200017e241c */
[----:B------:R-:W-:Y:S01]  /*17d0*/  IMAD.WIDE.U32 R2, R240, UR6, R2 ;  /* 0x00000006f0027c25 */ /* 0x000fe2000f8e0002 */
[----:B------:R-:W-:Y:S01]  /*17e0*/  LOP3.LUT R0, R5, 0xffffffe0, RZ, 0xc0, !PT ;  /* 0xffffffe005007812 */ /* 0x000fe200078ec0ff */
[----:B------:R-:W1:Y:S01]  /*17f0*/  LDC.64 R28, c[0x0][0x2b0] ;  /* 0x0000ac00ff1c7b82 */ /* 0x000e620000000a00 */
[----:B------:R-:W-:-:S03]  /*1800*/  SHF.R.S32.HI R5, RZ, 0x5, R5 ;  /* 0x00000005ff057819 */ /* 0x000fc60000011405 */
[----:B------:R-:W-:-:S04]  /*1810*/  IMAD.IADD R15, R42, 0x1, -R0 ;  /* 0x000000012a0f7824 */ /* 0x000fc800078e0a00 */
[----:B------:R-:W-:Y:S02]  /*1820*/  IMAD R0, R5, R21, R15 ;  /* 0x0000001505007224 */ /* 0x000fe400078e020f */
[----:B------:R-:W-:Y:S02]  /*1830*/  IMAD R5, R6, R24, RZ ;  /* 0x0000001806057224 */ /* 0x000fe400078e02ff */
[----:B------:R-:W-:Y:S02]  /*1840*/  IMAD R6, R241, UR6, RZ ;  /* 0x00000006f1067c24 */ /* 0x000fe4000f8e02ff */
[----:B------:R-:W-:Y:S02]  /*1850*/  IMAD R9, R4, R25, R5 ;  /* 0x0000001904097224 */ /* 0x000fe400078e0205 */
[----:B------:R-:W-:Y:S01]  /*1860*/  IMAD R8, R240, UR7, R6 ;  /* 0x00000007f0087c24 */ /* 0x000fe2000f8e0206 */
[----:B------:R-:W-:Y:S01]  /*1870*/  IADD3 R6, P1, R0, R12, RZ ;  /* 0x0000000c00067210 */ /* 0x000fe20007f3e0ff */
[----:B------:R-:W-:Y:S01]  /*1880*/  ULDC.64 UR6, c[0x0][0x400] ;  /* 0x0001000000067ab9 */ /* 0x000fe20000000a00 */
[----:B------:R-:W-:-:S02]  /*1890*/  IMAD.WIDE.U32 R4, R4, R24, R222 ;  /* 0x0000001804047225 */ /* 0x000fc400078e00de */
[----:B------:R-:W-:Y:S02]  /*18a0*/  LEA.HI.X.SX32 R7, R0, R7, 0x1, P1 ;  /* 0x0000000700077211 */ /* 0x000fe400008f0eff */
[----:B------:R-:W-:Y:S01]  /*18b0*/  LEA R204, P1, R6, UR6, 0x2 ;  /* 0x0000000606cc7c11 */ /* 0x000fe2000f8210ff */
[----:B------:R-:W-:Y:S01]  /*18c0*/  IMAD.IADD R3, R3, 0x1, R8 ;  /* 0x0000000103037824 */ /* 0x000fe200078e0208 */
[----:B---3--:R-:W-:Y:S01]  /*18d0*/  IADD3 R0, R20, -R250, -R213 ;  /* 0x800000fa14007210 */ /* 0x008fe20007ffe8d5 */
[----:B-1----:R-:W-:Y:S01]  /*18e0*/  IMAD.WIDE R220, R220, 0x4, R28 ;  /* 0x00000004dcdc7825 */ /* 0x002fe200078e021c */
[----:B------:R-:W-:Y:S01]  /*18f0*/  LEA.HI.X R205, R6, UR7, R7, 0x2, P1 ;  /* 0x0000000706cd7c11 */ /* 0x000fe200088f1407 */
[----:B------:R-:W-:Y:S01]  /*1900*/  ULDC.64 UR6, c[0x0][0x258] ;  /* 0x0000960000067ab9 */ /* 0x000fe20000000a00 */
[----:B------:R-:W-:Y:S01]  /*1910*/  SHF.R.S32.HI R6, RZ, 0x1f, R0 ;  /* 0x0000001fff067819 */ /* 0x000fe20000011400 */
[----:B------:R-:W-:Y:S01]  /*1920*/  IMAD R7, R26, R10, RZ ;  /* 0x0000000a1a077224 */ /* 0x000fe200078e02ff */
[----:B------:R-:W-:Y:S01]  /*1930*/  IADD3 R4, P2, R38, R4, RZ ;  /* 0x0000000426047210 */ /* 0x000fe20007f5e0ff */
[----:B------:R-:W-:Y:S01]  /*1940*/  IMAD.WIDE.U32 R2, R238, R10, R2 ;  /* 0x0000000aee027225 */ /* 0x000fe200078e0002 */
[----:B------:R-:W-:-:S02]  /*1950*/  LEA.HI R6, R6, R0, RZ, 0x6 ;  /* 0x0000000006067211 */ /* 0x000fc400078f30ff */
[----:B------:R-:W-:Y:S01]  /*1960*/  IADD3.X R5, R33, R5, R9, P2, !PT ;  /* 0x0000000521057210 */ /* 0x000fe200017fe409 */
[----:B------:R-:W-:Y:S01]  /*1970*/  IMAD R0, R241, UR6, RZ ;  /* 0x00000006f1007c24 */ /* 0x000fe2000f8e02ff */
[----:B------:R-:W-:Y:S01]  /*1980*/  SHF.R.S32.HI R6, RZ, 0x6, R6 ;  /* 0x00000006ff067819 */ /* 0x000fe20000011406 */
[----:B----4-:R-:W-:-:S03]  /*1990*/  IMAD.WIDE R8, R13, 0x4, R44 ;  /* 0x000000040d087825 */ /* 0x010fc600078e022c */
[----:B------:R-:W-:Y:S01]  /*19a0*/  VIMNMX R237, RZ, R6, !PT ;  /* 0x00000006ffed7248 */ /* 0x000fe20007fe0100 */
[C---:B------:R-:W-:Y:S01]  /*19b0*/  IMAD R12, R240.reuse, UR7, R0 ;  /* 0x00000007f00c7c24 */ /* 0x040fe2000f8e0200 */
[----:B------:R-:W-:Y:S01]  /*19c0*/  MOV R234, R9 ;  /* 0x0000000900ea7202 */ /* 0x000fe20000000f00 */
[----:B------:R-:W-:Y:S01]  /*19d0*/  IMAD.WIDE.U32 R4, R240, UR6, R4 ;  /* 0x00000006f0047c25 */ /* 0x000fe2000f8e0004 */
[C---:B------:R-:W-:Y:S01]  /*19e0*/  ISETP.GT.AND P4, PT, R212.reuse, R237, PT ;  /* 0x000000edd400720c */ /* 0x040fe20003f84270 */
[----:B------:R-:W-:Y:S01]  /*19f0*/  ULDC.64 UR6, c[0x0][0x3e0] ;  /* 0x0000f80000067ab9 */ /* 0x000fe20000000a00 */
[----:B------:R-:W-:Y:S01]  /*1a00*/  IADD3 R212, R212, -0x1, RZ ;  /* 0xffffffffd4d47810 */ /* 0x000fe20007ffe0ff */
[----:B------:R-:W-:Y:S01]  /*1a10*/  IMAD R0, R238, R11, R7 ;  /* 0x0000000bee007224 */ /* 0x000fe200078e0207 */
[----:B------:R-:W-:Y:S01]  /*1a20*/  LEA R216, P2, R4, UR8, 0x1 ;  /* 0x0000000804d87c11 */ /* 0x000fe2000f8408ff */
[----:B------:R-:W-:Y:S01]  /*1a30*/  IMAD.IADD R12, R5, 0x1, R12 ;  /* 0x00000001050c7824 */ /* 0x000fe200078e020c */
[----:B------:R-:W-:Y:S01]  /*1a40*/  LEA R214, P1, R2, UR6, 0x1 ;  /* 0x0000000602d67c11 */ /* 0x000fe2000f8208ff */
[----:B------:R-:W-:-:S02]  /*1a50*/  IMAD.IADD R0, R3, 0x1, R0 ;  /* 0x0000000103007824 */ /* 0x000fc400078e0200 */
[----:B------:R-:W-:Y:S01]  /*1a60*/  IMAD.MOV.U32 R235, RZ, RZ, R8 ;  /* 0x000000ffffeb7224 */ /* 0x000fe200078e0008 */
        /* <DEDUP_REMOVED lines=28> */
.L_x_1466:
        /* <DEDUP_REMOVED lines=13> */
.L_x_1467:
[-C--:B------:R-:W-:Y:S01]  /*1d00*/  IMAD R0, R30, R8.reuse, RZ ;  /* 0x000000081e007224 */ /* 0x080fe200078e02ff */
[----:B------:R-:W-:Y:S01]  /*1d10*/  ULDC.64 UR6, c[0x0][0x468] ;  /* 0x00011a0000067ab9 */ /* 0x000fe20000000a00 */
[C---:B------:R-:W-:Y:S01]  /*1d20*/  IMAD.WIDE.U32 R2, R16.reuse, R8, R222 ;  /* 0x0000000810027225 */ /* 0x040fe200078e00de */
[----:B------:R-:W-:Y:S03]  /*1d30*/  BSSY B0, `(.L_x_1468) ;  /* 0x000001d000007945 */ /* 0x000fe60003800000 */
[----:B------:R-:W-:Y:S01]  /*1d40*/  IMAD R5, R16, R9, R0 ;  /* 0x0000000910057224 */ /* 0x000fe200078e0200 */
[----:B------:R-:W-:Y:S01]  /*1d50*/  IADD3 R4, P0, R6, R2, RZ ;  /* 0x0000000206047210 */ /* 0x000fe20007f1e0ff */
[----:B------:R-:W-:Y:S01]  /*1d60*/  IMAD R0, R242, -0x40, R213 ;  /* 0xffffffc0f2007824 */ /* 0x000fe200078e02d5 */
[----:B------:R-:W-:Y:S01]  /*1d70*/  IADD3 R6, R238, 0x20, RZ ;  /* 0x00000020ee067810 */ /* 0x000fe20007ffe0ff */
[----:B------:R-:W-:Y:S01]  /*1d80*/  IMAD R2, R241, UR6, RZ ;  /* 0x00000006f1027c24 */ /* 0x000fe2000f8e02ff */
[----:B------:R-:W-:-:S02]  /*1d90*/  IADD3.X R5, R7, R3, R5, P0, !PT ;  /* 0x0000000307057210 */ /* 0x000fc400007fe405 */
[-C--:B------:R-:W-:Y:S01]  /*1da0*/  ISETP.GE.AND P4, PT, R238, R0.reuse, PT ;  /* 0x00000000ee00720c */ /* 0x080fe20003f86270 */
[----:B------:R-:W-:Y:S01]  /*1db0*/  IMAD R2, R240, UR7, R2 ;  /* 0x00000007f0027c24 */ /* 0x000fe2000f8e0202 */
[----:B------:R-:W-:Y:S01]  /*1dc0*/  ISETP.GE.AND P3, PT, R6, R0, PT ;  /* 0x000000000600720c */ /* 0x000fe20003f66270 */
[----:B------:R-:W-:-:S05]  /*1dd0*/  IMAD.WIDE.U32 R4, R240, UR6, R4 ;  /* 0x00000006f0047c25 */ /* 0x000fca000f8e0004 */
[----:B------:R-:W-:-:S05]  /*1de0*/  IADD3 R10, R5, R2, RZ ;  /* 0x00000002050a7210 */ /* 0x000fca0007ffe0ff */
[----:B------:R-:W-:Y:S05]  /*1df0*/  @P4 BRA `(.L_x_1469) ;  /* 0x0000000000404947 */ /* 0x000fea0003800000 */
        /* <DEDUP_REMOVED lines=16> */
.L_x_1469:
[----:B------:R-:W-:Y:S05]  /*1f00*/  BSYNC B0 ;  /* 0x0000000000007941 */ /* 0x000fea0003800000 */
.L_x_1468:
        /* <DEDUP_REMOVED lines=8> */
[----:B------:R-:W-:Y:S01]  /*1f90*/  ISETP.GE.AND P1, PT, R229, UR4, PT ;  /* 0x00000004e5007c0c */ /* 0x000fe2000bf26270 */
[----:B------:R-:W-:Y:S01]  /*1fa0*/  IMAD.WIDE.U32 R4, R0, R8, R4 ;  /* 0x0000000800047225 */ /* 0x000fe200078e0004 */
[----:B------:R-:W-:-:S03]  /*1fb0*/  ISETP.GE.AND P0, PT, R236, UR4, PT ;  /* 0x00000004ec007c0c */ /* 0x000fc6000bf06270 */
[----:B------:R-:W-:-:S04]  /*1fc0*/  IMAD R2, R2, R8, RZ ;  /* 0x0000000802027224 */ /* 0x000fc800078e02ff */
[----:B------:R-:W-:Y:S01]  /*1fd0*/  IMAD R0, R0, R9, R2 ;  /* 0x0000000900007224 */ /* 0x000fe200078e0202 */
[----:B------:R-:W-:-:S03]  /*1fe0*/  LEA R2, P5, R4, UR6, 0x1 ;  /* 0x0000000604027c11 */ /* 0x000fc6000f8a08ff */
[----:B------:R-:W-:-:S05]  /*1ff0*/  IMAD.IADD R0, R5, 0x1, R0 ;  /* 0x0000000105007824 */ /* 0x000fca00078e0200 */
[----:B------:R-:W-:-:S05]  /*2000*/  LEA.HI.X R3, R4, UR7, R0, 0x1, P5 ;  /* 0x0000000704037c11 */ /* 0x000fca000a8f0c00 */
[----:B------:R2:W-:Y:S04]  /*2010*/  @!P2 STG.E.128 desc[UR14][R2.64], RZ ;  /* 0x000000ff0200a986 */ /* 0x0005e8000c101d0e */
[----:B------:R2:W-:Y:S04]  /*2020*/  @!P1 STG.E.128 desc[UR14][R2.64+0x80], RZ ;  /* 0x000080ff02009986 */ /* 0x0005e8000c101d0e */
[----:B------:R2:W-:Y:S02]  /*2030*/  @!P0 STG.E.128 desc[UR14][R2.64+0x100], RZ ;  /* 0x000100ff02008986 */ /* 0x0005e4000c101d0e */
.L_x_1471:
[----:B------:R-:W-:Y:S05]  /*2040*/  BSYNC B0 ;  /* 0x0000000000007941 */ /* 0x000fea0003800000 */
.L_x_1470:
        /* <DEDUP_REMOVED lines=28> */
.L_x_1473:
[----:B------:R-:W-:Y:S05]  /*2210*/  BSYNC B0 ;  /* 0x0000000000007941 */ /* 0x000fea0003800000 */
.L_x_1472:
        /* <DEDUP_REMOVED lines=8> */
[----:B------:R-:W-:-:S04]  /*22a0*/  IMAD.WIDE.U32 R4, R0, R12, R4 ;  /* 0x0000000c00047225 */ /* 0x000fc800078e0004 */
[----:B------:R-:W-:-:S04]  /*22b0*/  IMAD R2, R2, R12, RZ ;  /* 0x0000000c02027224 */ /* 0x000fc800078e02ff */
[----:B------:R-:W-:Y:S01]  /*22c0*/  IMAD R0, R0, R13, R2 ;  /* 0x0000000d00007224 */ /* 0x000fe200078e0202 */
[----:B------:R-:W-:-:S03]  /*22d0*/  LEA R2, P2, R4, UR6, 0x1 ;  /* 0x0000000604027c11 */ /* 0x000fc6000f8408ff */
        /* <DEDUP_REMOVED lines=8> */
.L_x_1465:
        /* <DEDUP_REMOVED lines=33> */
.L_x_1476:
[----:B------:R-:W-:Y:S05]  /*2570*/  BSYNC B0 ;  /* 0x0000000000007941 */ /* 0x000fea0003800000 */
.L_x_1475:
[----:B------:R-:W4:Y:S01]  /*2580*/  LDL R7, [R1] ;  /* 0x0000000001077983 */ /* 0x000f220000100800 */
[----:B------:R-:W-:Y:S01]  /*2590*/  ISETP.NE.AND P0, PT, R6, 0x1, PT ;  /* 0x000000010600780c */ /* 0x000fe20003f05270 */
[----:B------:R-:W-:Y:S02]  /*25a0*/  BSSY B0, `(.L_x_1477) ;  /* 0x0000025000007945 */ /* 0x000fe40003800000 */
[----:B------:R1:W-:Y:S04]  /*25b0*/  @P4 STS.128 [R209+0xd000], RZ ;  /* 0x00d000ffd1004388 */ /* 0x0003e80000000c00 */
[----:B------:R1:W-:Y:S04]  /*25c0*/  @P4 STS.128 [R209+0xf000], RZ ;  /* 0x00f000ffd1004388 */ /* 0x0003e80000000c00 */
[----:B------:R1:W-:Y:S01]  /*25d0*/  @P4 STS.128 [R209+0x11000], RZ ;  /* 0x011000ffd1004388 */ /* 0x0003e20000000c00 */
[----:B----4-:R-:W-:-:S05]  /*25e0*/  VIADD R6, R7, 0x3000 ;  /* 0x0000300007067836 */ /* 0x010fca0000000000 */
[----:B------:R-:W-:Y:S01]  /*25f0*/  SEL R207, R6, R7, !P0 ;  /* 0x0000000706cf7207 */ /* 0x000fe20004000000 */
[----:B-1----:R-:W-:Y:S06]  /*2600*/  @P4 BRA `(.L_x_1478) ;  /* 0x0000000000784947 */ /* 0x002fec0003800000 */
[----:B------:R-:W-:Y:S01]  /*2610*/  ULDC UR4, c[0x0][0x2d0] ;  /* 0x0000b40000047ab9 */ /* 0x000fe20000000800 */
[----:B------:R-:W-:Y:S01]  /*2620*/  IMAD.WIDE.U32 R6, R10, 0x20, RZ ;  /* 0x000000200a067825 */ /* 0x000fe200078e00ff */
[----:B------:R-:W-:Y:S02]  /*2630*/  ISETP.GE.AND P3, PT, R222, UR4, PT ;  /* 0x00000004de007c0c */ /* 0x000fe4000bf66270 */
[----:B------:R-:W-:Y:S01]  /*2640*/  ISETP.GE.AND P2, PT, R229, UR4, PT ;  /* 0x00000004e5007c0c */ /* 0x000fe2000bf46270 */
[----:B------:R-:W-:Y:S01]  /*2650*/  IMAD.SHL.U32 R3, R11, 0x20, RZ ;  /* 0x000000200b037824 */ /* 0x000fe200078e00ff */
[----:B------:R-:W-:-:S04]  /*2660*/  IADD3 R2, P6, R2, R6, RZ ;  /* 0x0000000602027210 */ /* 0x000fc80007fde0ff */
[----:B------:R-:W-:-:S05]  /*2670*/  IADD3.X R0, R0, R7, R3, P6, !PT ;  /* 0x0000000700007210 */ /* 0x000fca00037fe403 */
[----:B------:R-:W-:Y:S01]  /*2680*/  @!P3 LEA R8, P1, R10, R214, 0x6 ;  /* 0x000000d60a08b211 */ /* 0x000fe200078230ff */
[----:B------:R1:W-:Y:S01]  /*2690*/  @P3 STS.128 [R209+0xd000], RZ ;  /* 0x00d000ffd1003388 */ /* 0x0003e20000000c00 */
[----:B------:R-:W-:Y:S02]  /*26a0*/  @!P2 LEA R6, P6, R2, UR6, 0x1 ;  /* 0x000000060206ac11 */ /* 0x000fe4000f8c08ff */
[----:B------:R-:W-:Y:S02]  /*26b0*/  @!P3 LEA.HI.X R9, R10, R215, R11, 0x6, P1 ;  /* 0x000000d70a09b211 */ /* 0x000fe400008f340b */
[----:B------:R-:W-:Y:S02]  /*26c0*/  ISETP.GE.AND P1, PT, R236, UR4, PT ;  /* 0x00000004ec007c0c */ /* 0x000fe4000bf26270 */
[----:B------:R-:W-:Y:S01]  /*26d0*/  @!P2 LEA.HI.X R7, R2, UR7, R0, 0x1, P6 ;  /* 0x000000070207ac11 */ /* 0x000fe2000b0f0c00 */
        /* <DEDUP_REMOVED lines=17> */
.L_x_1478:
[----:B------:R-:W-:Y:S05]  /*27f0*/  BSYNC B0 ;  /* 0x0000000000007941 */ /* 0x000fea0003800000 */
.L_x_1477:
        /* <DEDUP_REMOVED lines=16> */
.L_x_1480:
        /* <DEDUP_REMOVED lines=29> */
.L_x_1481:
[----:B------:R-:W-:Y:S05]  /*2ad0*/  BSYNC B0 ;  /* 0x0000000000007941 */ /* 0x000fea0003800000 */
.L_x_1479:
[----:B------:R-:W-:Y:S01]  /*2ae0*/  BSSY B0, `(.L_x_1482) ;  /* 0x0000036000007945 */ /* 0x000fe20003800000 */
[----:B------:R-:W-:Y:S01]  /*2af0*/  SHF.L.U32 R2, R25, 0x5, RZ ;  /* 0x0000000519027819 */ /* 0x000fe200000006ff */
[----:B-1--4-:R-:W-:Y:S02]  /*2b00*/  IMAD.WIDE.U32 R6, R24, 0x20, RZ ;  /* 0x0000002018067825 */ /* 0x012fe400078e00ff */
        /* <DEDUP_REMOVED lines=14> */
.L_x_1483:
        /* <DEDUP_REMOVED lines=31> */
[----:B----4-:R-:W-:-:S04]  /*2de0*/  LEA R2, P1, R0, UR8, 0x1 ;  /* 0x0000000800027c11 */ /* 0x010fc8000f8208ff */
[----:B------:R-:W-:-:S05]  /*2df0*/  LEA.HI.X R3, R0, UR9, R6, 0x1, P1 ;  /* 0x0000000900037c11 */ /* 0x000fca00088f0c06 */
[----:B------:R-:W-:Y:S01]  /*2e00*/  @!PT LDS RZ, [RZ] ;  /* 0x00000000fffff984 */ /* 0x000fe20000000800 */
[----:B------:R-:W-:Y:S01]  /*2e10*/  @!PT LDS RZ, [RZ] ;  /* 0x00000000fffff984 */ /* 0x000fe20000000800 */
[----:B------:R-:W-:Y:S01]  /*2e20*/  @!PT LDS RZ, [RZ] ;  /* 0x00000000fffff984 */ /* 0x000fe20000000800 */
[----:B------:R1:W-:Y:S04]  /*2e30*/  LDGSTS.E.BYPASS.LTC128B.128 [R207+0x5000], desc[UR14][R2.64+0x100] ;  /* 0x0500010002cf7fae */ /* 0x0003e8000b901d4e */
.L_x_1484:
[----:B------:R-:W-:Y:S05]  /*2e40*/  BSYNC B0 ;  /* 0x0000000000007941 */ /* 0x000fea0003800000 */
.L_x_1482:
[----:B------:R-:W-:Y:S01]  /*2e50*/  IMAD R0, R242, -0x40, R213 ;  /* 0xffffffc0f2007824 */ /* 0x000fe200078e02d5 */
[----:B------:R-:W-:Y:S01]  /*2e60*/  ULDC.64 UR6, c[0x0][0x260] ;  /* 0x0000980000067ab9 */ /* 0x000fe20000000a00 */
[--C-:B-1--4-:R-:W-:Y:S01]  /*2e70*/  IMAD.WIDE.U32 R2, R16, R18, R222.reuse ;  /* 0x0000001210027225 */ /* 0x112fe200078e00de */
        /* <DEDUP_REMOVED lines=11> */
[----:B------:R-:W-:Y:S01]  /*2f30*/  IMAD R0, R16, R23, R8 ;  /* 0x0000001710007224 */ /* 0x000fe200078e0208 */
[----:B------:R-:W-:Y:S01]  /*2f40*/  IADD3 R12, P1, R36, R6, RZ ;  /* 0x00000006240c7210 */ /* 0x000fe20007f3e0ff */
        /* <DEDUP_REMOVED lines=17> */
[----:B------:R-:W4:Y:S01]  /*3060*/  @!P4 LDC.64 R8, c[0x0][0x218] ;  /* 0x00008600ff08cb82 */ /* 0x000f220000000a00 */
[----:B------:R1:W-:Y:S07]  /*3070*/  @P4 STS.128 [R209+0x12000], RZ ;  /* 0x012000ffd1004388 */ /* 0x0003ee0000000c00 */
[----:B------:R-:W5:Y:S01]  /*3080*/  @!P3 LDC.64 R6, c[0x0][0x218] ;  /* 0x00008600ff06bb82 */ /* 0x000f620000000a00 */
[----:B----4-:R-:W-:-:S04]  /*3090*/  @!P4 LEA R8, P2, R2, R8, 0x1 ;  /* 0x000000080208c211 */ /* 0x010fc800078408ff */
        /* <DEDUP_REMOVED lines=21> */
.L_x_1486:
[----:B------:R-:W-:Y:S05]  /*31f0*/  BSYNC B0 ;  /* 0x0000000000007941 */ /* 0x000fea0003800000 */
.L_x_1485:
        /* <DEDUP_REMOVED lines=11> */
[----:B------:R-:W-:-:S03]  /*32b0*/  ISETP.GE.AND P1, PT, R236, UR4, PT ;  /* 0x00000004ec007c0c */ /* 0x000fc6000bf26270 */
[----:B------:R-:W-:Y:S02]  /*32c0*/  IMAD R5, R2, R18, RZ ;  /* 0x0000001202057224 */ /* 0x000fe400078e02ff */
[----:B------:R-:W-:-:S04]  /*32d0*/  IMAD.MOV.U32 R2, RZ, RZ, R4 ;  /* 0x000000ffff027224 */ /* 0x000fc800078e0004 */
[----:B-1--4-:R-:W1:Y:S01]  /*32e0*/  @!P4 LDC.64 R6, c[0x0][0x218] ;  /* 0x00008600ff06cb82 */ /* 0x012e620000000a00 */
[C---:B------:R-:W-:Y:S01]  /*32f0*/  IMAD.WIDE.U32 R2, R0.reuse, R18, R2 ;  /* 0x0000001200027225 */ /* 0x040fe200078e0002 */
[----:B------:R4:W-:Y:S03]  /*3300*/  @P4 STS.128 [R209+0x13000], RZ ;  /* 0x013000ffd1004388 */ /* 0x0009e60000000c00 */
[----:B------:R-:W-:-:S03]  /*3310*/  IMAD R0, R0, R19, R5 ;  /* 0x0000001300007224 */ /* 0x000fc600078e0205 */
[----:B------:R-:W5:Y:S01]  /*3320*/  @!P3 LDC.64 R8, c[0x0][0x218] ;  /* 0x00008600ff08bb82 */ /* 0x000f620000000a00 */
[----:B------:R-:W-:Y:S01]  /*3330*/  IMAD.IADD R0, R3, 0x1, R0 ;  /* 0x0000000103007824 */ /* 0x000fe200078e0200 */
        /* <DEDUP_REMOVED lines=16> */
[----:B----4-:R-:W-:-:S04]  /*3440*/  LEA R4, P1, R2, UR6, 0x1 ;  /* 0x0000000602047c11 */ /* 0x010fc8000f8208ff */
[----:B------:R-:W-:-:S05]  /*3450*/  LEA.HI.X R5, R2, UR7, R0, 0x1, P1 ;  /* 0x0000000702057c11 */ /* 0x000fca00088f0c00 */
[----:B------:R-:W-:Y:S01]  /*3460*/  @!PT LDS RZ, [RZ] ;  /* 0x00000000fffff984 */ /* 0x000fe20000000800 */
[----:B------:R-:W-:Y:S01]  /*3470*/  @!PT LDS RZ, [RZ] ;  /* 0x00000000fffff984 */ /* 0x000fe20000000800 */
[----:B------:R-:W-:Y:S01]  /*3480*/  @!PT LDS RZ, [RZ] ;  /* 0x00000000fffff984 */ /* 0x000fe20000000800 */
[----:B------:R1:W-:Y:S04]  /*3490*/  LDGSTS.E.BYPASS.LTC128B.128 [R209+0x17000], desc[UR14][R4.64+0x100] ;  /* 0x1700010004d17fae */ /* 0x0003e8000b901d4e */
.L_x_1488:
[----:B------:R-:W-:Y:S05]  /*34a0*/  BSYNC B0 ;  /* 0x0000000000007941 */ /* 0x000fea0003800000 */
.L_x_1487:
[----:B------:R2:W-:Y:S01]  /*34b0*/  @P6 STS.128 [R209+0x18000], RZ ;  /* 0x018000ffd1006388 */ /* 0x0005e20000000c00 */
[----:B------:R-:W-:Y:S01]  /*34c0*/  ULDC.64 UR6, c[0x0][0x268] ;  /* 0x00009a0000067ab9 */ /* 0x000fe20000000a00 */
[----:B------:R-:W-:Y:S01]  /*34d0*/  BSSY B0, `(.L_x_1489) ;  /* 0x000002b000007945 */ /* 0x000fe20003800000 */
[----:B------:R-:W-:Y:S01]  /*34e0*/  IMAD R0, R35, UR6, RZ ;  /* 0x0000000623007c24 */ /* 0x000fe2000f8e02ff */
[----:B------:R2:W-:Y:S01]  /*34f0*/  @P6 STS.128 [R209+0x1a000], RZ ;  /* 0x01a000ffd1006388 */ /* 0x0005e20000000c00 */
[----:B-1--4-:R-:W-:-:S03]  /*3500*/  IMAD.WIDE.U32 R4, R17, UR6, R12 ;  /* 0x0000000611047c25 */ /* 0x012fc6000f8e000c */
        /* <DEDUP_REMOVED lines=39> */
.L_x_1490:
[----:B------:R-:W-:Y:S05]  /*3780*/  BSYNC B0 ;  /* 0x0000000000007941 */ /* 0x000fea0003800000 */
.L_x_1489:
        /* <DEDUP_REMOVED lines=14> */
[----:B----4-:R-:W4:Y:S01]  /*3870*/  @!P5 LDC.64 R8, c[0x0][0x220] ;  /* 0x00008800ff08db82 */ /* 0x010f220000000a00 */
[C---:B------:R-:W-:Y:S01]  /*3880*/  IMAD.WIDE.U32 R2, R0.reuse, R22, R2 ;  /* 0x0000001600027225 */ /* 0x040fe200078e0002 */
[----:B------:R2:W-:Y:S03]  /*3890*/  @P5 STS.128 [R209+0x19000], RZ ;  /* 0x019000ffd1005388 */ /* 0x0005e60000000c00 */
[----:B------:R-:W-:-:S03]  /*38a0*/  IMAD R0, R0, R23, R5 ;  /* 0x0000001700007224 */ /* 0x000fc600078e0205 */
[----:B-1----:R-:W1:Y:S01]  /*38b0*/  @!P4 LDC.64 R6, c[0x0][0x220] ;  /* 0x00008800ff06cb82 */ /* 0x002e620000000a00 */
[----:B------:R-:W-:-:S07]  /*38c0*/  IMAD.IADD R0, R3, 0x1, R0 ;  /* 0x0000000103007824 */ /* 0x000fce00078e0200 */
[----:B------:R-:W5:Y:S01]  /*38d0*/  @!P2 LDC.64 R12, c[0x0][0x220] ;  /* 0x00008800ff0cab82 */ /* 0x000f620000000a00 */
[----:B----4-:R-:W-:-:S04]  /*38e0*/  @!P5 LEA R8, P6, R2, R8, 0x1 ;  /* 0x000000080208d211 */ /* 0x010fc800078c08ff */
        /* <DEDUP_REMOVED lines=19> */
.L_x_1492:
[----:B------:R-:W-:Y:S05]  /*3a20*/  BSYNC B0 ;  /* 0x0000000000007941 */ /* 0x000fea0003800000 */
.L_x_1491:
[----:B------:R-:W-:Y:S01]  /*3a30*/  ULDC.64 UR6, c[0x0][0x3c8] ;  /* 0x0000f20000067ab9 */ /* 0x000fe20000000a00 */
[----:B------:R-:W1:Y:S01]  /*3a40*/  LDC.64 R218, c[0x0][0x3b8] ;  /* 0x0000ee00ffda7b82 */ /* 0x000e620000000a00 */
[----:B------:R-:W-:Y:S01]  /*3a50*/  ISETP.NE.U32.AND P5, PT, RZ, UR6, PT ;  /* 0x00000006ff007c0c */ /* 0x000fe2000bfa5070 */
[----:B--2-4-:R-:W2:Y:S01]  /*3a60*/  S2R R9, SR_TID.X ;  /* 0x0000000000097919 */ /* 0x014ea20000002100 */
[----:B------:R-:W4:Y:S02]  /*3a70*/  S2R R10, SR_TID.X ;  /* 0x00000000000a7919 */ /* 0x000f240000002100 */
[----:B------:R-:W-:Y:S01]  /*3a80*/  ISETP.NE.AND.EX P5, PT, RZ, UR7, PT, P5 ;  /* 0x00000007ff007c0c */ /* 0x000fe2000bfa5350 */
[----:B------:R-:W3:Y:S01]  /*3a90*/  S2R R210, SR_TID.X ;  /* 0x0000000000d27919 */ /* 0x000ee20000002100 */
[----:B------:R-:W-:Y:S01]  /*3aa0*/  ISETP.GE.AND P2, PT, R226, R14, PT ;  /* 0x0000000ee200720c */ /* 0x000fe20003f46270 */
[----:B------:R-:W-:Y:S02]  /*3ab0*/  IMAD.MOV.U32 R224, RZ, RZ, 0x7f800000 ;  /* 0x7f800000ffe07424 */ /* 0x000fe400078e00ff */
[----:B------:R-:W-:Y:S01]  /*3ac0*/  IMAD.MOV.U32 R225, RZ, RZ, 0x7f800000 ;  /* 0x7f800000ffe17424 */ /* 0x000fe200078e00ff */
[----:B------:R-:W0:Y:S01]  /*3ad0*/  LDGDEPBAR ;  /* 0x00000000000079af */ /* 0x000e220000000000 */
[----:B------:R-:W2:Y:S01]  /*3ae0*/  LDC R228, c[0x0][0x394] ;  /* 0x0000e500ffe47b82 */ /* 0x000ea20000000800 */
[----:B------:R-:W-:Y:S01]  /*3af0*/  IMAD.MOV.U32 R197, RZ, RZ, 0x20 ;  /* 0x00000020ffc57424 */ /* 0x000fe200078e00ff */
[----:B------:R-:W-:Y:S01]  /*3b00*/  ULDC UR4, c[0x0][0x2d0] ;  /* 0x0000b40000047ab9 */ /* 0x000fe20000000800 */
[----:B------:R-:W-:Y:S01]  /*3b10*/  IMAD.MOV.U32 R196, RZ, RZ, 0x40 ;  /* 0x00000040ffc47424 */ /* 0x000fe200078e00ff */
[----:B------:R-:W-:Y:S01]  /*3b20*/  CS2R R142, SRZ ;  /* 0x00000000008e7805 */ /* 0x000fe2000001ff00 */
[----:B------:R-:W-:Y:S01]  /*3b30*/  IMAD.MOV.U32 R208, RZ, RZ, RZ ;  /* 0x000000ffffd07224 */ /* 0x000fe200078e00ff */
[----:B------:R-:W-:Y:S01]  /*3b40*/  CS2R R140, SRZ ;  /* 0x00000000008c7805 */ /* 0x000fe2000001ff00 */
[----:B------:R-:W-:Y:S01]  /*3b50*/  IMAD.MOV.U32 R211, RZ, RZ, R207 ;  /* 0x000000ffffd37224 */ /* 0x000fe200078e00cf */
[----:B------:R-:W4:Y:S01]  /*3b60*/  @P5 LDC.64 R4, c[0x0][0x3d0] ;  /* 0x0000f400ff045b82 */ /* 0x000f220000000a00 */
[----:B-1----:R-:W3:Y:S01]  /*3b70*/  LDG.E.64 R6, desc[UR14][R218.64+0x8] ;  /* 0x0000080eda067981 */ /* 0x002ee2000c1e1b00 */
        /* <DEDUP_REMOVED lines=22> */
[-C--:B----4-:R-:W-:Y:S01]  /*3ce0*/  @P5 IMAD R0, R40, R4.reuse, RZ ;  /* 0x0000000428005224 */ /* 0x090fe200078e02ff */
[----:B------:R-:W-:Y:S01]  /*3cf0*/  CS2R R62, SRZ ;  /* 0x00000000003e7805 */ /* 0x000fe2000001ff00 */
[C---:B------:R-:W-:Y:S01]  /*3d00*/  @P5 IMAD.WIDE.U32 R2, R43.reuse, R4, R240 ;  /* 0x000000042b025225 */ /* 0x040fe200078e00f0 */
[----:B------:R-:W4:Y:S01]  /*3d10*/  LDG.E.64 R218, desc[UR14][R218.64] ;  /* 0x0000000edada7981 */ /* 0x000f22000c1e1b00 */
[----:B------:R-:W-:Y:S02]  /*3d20*/  CS2R R60, SRZ ;  /* 0x00000000003c7805 */ /* 0x000fe4000001ff00 */
[----:B------:R-:W-:Y:S01]  /*3d30*/  CS2R R66, SRZ ;  /* 0x0000000000427805 */ /* 0x000fe2000001ff00 */
[----:B------:R-:W-:Y:S01]  /*3d40*/  @P5 IMAD R5, R43, R5, R0 ;  /* 0x000000052b055224 */ /* 0x000fe200078e0200 */
[----:B------:R-:W-:Y:S01]  /*3d50*/  @P5 LEA R4, P1, R2, UR6, 0x2 ;  /* 0x0000000602045c11 */ /* 0x000fe2000f8210ff */
[----:B------:R-:W-:Y:S01]  /*3d60*/  VIADD R0, R226, 0x8 ;  /* 0x00000008e2007836 */ /* 0x000fe20000000000 */
[----:B--2---:R-:W-:Y:S01]  /*3d70*/  SHF.R.S32.HI R9, RZ, 0x1f, R9 ;  /* 0x0000001fff097819 */ /* 0x004fe20000011409 */
[----:B------:R-:W-:Y:S01]  /*3d80*/  @P5 IMAD.IADD R5, R3, 0x1, R5 ;  /* 0x0000000103055824 */ /* 0x000fe200078e0205 */
[----:B------:R-:W-:Y:S01]  /*3d90*/  CS2R R64, SRZ ;  /* 0x0000000000407805 */ /* 0x000fe2000001ff00 */
[----:B---3--:R-:W-:Y:S01]  /*3da0*/  IMAD.SHL.U32 R210, R210, 0x2, RZ ;  /* 0x00000002d2d27824 */ /* 0x008fe200078e00ff */
[----:B------:R-:W-:-:S02]  /*3db0*/  CS2R R58, SRZ ;  /* 0x00000000003a7805 */ /* 0x000fc4000001ff00 */
[----:B------:R-:W-:Y:S02]  /*3dc0*/  CS2R R56, SRZ ;  /* 0x0000000000387805 */ /* 0x000fe4000001ff00 */
[----:B------:R-:W-:Y:S01]  /*3dd0*/  @P5 LEA.HI.X R5, R2, UR7, R5, 0x2, P1 ;  /* 0x0000000702055c11 */ /* 0x000fe200088f1405 */
[----:B------:R-:W-:Y:S01]  /*3de0*/  IMAD.WIDE R2, R226, 0x4, R220 ;  /* 0x00000004e2027825 */ /* 0x000fe200078e02dc */
[----:B------:R-:W-:Y:S02]  /*3df0*/  LEA.HI R9, R9, R10, RZ, 0x7 ;  /* 0x0000000a09097211 */ /* 0x000fe400078f38ff */
[----:B------:R-:W-:Y:S02]  /*3e00*/  CS2R R54, SRZ ;  /* 0x0000000000367805 */ /* 0x000fe4000001ff00 */
[----:B------:R-:W-:Y:S01]  /*3e10*/  CS2R R52, SRZ ;  /* 0x0000000000347805 */ /* 0x000fe2000001ff00 */
[----:B------:R1:W2:Y:S01]  /*3e20*/  @P5 LDG.E R8, desc[UR14][R4.64] ;  /* 0x0000000e04085981 */ /* 0x0002a2000c1e1900 */
[----:B------:R-:W-:-:S02]  /*3e30*/  ISETP.GE.AND P1, PT, R0, R14, PT ;  /* 0x0000000e0000720c */ /* 0x000fc40003f26270 */
[----:B------:R-:W-:Y:S02]  /*3e40*/  CS2R R46, SRZ ;  /* 0x00000000002e7805 */ /* 0x000fe4000001ff00 */
[----:B------:R-:W-:Y:S01]  /*3e50*/  LEA.HI R0, R27, R42, RZ, 0x4 ;  /* 0x0000002a1b007211 */ /* 0x000fe200078f20ff */
[----:B------:R-:W5:Y:S01]  /*3e60*/  @!P2 LDG.E R224, desc[UR14][R2.64] ;  /* 0x0000000e02e0a981 */ /* 0x000f62000c1e1900 */
[----:B------:R-:W-:Y:S02]  /*3e70*/  CS2R R44, SRZ ;  /* 0x00000000002c7805 */ /* 0x000fe4000001ff00 */
[----:B------:R-:W-:Y:S02]  /*3e80*/  CS2R R50, SRZ ;  /* 0x0000000000327805 */ /* 0x000fe4000001ff00 */
[----:B------:R-:W-:Y:S02]  /*3e90*/  LOP3.LUT R0, R0, 0xfffffff0, RZ, 0xc0, !PT ;  /* 0xfffffff000007812 */ /* 0x000fe400078ec0ff */
[----:B------:R-:W-:-:S02]  /*3ea0*/  CS2R R48, SRZ ;  /* 0x0000000000307805 */ /* 0x000fc4000001ff00 */
[----:B------:R-:W-:Y:S02]  /*3eb0*/  CS2R R38, SRZ ;  /* 0x0000000000267805 */ /* 0x000fe4000001ff00 */
[----:B------:R-:W-:Y:S02]  /*3ec0*/  CS2R R36, SRZ ;  /* 0x0000000000247805 */ /* 0x000fe4000001ff00 */
[----:B------:R-:W-:Y:S01]  /*3ed0*/  CS2R R30, SRZ ;  /* 0x00000000001e7805 */ /* 0x000fe2000001ff00 */
[----:B------:R-:W-:Y:S01]  /*3ee0*/  IMAD.IADD R0, R42, 0x1, -R0 ;  /* 0x000000012a007824 */ /* 0x000fe200078e0a00 */
[----:B------:R-:W-:Y:S01]  /*3ef0*/  CS2R R28, SRZ ;  /* 0x00000000001c7805 */ /* 0x000fe2000001ff00 */
[----:B------:R3:W5:Y:S01]  /*3f00*/  @!P1 LDG.E R225, desc[UR14][R2.64+0x20] ;  /* 0x0000200e02e19981 */ /* 0x000762000c1e1900 */
[----:B------:R-:W-:Y:S02]  /*3f10*/  CS2R R34, SRZ ;  /* 0x0000000000227805 */ /* 0x000fe4000001ff00 */
[----:B------:R-:W-:-:S02]  /*3f20*/  CS2R R32, SRZ ;  /* 0x0000000000207805 */ /* 0x000fc4000001ff00 */
[----:B------:R-:W-:Y:S02]  /*3f30*/  CS2R R24, SRZ ;  /* 0x0000000000187805 */ /* 0x000fe4000001ff00 */
[----:B------:R-:W-:Y:S01]  /*3f40*/  CS2R R22, SRZ ;  /* 0x0000000000167805 */ /* 0x000fe2000001ff00 */
[----:B------:R-:W-:Y:S01]  /*3f50*/  ULDC UR7, c[0x0][0x398] ;  /* 0x0000e60000077ab9 */ /* 0x000fe20000000800 */
[----:B------:R-:W-:Y:S01]  /*3f60*/  ULDC UR6, c[0x0][0x2dc] ;  /* 0x0000b70000067ab9 */ /* 0x000fe20000000800 */
[----:B------:R-:W-:Y:S01]  /*3f70*/  ULDC.U8 UR9, c[0x0][0x388] ;  /* 0x0000e20000097ab9 */ /* 0x000fe20000000000 */
[----:B------:R-:W-:Y:S01]  /*3f80*/  ULDC UR8, c[0x0][0x2ec] ;  /* 0x0000bb0000087ab9 */ /* 0x000fe20000000800 */
[----:B-1----:R-:W1:Y:S01]  /*3f90*/  @P5 LDC R5, c[0x0][0x2e8] ;  /* 0x0000ba00ff055b82 */ /* 0x002e620000000800 */
[----:B------:R-:W-:Y:S01]  /*3fa0*/  IMAD R4, R43, R41, R240 ;  /* 0x000000292b047224 */ /* 0x000fe200078e02f0 */
[----:B------:R-:W-:Y:S02]  /*3fb0*/  SHF.R.S32.HI R9, RZ, 0x7, R9 ;  /* 0x00000007ff097819 */ /* 0x000fe40000011409 */
[----:B---3--:R-:W-:-:S04]  /*3fc0*/  SHF.R.S32.HI R2, RZ, 0x1f, R0 ;  /* 0x0000001fff027819 */ /* 0x008fc80000011400 */
[----:B------:R-:W-:Y:S02]  /*3fd0*/  LEA.HI R2, R2, R0, RZ, 0x3 ;  /* 0x0000000002027211 */ /* 0x000fe400078f18ff */
[----:B------:R-:W-:Y:S02]  /*3fe0*/  IADD3 R3, -R213, 0x40, R20 ;  /* 0x00000040d5037810 */ /* 0x000fe40007ffe114 */
[----:B------:R-:W-:Y:S01]  /*3ff0*/  LOP3.LUT R2, R2, 0xfffffff8, RZ, 0xc0, !PT ;  /* 0xfffffff802027812 */ /* 0x000fe200078ec0ff */
[----:B------:R-:W-:Y:S02]  /*4000*/  IMAD.SHL.U32 R4, R4, 0x20, RZ ;  /* 0x0000002004047824 */ /* 0x000fe400078e00ff */
[----:B------:R-:W-:Y:S02]  /*4010*/  IMAD.IADD R250, R3, 0x1, -R250 ;  /* 0x0000000103fa7824 */ /* 0x000fe400078e0afa */
[----:B------:R-:W-:Y:S01]  /*4020*/  IMAD.IADD R0, R0, 0x1, -R2 ;  /* 0x0000000100007824 */ /* 0x000fe200078e0a02 */
[----:B------:R-:W-:Y:S01]  /*4030*/  SHF.R.S32.HI R3, RZ, 0x1f, R15 ;  /* 0x0000001fff037819 */ /* 0x000fe2000001140f */
[----:B------:R-:W-:Y:S01]  /*4040*/  IMAD.SHL.U32 R2, R9, 0x20, RZ ;  /* 0x0000002009027824 */ /* 0x000fe200078e00ff */
[----:B-1----:R-:W2:Y:S04]  /*4050*/  @P5 MUFU.RCP R5, R5 ;  /* 0x0000000500055308 */ /* 0x002ea80000001000 */
[----:B------:R-:W-:Y:S01]  /*4060*/  LOP3.LUT R210, R2, 0x6, R210, 0xf8, !PT ;  /* 0x0000000602d27812 */ /* 0x000fe200078ef8d2 */
[----:B------:R-:W-:-:S04]  /*4070*/  VIADD R2, R202, 0x3000 ;  /* 0x00003000ca027836 */ /* 0x000fc80000000000 */
[----:B------:R-:W-:Y:S01]  /*4080*/  IMAD R210, R242, 0x40, R210 ;  /* 0x00000040f2d27824 */ /* 0x000fe200078e02d2 */
[----:B------:R-:W-:-:S04]  /*4090*/  SEL R2, R2, R202, !P0 ;  /* 0x000000ca02027207 */ /* 0x000fc80004000000 */
[----:B------:R-:W-:Y:S02]  /*40a0*/  LEA R195, R2, UR5, 0x1 ;  /* 0x0000000502c37c11 */ /* 0x000fe4000f8e08ff */
[----:B------:R-:W-:Y:S02]  /*40b0*/  IADD3 R2, -R227, R226, -R210 ;  /* 0x000000e2e3027210 */ /* 0x000fe40007ffe9d2 */
[----:B------:R-:W-:Y:S02]  /*40c0*/  CS2R R42, SRZ ;  /* 0x00000000002a7805 */ /* 0x000fe4000001ff00 */
[----:B------:R-:W-:Y:S02]  /*40d0*/  CS2R R40, SRZ ;  /* 0x0000000000287805 */ /* 0x000fe4000001ff00 */
[----:B------:R-:W-:Y:S02]  /*40e0*/  CS2R R26, SRZ ;  /* 0x00000000001a7805 */ /* 0x000fe4000001ff00 */
[----:B------:R-:W-:Y:S01]  /*40f0*/  CS2R R20, SRZ ;  /* 0x0000000000147805 */ /* 0x000fe2000001ff00 */
[----:B------:R-:W-:Y:S01]  /*4100*/  IMAD.IADD R247, R2, 0x1, R213 ;  /* 0x0000000102f77824 */ /* 0x000fe200078e02d5 */
[----:B------:R-:W-:-:S02]  /*4110*/  IADD3 R15, P4, P3, R4, R6, R15 ;  /* 0x00000006040f7210 */ /* 0x000fc40007b9e00f */
[----:B------:R-:W-:Y:S02]  /*4120*/  SHF.R.S32.HI R4, RZ, 0x1f, R4 ;  /* 0x0000001fff047819 */ /* 0x000fe40000011404 */
[----:B------:R-:W-:Y:S01]  /*4130*/  R2P PR, R0, 0x6 ;  /* 0x0000000600007804 */ /* 0x000fe20000000000 */
[----:B------:R-:W-:Y:S01]  /*4140*/  VIADD R0, R203, 0x3000 ;  /* 0x00003000cb007836 */ /* 0x000fe20000000000 */
[----:B------:R-:W-:Y:S01]  /*4150*/  IADD3.X R249, R4, R7, R3, P4, P3 ;  /* 0x0000000704f97210 */ /* 0x000fe200027e6403 */
[----:B------:R-:W-:Y:S02]  /*4160*/  IMAD R3, R242, 0x2, R9 ;  /* 0x00000002f2037824 */ /* 0x000fe400078e0209 */
[----:B------:R-:W-:Y:S02]  /*4170*/  SEL R197, R197, 0xffffffe0, !P1 ;  /* 0xffffffe0c5c57807 */ /* 0x000fe40004800000 */
[----:B------:R-:W-:Y:S01]  /*4180*/  SEL R0, R0, R203, !P0 ;  /* 0x000000cb00007207 */ /* 0x000fe20004000000 */
[----:B------:R-:W-:Y:S01]  /*4190*/  IMAD.WIDE.U32 R244, R15, -0x2daee0ad, RZ ;  /* 0xd2511f530ff47825 */ /* 0x000fe200078e00ff */
[----:B------:R-:W-:-:S02]  /*41a0*/  SEL R196, R196, 0xffffffc0, !P2 ;  /* 0xffffffc0c4c47807 */ /* 0x000fc40005000000 */
[----:B------:R-:W-:Y:S01]  /*41b0*/  LEA R188, R0, UR5, 0x1 ;  /* 0x0000000500bc7c11 */ /* 0x000fe2000f8e08ff */
[C---:B------:R-:W-:Y:S02]  /*41c0*/  IMAD.IADD R199, R198.reuse, 0x1, R197 ;  /* 0x00000001c6c77824 */ /* 0x040fe400078e02c5 */
[----:B------:R-:W-:Y:S02]  /*41d0*/  IMAD.IADD R200, R198, 0x1, R196 ;  /* 0x00000001c6c87824 */ /* 0x000fe400078e02c4 */
[----:B------:R-:W-:Y:S01]  /*41e0*/  IMAD.IADD R201, R196, 0x1, R199 ;  /* 0x00000001c4c97824 */ /* 0x000fe200078e02c7 */
[----:B----4-:R-:W-:-:S04]  /*41f0*/  LOP3.LUT R0, R219, R3, RZ, 0x3c, !PT ;  /* 0x00000003db007212 */ /* 0x010fc800078e3cff */
[----:B------:R-:W-:Y:S01]  /*4200*/  LOP3.LUT R248, R0, R245, RZ, 0x3c, !PT ;  /* 0x000000f500f87212 */ /* 0x000fe200078e3cff */
[----:B--2---:R-:W-:-:S07]  /*4210*/  @P5 FMUL.FTZ R208, R8, R5 ;  /* 0x0000000508d05220 */ /* 0x004fce0000410000 */
.L_x_1497:
[----:B------:R-:W0:Y:S01]  /*4220*/  LDGDEPBAR ;  /* 0x00000000000079af */ /* 0x000e220000000000 */
[C---:B------:R-:W-:Y:S01]  /*4230*/  IMAD.IADD R0, R195.reuse, 0x1, R197 ;  /* 0x00000001c3007824 */ /* 0x040fe200078e02c5 */
[----:B------:R-:W1:Y:S01]  /*4240*/  LDC R151, c[0x0][0x394] ;  /* 0x0000e500ff977b82 */ /* 0x000e620000000800 */
[--C-:B------:R-:W-:Y:S02]  /*4250*/  IMAD.IADD R2, R195, 0x1, R196.reuse ;  /* 0x00000001c3027824 */ /* 0x100fe400078e02c4 */
[----:B------:R-:W-:Y:S01]  /*4260*/  IMAD.IADD R3, R0, 0x1, R196 ;  /* 0x0000000100037824 */ /* 0x000fe200078e02c4 */
[----:B------:R-:W-:Y:S04]  /*4270*/  DEPBAR.LE SB0, 0x0 ;  /* 0x000080000000791a */ /* 0x000fe80000000000 */
[----:B------:R-:W-:Y:S06]  /*4280*/  BAR.SYNC.DEFER_BLOCKING 0x0 ;  /* 0x0000000000007b1d */ /* 0x000fec0000010000 */
[----:B------:R-:W-:Y:S04]  /*4290*/  LDSM.16.M88.4 R16, [R195] ;  /* 0x00000000c310783b */ /* 0x000fe80000000200 */
[----:B------:R-:W2:Y:S04]  /*42a0*/  LDSM.16.M88.4 R8, [R189+0x12000] ;  /* 0x01200000bd08783b */ /* 0x000ea80000000200 */
[----:B------:R-:W3:Y:S04]  /*42b0*/  LDSM.16.M88.4 R68, [R189+0x12800] ;  /* 0x01280000bd44783b */ /* 0x000ee80000000200 */
[----:B------:R-:W-:Y:S04]  /*42c0*/  LDSM.16.M88.4 R72, [R0] ;  /* 0x000000000048783b */ /* 0x000fe80000000200 */
[----:B------:R-:W4:Y:S04]  /*42d0*/  LDSM.16.M88.4 R76, [R190+0x12000] ;  /* 0x01200000be4c783b */ /* 0x000f280000000200 */
[----:B------:R-:W1:Y:S04]  /*42e0*/  LDSM.16.M88.4 R80, [R190+0x12800] ;  /* 0x01280000be50783b */ /* 0x000e680000000200 */
[----:B------:R-:W-:Y:S04]  /*42f0*/  LDSM.16.M88.4 R84, [R2] ;  /* 0x000000000254783b */ /* 0x000fe80000000200 */
[----:B------:R-:W1:Y:S04]  /*4300*/  LDSM.16.M88.4 R88, [R192+0x12000] ;  /* 0x01200000c058783b */ /* 0x000e680000000200 */
[----:B------:R-:W1:Y:S04]  /*4310*/  LDSM.16.M88.4 R92, [R192+0x12800] ;  /* 0x01280000c05c783b */ /* 0x000e680000000200 */
[----:B------:R-:W-:Y:S01]  /*4320*/  LDSM.16.M88.4 R96, [R191+0x12800] ;  /* 0x01280000bf60783b */ /* 0x000fe20000000200 */
[C---:B--2---:R-:W-:Y:S06]  /*4330*/  HMMA.16816.F32 R4, R16.reuse, R8, RZ ;  /* 0x000000081004723c */ /* 0x044fec00000018ff */
[C---:B------:R-:W-:Y:S06]  /*4340*/  HMMA.16816.F32 R8, R16.reuse, R10, RZ ;  /* 0x0000000a1008723c */ /* 0x040fec00000018ff */
[C---:B---3--:R-:W-:Y:S06]  /*4350*/  HMMA.16816.F32 R12, R16.reuse, R68, RZ ;  /* 0x00000044100c723c */ /* 0x048fec00000018ff */
[----:B------:R-:W-:Y:S01]  /*4360*/  HMMA.16816.F32 R16, R16, R70, RZ ;  /* 0x000000461010723c */ /* 0x000fe200000018ff */
[----:B------:R-:W-:Y:S04]  /*4370*/  IMAD.MOV.U32 R68, RZ, RZ, R235 ;  /* 0x000000ffff447224 */ /* 0x000fe800078e00eb */
[----:B------:R-:W-:Y:S01]  /*4380*/  IMAD.MOV.U32 R69, RZ, RZ, R234 ;  /* 0x000000ffff457224 */ /* 0x000fe200078e00ea */
[C---:B----4-:R-:W-:Y:S05]  /*4390*/  HMMA.16816.F32 R4, R72.reuse, R76, R4 ;  /* 0x0000004c4804723c */ /* 0x050fea0000001804 */
[C---:B------:R-:W-:Y:S01]  /*43a0*/  LEA R148, P0, R226.reuse, R68, 0x2 ;  /* 0x00000044e2947211 */ /* 0x040fe200078010ff */
[C---:B------:R-:W-:Y:S01]  /*43b0*/  HMMA.16816.F32 R8, R72.reuse, R78, R8 ;  /* 0x0000004e4808723c */ /* 0x040fe20000001808 */
[----:B------:R-:W-:Y:S04]  /*43c0*/  LDSM.16.M88.4 R76, [R191+0x12000] ;  /* 0x01200000bf4c783b */ /* 0x000fe80000000200 */
[----:B------:R-:W-:Y:S01]  /*43d0*/  LEA.HI.X.SX32 R149, R226, R69, 0x2, P0 ;  /* 0x00000045e2957211 */ /* 0x000fe200000f16ff */
[C---:B-1----:R-:W-:Y:S01]  /*43e0*/  HMMA.16816.F32 R12, R72.reuse, R80, R12 ;  /* 0x00000050480c723c */ /* 0x042fe2000000180c */
[----:B------:R-:W1:Y:S04]  /*43f0*/  LDSM.16.M88.4 R68, [R3] ;  /* 0x000000000344783b */ /* 0x000e680000000200 */
[----:B-----5:R2:W5:Y:S01]  /*4400*/  LDG.E R150, desc[UR14][R148.64] ;  /* 0x0000000e94967981 */ /* 0x020562000c1e1900 */
[----:B------:R-:W-:Y:S03]  /*4410*/  HMMA.16816.F32 R16, R72, R82, R16 ;  /* 0x000000524810723c */ /* 0x000fe60000001810 */
[----:B------:R-:W-:Y:S03]  /*4420*/  LDSM.16.M88.4 R72, [R195+0x2000] ;  /* 0x00200000c348783b */ /* 0x000fe60000000200 */
[C---:B------:R-:W-:Y:S01]  /*4430*/  HMMA.16816.F32 R4, R84.reuse, R88, R4 ;  /* 0x000000585404723c */ /* 0x040fe20000001804 */
[----:B------:R-:W3:Y:S05]  /*4440*/  LDSM.16.M88.4 R80, [R189+0x14000] ;  /* 0x01400000bd50783b */ /* 0x000eea0000000200 */
[C---:B------:R-:W-:Y:S01]  /*4450*/  HMMA.16816.F32 R8, R84.reuse, R90, R8 ;  /* 0x0000005a5408723c */ /* 0x040fe20000001808 */
[----:B------:R-:W4:Y:S05]  /*4460*/  LDSM.16.M88.4 R88, [R189+0x14800] ;  /* 0x01480000bd58783b */ /* 0x000f2a0000000200 */
[C---:B------:R-:W-:Y:S06]  /*4470*/  HMMA.16816.F32 R12, R84.reuse, R92, R12 ;  /* 0x0000005c540c723c */ /* 0x040fec000000180c */
[----:B------:R-:W-:Y:S01]  /*4480*/  HMMA.16816.F32 R16, R84, R94, R16 ;  /* 0x0000005e5410723c */ /* 0x000fe20000001810 */
[----:B------:R2:W5:Y:S04]  /*4490*/  LDG.E R148, desc[UR14][R148.64+0x20] ;  /* 0x0000200e94947981 */ /* 0x000568000c1e1900 */
        /* <DEDUP_REMOVED lines=8> */
[----:B------:R-:W-:Y:S01]  /*4520*/  LDSM.16.M88.4 R96, [R192+0x14800] ;  /* 0x01480000c060783b */ /* 0x000fe20000000200 */
[C---:B---3--:R-:W-:Y:S06]  /*4530*/  HMMA.16816.F32 R4, R72.reuse, R80, R4 ;  /* 0x000000504804723c */ /* 0x048fec0000001804 */
[C---:B------:R-:W-:Y:S01]  /*4540*/  HMMA.16816.F32 R8, R72.reuse, R82, R8 ;  /* 0x000000524808723c */ /* 0x040fe20000001808 */
[----:B------:R-:W3:Y:S05]  /*4550*/  LDSM.16.M88.4 R80, [R192+0x14000] ;  /* 0x01400000c050783b */ /* 0x000eea0000000200 */
[C---:B----4-:R-:W-:Y:S06]  /*4560*/  HMMA.16816.F32 R12, R72.reuse, R88, R12 ;  /* 0x00000058480c723c */ /* 0x050fec000000180c */
        /* <DEDUP_REMOVED lines=29> */
[----:B------:R4:W-:Y:S04]  /*4740*/  LDSM.16.M88.4 R76, [R3+0x4000] ;  /* 0x00400000034c783b */ /* 0x0009e80000000200 */
[----:B------:R-:W-:Y:S01]  /*4750*/  LDSM.16.M88.4 R92, [R191+0x16800] ;  /* 0x01680000bf5c783b */ /* 0x000fe20000000200 */
[C---:B-1----:R-:W-:Y:S06]  /*4760*/  HMMA.16816.F32 R4, R68.reuse, R84, R4 ;  /* 0x000000544404723c */ /* 0x042fec0000001804 */
[C---:B------:R-:W-:Y:S01]  /*4770*/  HMMA.16816.F32 R8, R68.reuse, R86, R8 ;  /* 0x000000564408723c */ /* 0x040fe20000001808 */
[----:B------:R-:W1:Y:S05]  /*4780*/  LDSM.16.M88.4 R84, [R191+0x16000] ;  /* 0x01600000bf54783b */ /* 0x000e6a0000000200 */
[C---:B------:R-:W-:Y:S06]  /*4790*/  HMMA.16816.F32 R12, R68.reuse, R96, R12 ;  /* 0x00000060440c723c */ /* 0x040fec000000180c */
[----:B------:R-:W-:Y:S05]  /*47a0*/  HMMA.16816.F32 R16, R68, R98, R16 ;  /* 0x000000624410723c */ /* 0x000fea0000001810 */
[----:B----4-:R-:W-:Y:S01]  /*47b0*/  IMAD.SHL.U32 R3, R212, 0x40, RZ ;  /* 0x00000040d4037824 */ /* 0x010fe200078e00ff */
[C---:B---3--:R-:W-:Y:S05]  /*47c0*/  HMMA.16816.F32 R4, R72.reuse, R80, R4 ;  /* 0x000000504804723c */ /* 0x048fea0000001804 */
[----:B------:R-:W-:Y:S01]  /*47d0*/  IMAD.IADD R0, R247, 0x1, R3 ;  /* 0x00000001f7007824 */ /* 0x000fe200078e0203 */
[C---:B------:R-:W-:Y:S05]  /*47e0*/  HMMA.16816.F32 R8, R72.reuse, R82, R8 ;  /* 0x000000524808723c */ /* 0x040fea0000001808 */
[C---:B------:R-:W-:Y:S01]  /*47f0*/  IADD3 R71, R0.reuse, -0x1, RZ ;  /* 0xffffffff00477810 */ /* 0x040fe20007ffe0ff */
[C---:B------:R-:W-:Y:S03]  /*4800*/  HMMA.16816.F32 R12, R72.reuse, R88, R12 ;  /* 0x00000058480c723c */ /* 0x040fe6000000180c */
[----:B------:R-:W-:Y:S02]  /*4810*/  ISETP.GE.AND P6, PT, R71, RZ, PT ;  /* 0x000000ff4700720c */ /* 0x000fe40003fc6270 */
[----:B------:R-:W-:Y:S01]  /*4820*/  IABS R80, R0 ;  /* 0x0000000000507213 */ /* 0x000fe20000000000 */
[----:B------:R-:W-:Y:S05]  /*4830*/  HMMA.16816.F32 R16, R72, R90, R16 ;  /* 0x0000005a4810723c */ /* 0x000fea0000001810 */
[----:B------:R-:W-:Y:S01]  /*4840*/  VIADD R2, R0, 0x7 ;  /* 0x0000000700027836 */ /* 0x000fe20000000000 */
[C---:B-1----:R-:W-:Y:S05]  /*4850*/  HMMA.16816.F32 R4, R76.reuse, R84, R4 ;  /* 0x000000544c04723c */ /* 0x042fea0000001804 */
[----:B------:R-:W-:Y:S01]  /*4860*/  ISETP.GE.AND P0, PT, R2, RZ, PT ;  /* 0x000000ff0200720c */ /* 0x000fe20003f06270 */
[C---:B------:R-:W-:Y:S01]  /*4870*/  VIADD R68, R0.reuse, 0x8 ;  /* 0x0000000800447836 */ /* 0x040fe20000000000 */
[----:B------:R-:W-:Y:S01]  /*4880*/  IADD3 R73, R0, -0x18, RZ ;  /* 0xffffffe800497810 */ /* 0x000fe20007ffe0ff */
[C---:B------:R-:W-:Y:S03]  /*4890*/  HMMA.16816.F32 R8, R76.reuse, R86, R8 ;  /* 0x000000564c08723c */ /* 0x040fe60000001808 */
[----:B------:R-:W-:Y:S01]  /*48a0*/  ISETP.GE.AND P1, PT, R68, RZ, PT ;  /* 0x000000ff4400720c */ /* 0x000fe20003f26270 */
[C---:B------:R-:W-:Y:S01]  /*48b0*/  VIADD R72, R0.reuse, 0xffffffe7 ;  /* 0xffffffe700487836 */ /* 0x040fe20000000000 */
[C---:B------:R-:W-:Y:S01]  /*48c0*/  @!P6 IADD3 R71, -R0.reuse, 0x1, RZ ;  /* 0x000000010047e810 */ /* 0x040fe20007ffe1ff */
[C---:B------:R-:W-:Y:S05]  /*48d0*/  HMMA.16816.F32 R12, R76.reuse, R92, R12 ;  /* 0x0000005c4c0c723c */ /* 0x040fea000000180c */
[C---:B------:R-:W-:Y:S01]  /*48e0*/  @!P0 IADD3 R2, -R0.reuse, -0x7, RZ ;  /* 0xfffffff900028810 */ /* 0x040fe20007ffe1ff */
[----:B------:R-:W-:Y:S01]  /*48f0*/  VIADD R70, R0, 0xfffffff8 ;  /* 0xfffffff800467836 */ /* 0x000fe20000000000 */
[----:B------:R-:W-:Y:S01]  /*4900*/  ISETP.GE.AND P0, PT, R72, RZ, PT ;  /* 0x000000ff4800720c */ /* 0x000fe20003f06270 */
[C---:B------:R-:W-:Y:S01]  /*4910*/  VIADD R69, R0.reuse, 0xfffffff7 ;  /* 0xfffffff700457836 */ /* 0x040fe20000000000 */
[----:B------:R-:W-:Y:S03]  /*4920*/  HMMA.16816.F32 R16, R76, R94, R16 ;  /* 0x0000005e4c10723c */ /* 0x000fe60000001810 */
[C---:B------:R-:W-:Y:S01]  /*4930*/  @!P1 IADD3 R68, -R0.reuse, -0x8, RZ ;  /* 0xfffffff800449810 */ /* 0x040fe20007ffe1ff */
[----:B------:R-:W-:Y:S01]  /*4940*/  VIADD R75, R0, 0xfffffff0 ;  /* 0xfffffff0004b7836 */ /* 0x000fe20000000000 */
[----:B------:R-:W-:Y:S01]  /*4950*/  ISETP.GE.AND P5, PT, R70, RZ, PT ;  /* 0x000000ff4600720c */ /* 0x000fe20003fa6270 */
[----:B------:R-:W-:Y:S01]  /*4960*/  VIADD R74, R0, 0xffffffef ;  /* 0xffffffef004a7836 */ /* 0x000fe20000000000 */
[----:B------:R-:W-:Y:S01]  /*4970*/  ISETP.GE.AND P4, PT, R69, RZ, PT ;  /* 0x000000ff4500720c */ /* 0x000fe20003f86270 */
[----:B------:R-:W-:Y:S01]  /*4980*/  IMAD.MOV.U32 R76, RZ, RZ, R80 ;  /* 0x000000ffff4c7224 */ /* 0x000fe200078e0050 */
[----:B------:R-:W-:Y:S02]  /*4990*/  ISETP.GE.AND P3, PT, R75, RZ, PT ;  /* 0x000000ff4b00720c */ /* 0x000fe40003f66270 */
[----:B------:R-:W-:Y:S02]  /*49a0*/  ISETP.GE.AND P2, PT, R74, RZ, PT ;  /* 0x000000ff4a00720c */ /* 0x000fe40003f46270 */
[----:B------:R-:W-:Y:S02]  /*49b0*/  ISETP.GE.AND P1, PT, R73, RZ, PT ;  /* 0x000000ff4900720c */ /* 0x000fe40003f26270 */
[C---:B------:R-:W-:Y:S02]  /*49c0*/  @!P0 IADD3 R72, -R0.reuse, 0x19, RZ ;  /* 0x0000001900488810 */ /* 0x040fe40007ffe1ff */
[----:B------:R-:W-:Y:S02]  /*49d0*/  ISETP.GE.AND P0, PT, R3, R250, PT ;  /* 0x000000fa0300720c */ /* 0x000fe40003f06270 */
[C---:B------:R-:W-:Y:S02]  /*49e0*/  @!P5 IADD3 R70, -R0.reuse, 0x8, RZ ;  /* 0x000000080046d810 */ /* 0x040fe40007ffe1ff */
[C---:B------:R-:W-:Y:S02]  /*49f0*/  @!P4 IADD3 R69, -R0.reuse, 0x9, RZ ;  /* 0x000000090045c810 */ /* 0x040fe40007ffe1ff */
[C---:B------:R-:W-:Y:S02]  /*4a00*/  @!P3 IADD3 R75, -R0.reuse, 0x10, RZ ;  /* 0x00000010004bb810 */ /* 0x040fe40007ffe1ff */
[C---:B------:R-:W-:Y:S02]  /*4a10*/  @!P2 IADD3 R74, -R0.reuse, 0x11, RZ ;  /* 0x00000011004aa810 */ /* 0x040fe40007ffe1ff */
[----:B------:R-:W-:Y:S02]  /*4a20*/  @!P1 IADD3 R73, -R0, 0x18, RZ ;  /* 0x0000001800499810 */ /* 0x000fe40007ffe1ff */
[----:B------:R-:W-:Y:S02]  /*4a30*/  I2FP.F32.S32 R68, R68 ;  /* 0x0000004400447245 */ /* 0x000fe40000201400 */
[----:B------:R-:W-:Y:S02]  /*4a40*/  I2FP.F32.S32 R2, R2 ;  /* 0x0000000200027245 */ /* 0x000fe40000201400 */
[----:B------:R-:W-:Y:S01]  /*4a50*/  I2FP.F32.S32 R71, R71 ;  /* 0x0000004700477245 */ /* 0x000fe20000201400 */
[----:B------:R-:W-:Y:S01]  /*4a60*/  FFMA.FTZ R6, R68, -R208, R6 ;  /* 0x800000d044067223 */ /* 0x000fe20000010006 */
[----:B------:R-:W-:Y:S01]  /*4a70*/  I2FP.F32.S32 R0, R76 ;  /* 0x0000004c00007245 */ /* 0x000fe20000201400 */
[----:B------:R-:W-:Y:S01]  /*4a80*/  FFMA.FTZ R7, R2, -R208, R7 ;  /* 0x800000d002077223 */ /* 0x000fe20000010007 */
[----:B------:R-:W-:Y:S01]  /*4a90*/  I2FP.F32.S32 R70, R70 ;  /* 0x0000004600467245 */ /* 0x000fe20000201400 */
[CC--:B------:R-:W-:Y:S01]  /*4aa0*/  FFMA.FTZ R5, R71.reuse, -R208.reuse, R5 ;  /* 0x800000d047057223 */ /* 0x0c0fe20000010005 */
[----:B------:R-:W-:Y:S01]  /*4ab0*/  I2FP.F32.S32 R69, R69 ;  /* 0x0000004500457245 */ /* 0x000fe20000201400 */
[CC--:B------:R-:W-:Y:S01]  /*4ac0*/  FFMA.FTZ R4, R0.reuse, -R208.reuse, R4 ;  /* 0x800000d000047223 */ /* 0x0c0fe20000010004 */
[----:B------:R-:W-:Y:S01]  /*4ad0*/  I2FP.F32.S32 R75, R75 ;  /* 0x0000004b004b7245 */ /* 0x000fe20000201400 */
[----:B------:R-:W-:Y:S01]  /*4ae0*/  FFMA.FTZ R11, R71, -R208, R11 ;  /* 0x800000d0470b7223 */ /* 0x000fe2000001000b */
[----:B------:R-:W-:Y:S01]  /*4af0*/  I2FP.F32.S32 R74, R74 ;  /* 0x0000004a004a7245 */ /* 0x000fe20000201400 */
[-C--:B------:R-:W-:Y:S01]  /*4b00*/  FFMA.FTZ R10, R0, -R208.reuse, R10 ;  /* 0x800000d0000a7223 */ /* 0x080fe2000001000a */
[----:B------:R-:W-:Y:S01]  /*4b10*/  I2FP.F32.S32 R73, R73 ;  /* 0x0000004900497245 */ /* 0x000fe20000201400 */
[C---:B------:R-:W-:Y:S01]  /*4b20*/  FFMA.FTZ R8, R70.reuse, -R208, R8 ;  /* 0x800000d046087223 */ /* 0x040fe20000010008 */
[----:B------:R-:W-:Y:S01]  /*4b30*/  I2FP.F32.S32 R72, R72 ;  /* 0x0000004800487245 */ /* 0x000fe20000201400 */
[CC--:B------:R-:W-:Y:S01]  /*4b40*/  FFMA.FTZ R9, R69.reuse, -R208.reuse, R9 ;  /* 0x800000d045097223 */ /* 0x0c0fe20000010009 */
[-C--:B------:R-:W-:Y:S01]  /*4b50*/  FFMA.FTZ R14, R70, -R208.reuse, R14 ;  /* 0x800000d0460e7223 */ /* 0x080fe2000001000e */
[-C--:B------:R-:W-:Y:S01]  /*4b60*/  FFMA.FTZ R15, R69, -R208.reuse, R15 ;  /* 0x800000d0450f7223 */ /* 0x080fe2000001000f */
[CC--:B------:R-:W-:Y:S01]  /*4b70*/  FFMA.FTZ R12, R75.reuse, -R208.reuse, R12 ;  /* 0x800000d04b0c7223 */ /* 0x0c0fe2000001000c */
[CC--:B------:R-:W-:Y:S01]  /*4b80*/  FFMA.FTZ R13, R74.reuse, -R208.reuse, R13 ;  /* 0x800000d04a0d7223 */ /* 0x0c0fe2000001000d */
[-C--:B------:R-:W-:Y:S01]  /*4b90*/  FFMA.FTZ R18, R75, -R208.reuse, R18 ;  /* 0x800000d04b127223 */ /* 0x080fe20000010012 */
[-C--:B------:R-:W-:Y:S01]  /*4ba0*/  FFMA.FTZ R19, R74, -R208.reuse, R19 ;  /* 0x800000d04a137223 */ /* 0x080fe20000010013 */
[-C--:B------:R-:W-:Y:S01]  /*4bb0*/  FFMA.FTZ R16, R73, -R208.reuse, R16 ;  /* 0x800000d049107223 */ /* 0x080fe20000010010 */
[----:B------:R-:W-:Y:S02]  /*4bc0*/  IMAD.MOV.U32 R68, RZ, RZ, R151 ;  /* 0x000000ffff447224 */ /* 0x000fe400078e0097 */
[----:B------:R-:W-:Y:S01]  /*4bd0*/  FFMA.FTZ R17, R72, -R208, R17 ;  /* 0x800000d048117223 */ /* 0x000fe20000010011 */
[----:B--2---:R-:W-:Y:S06]  /*4be0*/  @!P0 BRA `(.L_x_1493) ;  /* 0x0000000000248947 */ /* 0x004fec0003800000 */
[----:B------:R-:W-:Y:S01]  /*4bf0*/  IADD3 R69, R3, 0x40, RZ ;  /* 0x0000004003457810 */ /* 0x000fe20007ffe0ff */
[----:B------:R-:W-:Y:S04]  /*4c00*/  IMAD.SHL.U32 R0, R242, 0x40, RZ ;  /* 0x00000040f2007824 */ /* 0x000fe800078e00ff */
[C---:B------:R-:W-:Y:S02]  /*4c10*/  IMAD.IADD R2, R0.reuse, 0x1, R227 ;  /* 0x0000000100027824 */ /* 0x040fe400078e02e3 */
[----:B------:R-:W-:Y:S03]  /*4c20*/  VIADD R68, R0, 0x40 ;  /* 0x0000004000447836 */ /* 0x000fe60000000000 */
[----:B------:R-:W-:Y:S02]  /*4c30*/  IADD3 R0, R228, R2, -R213 ;  /* 0x00000002e4007210 */ /* 0x000fe40007ffe8d5 */
[----:B------:R-:W-:Y:S02]  /*4c40*/  ISETP.LT.AND P0, PT, R68, R213, PT ;  /* 0x000000d54400720c */ /* 0x000fe40003f01270 */
[----:B------:R-:W-:Y:S02]  /*4c50*/  ISETP.GE.AND P1, PT, R69, R0, PT ;  /* 0x000000004500720c */ /* 0x000fe40003f26270 */
[----:B------:R-:W-:Y:S11]  /*4c60*/  MOV R68, R228 ;  /* 0x000000e400447202 */ /* 0x000ff60000000f00 */
[----:B------:R-:W-:Y:S05]  /*4c70*/  @!P1 BRA P0, `(.L_x_1494) ;  /* 0x0000000400089947 */ /* 0x000fea0000000000 */
.L_x_1493:
[----:B------:R-:W-:Y:S01]  /*4c80*/  IADD3 R70, R213, 0x1, -R227 ;  /* 0x00000001d5467810 */ /* 0x000fe20007ffe8e3 */
[----:B------:R-:W-:Y:S01]  /*4c90*/  IMAD.IADD R3, R226, 0x1, R3 ;  /* 0x00000001e2037824 */ /* 0x000fe200078e0203 */
[----:B------:R-:W-:Y:S01]  /*4ca0*/  IADD3 R69, -R68, R213, -R227 ;  /* 0x000000d544457210 */ /* 0x000fe20007ffe9e3 */
        /* <DEDUP_REMOVED lines=8> */
[C---:B------:R-:W-:Y:S01]  /*4d30*/  VIADD R72, R210.reuse, 0x10 ;  /* 0x00000010d2487836 */ /* 0x040fe20000000000 */
[----:B------:R-:W-:Y:S01]  /*4d40*/  ISETP.GE.AND P6, PT, R75, R0, PT ;  /* 0x000000004b00720c */ /* 0x000fe20003fc6270 */
[----:B------:R-:W-:Y:S01]  /*4d50*/  VIADD R71, R210, 0x11 ;  /* 0x00000011d2477836 */ /* 0x000fe20000000000 */
[----:B------:R-:W-:Y:S01]  /*4d60*/  IADD3 R76, R2, UR7, R70 ;  /* 0x00000007024c7c10 */ /* 0x000fe2000fffe046 */
[C---:B------:R-:W-:Y:S01]  /*4d70*/  VIADD R70, R210.reuse, 0x18 ;  /* 0x00000018d2467836 */ /* 0x040fe20000000000 */
        /* <DEDUP_REMOVED lines=50> */
.L_x_1494:
[C---:B------:R-:W-:Y:S01]  /*50a0*/  FMUL.FTZ R2, R224.reuse, 1.4426950216293334961 ;  /* 0x3fb8aa3be0027820 */ /* 0x040fe20000410000 */
[----:B------:R-:W-:Y:S01]  /*50b0*/  FSETP.NEU.FTZ.AND P0, PT, R224, -INF , PT ;  /* 0xff800000e000780b */ /* 0x000fe20003f1d000 */
[----:B------:R-:W-:Y:S02]  /*50c0*/  IMAD R68, R212, 0x4, R251 ;  /* 0x00000004d4447824 */ /* 0x000fe400078e02fb */
[C---:B------:R-:W-:Y:S01]  /*50d0*/  FMUL.FTZ R0, R225.reuse, 1.4426950216293334961 ;  /* 0x3fb8aa3be1007820 */ /* 0x040fe20000410000 */
[----:B------:R-:W-:Y:S01]  /*50e0*/  IMAD.WIDE.U32 R70, R248, -0x326172a9, RZ ;  /* 0xcd9e8d57f8467825 */ /* 0x000fe200078e00ff */
[----:B------:R-:W-:Y:S02]  /*50f0*/  FSEL R2, R2, RZ, P0 ;  /* 0x000000ff02027208 */ /* 0x000fe40000000000 */
[----:B------:R-:W-:Y:S01]  /*5100*/  FSETP.NEU.FTZ.AND P0, PT, R225, -INF , PT ;  /* 0xff800000e100780b */ /* 0x000fe20003f1d000 */
[----:B------:R-:W-:Y:S04]  /*5110*/  IMAD.WIDE.U32 R68, R68, -0x326172a9, RZ ;  /* 0xcd9e8d5744447825 */ /* 0x000fe800078e00ff */
[----:B------:R-:W-:Y:S01]  /*5120*/  FFMA.FTZ R8, R8, UR8, -R2 ;  /* 0x0000000808087c23 */ /* 0x000fe20008010802 */
[----:B------:R-:W-:Y:S01]  /*5130*/  VIADD R74, R218, 0x9e3779b9 ;  /* 0x9e3779b9da4a7836 */ /* 0x000fe20000000000 */
[----:B------:R-:W-:Y:S01]  /*5140*/  FSEL R0, R0, RZ, P0 ;  /* 0x000000ff00007208 */ /* 0x000fe20000000000 */
[----:B------:R-:W-:Y:S01]  /*5150*/  VIADD R3, R219, 0xbb67ae85 ;  /* 0xbb67ae85db037836 */ /* 0x000fe20000000000 */
[----:B------:R1:W-:Y:S01]  /*5160*/  MUFU.EX2 R161, R8 ;  /* 0x0000000800a17308 */ /* 0x0003e20000000800 */
[----:B------:R-:W-:Y:S01]  /*5170*/  LOP3.LUT R69, R69, R249, R218, 0x96, !PT ;  /* 0x000000f945457212 */ /* 0x000fe200078e96da */
[----:B------:R-:W-:Y:S01]  /*5180*/  VIADD R72, R219, 0x76cf5d0a ;  /* 0x76cf5d0adb487836 */ /* 0x000fe20000000000 */
[----:B------:R-:W-:Y:S01]  /*5190*/  LOP3.LUT R74, R71, R68, R74, 0x96, !PT ;  /* 0x00000044474a7212 */ /* 0x000fe200078e964a */
[----:B------:R-:W-:Y:S01]  /*51a0*/  FFMA.FTZ R7, R7, UR8, -R0 ;  /* 0x0000000807077c23 */ /* 0x000fe20008010800 */
[----:B------:R-:W-:Y:S01]  /*51b0*/  FFMA.FTZ R4, R4, UR8, -R2 ;  /* 0x0000000804047c23 */ /* 0x000fe20008010802 */
[----:B------:R-:W-:Y:S04]  /*51c0*/  IMAD.WIDE.U32 R68, R69, -0x2daee0ad, RZ ;  /* 0xd2511f5345447825 */ /* 0x000fe800078e00ff */
[----:B------:R-:W-:Y:S01]  /*51d0*/  FFMA.FTZ R6, R6, UR8, -R0 ;  /* 0x0000000806067c23 */ /* 0x000fe20008010800 */
[----:B------:R2:W-:Y:S01]  /*51e0*/  MUFU.EX2 R159, R7 ;  /* 0x00000007009f7308 */ /* 0x0005e20000000800 */
[--C-:B------:R-:W-:Y:S01]  /*51f0*/  FFMA.FTZ R9, R9, UR8, -R2.reuse ;  /* 0x0000000809097c23 */ /* 0x100fe20008010802 */
[----:B------:R-:W-:Y:S01]  /*5200*/  IMAD.WIDE.U32 R74, R74, -0x2daee0ad, RZ ;  /* 0xd2511f534a4a7825 */ /* 0x000fe200078e00ff */
[----:B------:R-:W-:Y:S03]  /*5210*/  LOP3.LUT R69, R69, R244, R3, 0x96, !PT ;  /* 0x000000f445457212 */ /* 0x000fe600078e9603 */
[----:B------:R-:W-:Y:S01]  /*5220*/  FFMA.FTZ R16, R16, UR8, -R2 ;  /* 0x0000000810107c23 */ /* 0x000fe20008010802 */
[----:B------:R-:W-:Y:S01]  /*5230*/  VIADD R3, R218, 0xdaa66d2b ;  /* 0xdaa66d2bda037836 */ /* 0x000fe20000000000 */
[----:B------:R-:W-:Y:S02]  /*5240*/  LOP3.LUT R72, R75, R68, R72, 0x96, !PT ;  /* 0x000000444b487212 */ /* 0x000fe400078e9648 */
[----:B------:R3:W-:Y:S01]  /*5250*/  MUFU.EX2 R158, R4 ;  /* 0x00000004009e7308 */ /* 0x0007e20000000800 */
[----:B------:R-:W-:Y:S04]  /*5260*/  IMAD.WIDE.U32 R68, R69, -0x326172a9, RZ ;  /* 0xcd9e8d5745447825 */ /* 0x000fe800078e00ff */
[--C-:B------:R-:W-:Y:S01]  /*5270*/  FFMA.FTZ R11, R11, UR8, -R0.reuse ;  /* 0x000000080b0b7c23 */ /* 0x100fe20008010800 */
[----:B------:R-:W-:Y:S01]  /*5280*/  FFMA.FTZ R10, R10, UR8, -R0 ;  /* 0x000000080a0a7c23 */ /* 0x000fe20008010800 */
[----:B-1----:R-:W-:Y:S02]  /*5290*/  VIADD R8, R218, 0x3c6ef372 ;  /* 0x3c6ef372da087836 */ /* 0x002fe40000000000 */
[----:B------:R-:W-:Y:S01]  /*52a0*/  FFMA.FTZ R13, R13, UR8, -R2 ;  /* 0x000000080d0d7c23 */ /* 0x000fe20008010802 */
[----:B------:R-:W-:Y:S01]  /*52b0*/  IMAD.WIDE.U32 R72, R72, -0x326172a9, RZ ;  /* 0xcd9e8d5748487825 */ /* 0x000fe200078e00ff */
[----:B------:R1:W-:Y:S02]  /*52c0*/  MUFU.EX2 R156, R6 ;  /* 0x00000006009c7308 */ /* 0x0003e40000000800 */
[----:B------:R-:W-:Y:S01]  /*52d0*/  LOP3.LUT R69, R69, R70, R8, 0x96, !PT ;  /* 0x0000004645457212 */ /* 0x000fe200078e9608 */
[----:B--2---:R-:W-:Y:S01]  /*52e0*/  VIADD R7, R219, 0x32370b8f ;  /* 0x32370b8fdb077836 */ /* 0x004fe20000000000 */
[----:B------:R-:W-:Y:S01]  /*52f0*/  LOP3.LUT R70, R73, R68, R3, 0x96, !PT ;  /* 0x0000004449467212 */ /* 0x000fe200078e9603 */
[----:B------:R-:W-:Y:S02]  /*5300*/  VIADD R3, R219, 0xed9eba14 ;  /* 0xed9eba14db037836 */ /* 0x000fe40000000000 */
[--C-:B------:R-:W-:Y:S01]  /*5310*/  FFMA.FTZ R19, R19, UR8, -R0.reuse ;  /* 0x0000000813137c23 */ /* 0x100fe20008010800 */
[----:B------:R-:W-:Y:S02]  /*5320*/  IMAD.WIDE.U32 R68, R69, -0x2daee0ad, RZ ;  /* 0xd2511f5345447825 */ /* 0x000fe400078e00ff */
[----:B------:R2:W-:Y:S02]  /*5330*/  MUFU.EX2 R157, R9 ;  /* 0x00000009009d7308 */ /* 0x0005e40000000800 */
[--C-:B------:R-:W-:Y:S01]  /*5340*/  FFMA.FTZ R15, R15, UR8, -R0.reuse ;  /* 0x000000080f0f7c23 */ /* 0x100fe20008010800 */
[----:B------:R-:W-:Y:S01]  /*5350*/  IMAD.WIDE.U32 R70, R70, -0x2daee0ad, RZ ;  /* 0xd2511f5346467825 */ /* 0x000fe200078e00ff */
[----:B---3--:R-:W-:Y:S03]  /*5360*/  LOP3.LUT R4, R69, R74, R7, 0x96, !PT ;  /* 0x0000004a45047212 */ /* 0x008fe600078e9607 */
[----:B------:R-:W-:Y:S01]  /*5370*/  FFMA.FTZ R14, R14, UR8, -R0 ;  /* 0x000000080e0e7c23 */ /* 0x000fe20008010800 */
[----:B------:R-:W-:Y:S01]  /*5380*/  VIADD R8, R218, 0x78dde6e4 ;  /* 0x78dde6e4da087836 */ /* 0x000fe20000000000 */
[----:B------:R-:W-:Y:S01]  /*5390*/  LOP3.LUT R68, R71, R68, R3, 0x96, !PT ;  /* 0x0000004447447212 */ /* 0x000fe200078e9603 */
[----:B------:R-:W-:Y:S01]  /*53a0*/  FFMA.FTZ R3, R5, UR8, -R2 ;  /* 0x0000000805037c23 */ /* 0x000fe20008010802 */
[----:B------:R-:W-:Y:S01]  /*53b0*/  IMAD.WIDE.U32 R4, R4, -0x326172a9, RZ ;  /* 0xcd9e8d5704047825 */ /* 0x000fe200078e00ff */
[----:B------:R3:W-:Y:S03]  /*53c0*/  MUFU.EX2 R162, R16 ;  /* 0x0000001000a27308 */ /* 0x0007e60000000800 */
[----:B------:R-:W-:Y:S01]  /*53d0*/  FFMA.FTZ R0, R18, UR8, -R0 ;  /* 0x0000000812007c23 */ /* 0x000fe20008010800 */
[----:B------:R-:W-:Y:S01]  /*53e0*/  IMAD.WIDE.U32 R68, R68, -0x326172a9, RZ ;  /* 0xcd9e8d5744447825 */ /* 0x000fe200078e00ff */
[----:B------:R-:W-:Y:S03]  /*53f0*/  LOP3.LUT R8, R5, R72, R8, 0x96, !PT ;  /* 0x0000004805087212 */ /* 0x000fe600078e9608 */
[----:B-1----:R-:W-:Y:S02]  /*5400*/  VIADD R6, R218, 0x1715609d ;  /* 0x1715609dda067836 */ /* 0x002fe40000000000 */
[----:B------:R1:W-:Y:S01]  /*5410*/  MUFU.EX2 R153, R3 ;  /* 0x0000000300997308 */ /* 0x0003e20000000800 */
[----:B--2---:R-:W-:Y:S03]  /*5420*/  IMAD.WIDE.U32 R8, R8, -0x2daee0ad, RZ ;  /* 0xd2511f5308087825 */ /* 0x004fe600078e00ff */
[----:B------:R-:W-:Y:S01]  /*5430*/  LOP3.LUT R6, R69, R4, R6, 0x96, !PT ;  /* 0x0000000445067212 */ /* 0x000fe200078e9606 */
[C---:B------:R-:W-:Y:S02]  /*5440*/  VIADD R4, R219.reuse, 0xa9066899 ;  /* 0xa9066899db047836 */ /* 0x040fe40000000000 */
[----:B------:R-:W-:Y:S03]  /*5450*/  VIADD R5, R219, 0x646e171e ;  /* 0x646e171edb057836 */ /* 0x000fe60000000000 */
[----:B------:R2:W-:Y:S01]  /*5460*/  MUFU.EX2 R160, R11 ;  /* 0x0000000b00a07308 */ /* 0x0005e20000000800 */
[----:B------:R-:W-:Y:S01]  /*5470*/  IMAD.WIDE.U32 R6, R6, -0x2daee0ad, RZ ;  /* 0xd2511f5306067825 */ /* 0x000fe200078e00ff */
[----:B------:R-:W-:Y:S03]  /*5480*/  LOP3.LUT R4, R9, R70, R4, 0x96, !PT ;  /* 0x0000004609047212 */ /* 0x000fe600078e9604 */
[--C-:B---3--:R-:W-:Y:S01]  /*5490*/  FFMA.FTZ R16, R12, UR8, -R2.reuse ;  /* 0x000000080c107c23 */ /* 0x108fe20008010802 */
[----:B------:R-:W-:Y:S01]  /*54a0*/  FFMA.FTZ R2, R17, UR8, -R2 ;  /* 0x0000000811027c23 */ /* 0x000fe20008010802 */
[----:B------:R-:W-:Y:S01]  /*54b0*/  LOP3.LUT R8, R7, R8, R5, 0x96, !PT ;  /* 0x0000000807087212 */ /* 0x000fe200078e9605 */
[----:B------:R-:W-:Y:S02]  /*54c0*/  VIADD R17, R218, 0xb54cda56 ;  /* 0xb54cda56da117836 */ /* 0x000fe40000000000 */
[----:B------:R3:W-:Y:S01]  /*54d0*/  MUFU.EX2 R154, R10 ;  /* 0x0000000a009a7308 */ /* 0x0007e20000000800 */
[----:B------:R-:W-:Y:S01]  /*54e0*/  LOP3.LUT R9, R6, 0xff, RZ, 0xc0, !PT ;  /* 0x000000ff06097812 */ /* 0x000fe200078ec0ff */
[----:B------:R-:W-:Y:S01]  /*54f0*/  IMAD.WIDE.U32 R4, R4, -0x326172a9, RZ ;  /* 0xcd9e8d5704047825 */ /* 0x000fe200078e00ff */
[--C-:B-1----:R-:W-:Y:S02]  /*5500*/  SHF.R.U32.HI R3, RZ, 0x18, R6.reuse ;  /* 0x00000018ff037819 */ /* 0x102fe40000011606 */
[----:B------:R-:W-:Y:S02]  /*5510*/  LOP3.LUT R12, R6, 0xffff, RZ, 0xc0, !PT ;  /* 0x0000ffff060c7812 */ /* 0x000fe400078ec0ff */
[----:B------:R-:W-:Y:S03]  /*5520*/  ISETP.LE.U32.AND P2, PT, R9, UR9, PT ;  /* 0x0000000909007c0c */ /* 0x000fe6000bf43070 */
[----:B------:R-:W-:Y:S01]  /*5530*/  MUFU.EX2 R149, R2 ;  /* 0x0000000200957308 */ /* 0x000fe20000000800 */
[----:B--2---:R-:W-:Y:S02]  /*5540*/  SHF.R.U32.HI R11, RZ, 0x10, R6 ;  /* 0x00000010ff0b7819 */ /* 0x004fe40000011606 */
[----:B------:R-:W-:Y:S02]  /*5550*/  ISETP.LE.U32.AND P0, PT, R3, UR9, PT ;  /* 0x0000000903007c0c */ /* 0x000fe4000bf03070 */
[----:B------:R-:W-:Y:S02]  /*5560*/  LOP3.LUT R3, R5, R68, R17, 0x96, !PT ;  /* 0x0000004405037212 */ /* 0x000fe400078e9611 */
[C---:B------:R-:W-:Y:S03]  /*5570*/  LOP3.LUT R9, R4.reuse, 0xffff, RZ, 0xc0, !PT ;  /* 0x0000ffff04097812 */ /* 0x040fe600078ec0ff */
[----:B------:R-:W-:Y:S01]  /*5580*/  MUFU.EX2 R97, R0 ;  /* 0x0000000000617308 */ /* 0x000fe20000000800 */
[----:B------:R-:W-:Y:S02]  /*5590*/  LOP3.LUT R6, R4, 0xff, RZ, 0xc0, !PT ;  /* 0x000000ff04067812 */ /* 0x000fe400078ec0ff */
[----:B------:R-:W-:Y:S02]  /*55a0*/  LOP3.LUT R5, R8, 0xff, RZ, 0xc0, !PT ;  /* 0x000000ff08057812 */ /* 0x000fe400078ec0ff */
[--C-:B---3--:R-:W-:Y:S02]  /*55b0*/  SHF.R.U32.HI R10, RZ, 0x10, R4.reuse ;  /* 0x00000010ff0a7819 */ /* 0x108fe40000011604 */
[----:B------:R-:W-:Y:S03]  /*55c0*/  SHF.R.U32.HI R7, RZ, 0x18, R4 ;  /* 0x00000018ff077819 */ /* 0x000fe60000011604 */
[----:B------:R-:W-:Y:S01]  /*55d0*/  MUFU.EX2 R152, R16 ;  /* 0x0000001000987308 */ /* 0x000fe20000000800 */
[----:B------:R-:W-:Y:S02]  /*55e0*/  ISETP.LE.U32.AND P6, PT, R6, UR9, PT ;  /* 0x0000000906007c0c */ /* 0x000fe4000bfc3070 */
[--C-:B------:R-:W-:Y:S02]  /*55f0*/  SHF.R.U32.HI R4, RZ, 0x18, R8.reuse ;  /* 0x00000018ff047819 */ /* 0x100fe40000011608 */
[----:B------:R-:W-:Y:S02]  /*5600*/  ISETP.LE.U32.AND P5, PT, R5, UR9, PT ;  /* 0x0000000905007c0c */ /* 0x000fe4000bfa3070 */
[--C-:B------:R-:W-:Y:S03]  /*5610*/  SHF.R.U32.HI R5, RZ, 0x18, R3.reuse ;  /* 0x00000018ff057819 */ /* 0x100fe60000011603 */
[----:B------:R-:W-:Y:S01]  /*5620*/  MUFU.EX2 R151, R15 ;  /* 0x0000000f00977308 */ /* 0x000fe20000000800 */
[----:B------:R-:W-:Y:S02]  /*5630*/  ISETP.LE.U32.AND P3, PT, R4, UR9, PT ;  /* 0x0000000904007c0c */ /* 0x000fe4000bf63070 */
[----:B------:R-:W-:Y:S02]  /*5640*/  SHF.R.U32.HI R4, RZ, 0x10, R3 ;  /* 0x00000010ff047819 */ /* 0x000fe40000011603 */
[----:B------:R-:W-:Y:S02]  /*5650*/  ISETP.LE.U32.AND P4, PT, R5, UR9, PT ;  /* 0x0000000905007c0c */ /* 0x000fe4000bf83070 */
[C---:B------:R-:W-:Y:S03]  /*5660*/  LOP3.LUT R5, R3.reuse, 0xff, RZ, 0xc0, !PT ;  /* 0x000000ff03057812 */ /* 0x040fe600078ec0ff */
[----:B------:R-:W-:Y:S01]  /*5670*/  MUFU.EX2 R99, R13 ;  /* 0x0000000d00637308 */ /* 0x000fe20000000800 */
[----:B------:R-:W-:Y:S02]  /*5680*/  LOP3.LUT R4, R4, 0xff, RZ, 0xc0, !PT ;  /* 0x000000ff04047812 */ /* 0x000fe400078ec0ff */
[----:B------:R-:W-:Y:S02]  /*5690*/  LOP3.LUT R3, R3, 0xffff, RZ, 0xc0, !PT ;  /* 0x0000ffff03037812 */ /* 0x000fe400078ec0ff */
[----:B------:R-:W-:Y:S02]  /*56a0*/  ISETP.LE.U32.AND P1, PT, R7, UR9, PT ;  /* 0x0000000907007c0c */ /* 0x000fe4000bf23070 */
[----:B------:R-:W-:Y:S03]  /*56b0*/  SHF.R.U32.HI R3, RZ, 0x8, R3 ;  /* 0x00000008ff037819 */ /* 0x000fe60000011603 */
[----:B------:R-:W-:Y:S01]  /*56c0*/  MUFU.EX2 R98, R14 ;  /* 0x0000000e00627308 */ /* 0x000fe20000000800 */
[----:B------:R-:W-:Y:S09]  /*56d0*/  LOP3.LUT R3, R3, 0xffff, RZ, 0xc0, !PT ;  /* 0x0000ffff03037812 */ /* 0x000ff200078ec0ff */
[----:B------:R-:W1:Y:S02]  /*56e0*/  MUFU.EX2 R155, R19 ;  /* 0x00000013009b7308 */ /* 0x000e640000000800 */
[----:B-1----:R-:W-:Y:S01]  /*56f0*/  @!P0 FADD.FTZ R155, -R155, -RZ ;  /* 0x800000ff9b9b8221 */ /* 0x002fe20000010100 */
[----:B------:R-:W-:Y:S01]  /*5700*/  @!P2 FADD.FTZ R162, -R162, -RZ ;  /* 0x800000ffa2a2a221 */ /* 0x000fe20000010100 */
[----:B------:R-:W-:Y:S01]  /*5710*/  ISETP.LE.U32.AND P2, PT, R5, UR9, PT ;  /* 0x0000000905007c0c */ /* 0x000fe2000bf43070 */
[----:B------:R-:W-:Y:S01]  /*5720*/  @!P6 FADD.FTZ R161, -R161, -RZ ;  /* 0x800000ffa1a1e221 */ /* 0x000fe20000010100 */
[----:B------:R-:W-:Y:S01]  /*5730*/  ISETP.LE.U32.AND P6, PT, R4, UR9, PT ;  /* 0x0000000904007c0c */ /* 0x000fe2000bfc3070 */
[----:B------:R-:W-:Y:S01]  /*5740*/  @!P4 FADD.FTZ R159, -R159, -RZ ;  /* 0x800000ff9f9fc221 */ /* 0x000fe20000010100 */
[----:B------:R-:W-:Y:S01]  /*5750*/  SHF.R.U32.HI R4, RZ, 0x8, R9 ;  /* 0x00000008ff047819 */ /* 0x000fe20000011609 */
[----:B------:R-:W-:Y:S01]  /*5760*/  @!P1 FADD.FTZ R160, -R160, -RZ ;  /* 0x800000ffa0a09221 */ /* 0x000fe20000010100 */
[----:B------:R-:W-:Y:S01]  /*5770*/  LOP3.LUT R5, R11, 0xff, RZ, 0xc0, !PT ;  /* 0x000000ff0b057812 */ /* 0x000fe200078ec0ff */
[----:B------:R-:W-:Y:S01]  /*5780*/  @!P5 FADD.FTZ R152, -R152, -RZ ;  /* 0x800000ff9898d221 */ /* 0x000fe20000010100 */
[----:B------:R-:W-:Y:S01]  /*5790*/  LOP3.LUT R4, R4, 0xffff, RZ, 0xc0, !PT ;  /* 0x0000ffff04047812 */ /* 0x000fe200078ec0ff */
[----:B------:R-:W-:Y:S01]  /*57a0*/  @!P3 FADD.FTZ R151, -R151, -RZ ;  /* 0x800000ff9797b221 */ /* 0x000fe20000010100 */
[----:B------:R-:W-:Y:S02]  /*57b0*/  ISETP.LE.U32.AND P1, PT, R5, UR9, PT ;  /* 0x0000000905007c0c */ /* 0x000fe4000bf23070 */
[----:B------:R-:W-:Y:S01]  /*57c0*/  ISETP.LE.U32.AND P4, PT, R4, UR9, PT ;  /* 0x0000000904007c0c */ /* 0x000fe2000bf83070 */
[----:B------:R-:W-:Y:S01]  /*57d0*/  @!P2 FADD.FTZ R158, -R158, -RZ ;  /* 0x800000ff9e9ea221 */ /* 0x000fe20000010100 */
[----:B------:R-:W-:Y:S01]  /*57e0*/  LOP3.LUT R4, R10, 0xff, RZ, 0xc0, !PT ;  /* 0x000000ff0a047812 */ /* 0x000fe200078ec0ff */
[----:B------:R-:W-:Y:S01]  /*57f0*/  @!P6 FADD.FTZ R156, -R156, -RZ ;  /* 0x800000ff9c9ce221 */ /* 0x000fe20000010100 */
[----:B------:R-:W-:Y:S02]  /*5800*/  ISETP.LE.U32.AND P2, PT, R3, UR9, PT ;  /* 0x0000000903007c0c */ /* 0x000fe4000bf43070 */
[----:B------:R-:W-:Y:S02]  /*5810*/  ISETP.LE.U32.AND P6, PT, R4, UR9, PT ;  /* 0x0000000904007c0c */ /* 0x000fe4000bfc3070 */
[----:B------:R-:W-:Y:S02]  /*5820*/  SHF.R.U32.HI R4, RZ, 0x10, R8 ;  /* 0x00000010ff047819 */ /* 0x000fe40000011608 */
[----:B------:R-:W-:Y:S01]  /*5830*/  LOP3.LUT R8, R8, 0xffff, RZ, 0xc0, !PT ;  /* 0x0000ffff08087812 */ /* 0x000fe200078ec0ff */
[----:B------:R-:W-:Y:S01]  /*5840*/  @!P1 FADD.FTZ R97, -R97, -RZ ;  /* 0x800000ff61619221 */ /* 0x000fe20000010100 */
[----:B------:R-:W-:Y:S01]  /*5850*/  SHF.R.U32.HI R3, RZ, 0x8, R12 ;  /* 0x00000008ff037819 */ /* 0x000fe2000001160c */
[----:B------:R-:W-:Y:S01]  /*5860*/  @!P4 FADD.FTZ R157, -R157, -RZ ;  /* 0x800000ff9d9dc221 */ /* 0x000fe20000010100 */
[----:B------:R-:W-:Y:S02]  /*5870*/  SHF.R.U32.HI R8, RZ, 0x8, R8 ;  /* 0x00000008ff087819 */ /* 0x000fe40000011608 */
[----:B------:R-:W-:Y:S01]  /*5880*/  LOP3.LUT R2, R3, 0xffff, RZ, 0xc0, !PT ;  /* 0x0000ffff03027812 */ /* 0x000fe200078ec0ff */
[----:B------:R-:W-:Y:S01]  /*5890*/  @!P2 FADD.FTZ R153, -R153, -RZ ;  /* 0x800000ff9999a221 */ /* 0x000fe20000010100 */
[----:B------:R-:W-:Y:S01]  /*58a0*/  LOP3.LUT R3, R8, 0xffff, RZ, 0xc0, !PT ;  /* 0x0000ffff08037812 */ /* 0x000fe200078ec0ff */
[----:B------:R-:W-:Y:S01]  /*58b0*/  @!P6 FADD.FTZ R154, -R154, -RZ ;  /* 0x800000ff9a9ae221 */ /* 0x000fe20000010100 */
[----:B------:R-:W-:Y:S02]  /*58c0*/  ISETP.LE.U32.AND P2, PT, R2, UR9, PT ;  /* 0x0000000902007c0c */ /* 0x000fe4000bf43070 */
[----:B------:R-:W-:Y:S02]  /*58d0*/  ISETP.LE.U32.AND P6, PT, R3, UR9, PT ;  /* 0x0000000903007c0c */ /* 0x000fe4000bfc3070 */
[----:B------:R-:W-:Y:S02]  /*58e0*/  F2FP.RELU.F16.F32.PACK_AB R2, R159, R156 ;  /* 0x0000009c9f02723e */ /* 0x000fe400000008ff */
[----:B------:R-:W-:Y:S02]  /*58f0*/  F2FP.RELU.F16.F32.PACK_AB R3, R153, R158 ;  /* 0x0000009e9903723e */ /* 0x000fe400000008ff */
[----:B------:R-:W-:Y:S01]  /*5900*/  F2FP.RELU.F16.F32.PACK_AB R0, R157, R161 ;  /* 0x000000a19d00723e */ /* 0x000fe200000008ff */
[----:B------:R1:W-:Y:S01]  /*5910*/  STS [R230+0x20400], R2 ;  /* 0x02040002e6007388 */ /* 0x0003e20000000800 */
[----:B------:R-:W-:Y:S02]  /*5920*/  LOP3.LUT R4, R4, 0xff, RZ, 0xc0, !PT ;  /* 0x000000ff04047812 */ /* 0x000fe400078ec0ff */
[----:B------:R-:W-:Y:S01]  /*5930*/  FSETP.GE.FTZ.AND P3, PT, R158, RZ, PT ;  /* 0x000000ff9e00720b */ /* 0x000fe20003f76000 */
[----:B------:R2:W-:Y:S01]  /*5940*/  STS [R230+0x20000], R3 ;  /* 0x02000003e6007388 */ /* 0x0005e20000000800 */
[----:B------:R-:W-:Y:S01]  /*5950*/  ISETP.LE.U32.AND P4, PT, R4, UR9, PT ;  /* 0x0000000904007c0c */ /* 0x000fe2000bf83070 */
[----:B------:R-:W-:Y:S01]  /*5960*/  @!P6 FADD.FTZ R99, -R99, -RZ ;  /* 0x800000ff6363e221 */ /* 0x000fe20000010100 */
[----:B------:R-:W-:Y:S01]  /*5970*/  @!P2 FADD.FTZ R149, -R149, -RZ ;  /* 0x800000ff9595a221 */ /* 0x000fe20000010100 */
[----:B------:R3:W-:Y:S01]  /*5980*/  STS [R233+0x20000], R0 ;  /* 0x02000000e9007388 */ /* 0x0007e20000000800 */
[----:B------:R-:W-:Y:S02]  /*5990*/  FSETP.GE.FTZ.AND P0, PT, R159, RZ, PT ;  /* 0x000000ff9f00720b */ /* 0x000fe40003f16000 */
[----:B------:R-:W-:Y:S02]  /*59a0*/  F2FP.RELU.F16.F32.PACK_AB R5, R99, R152 ;  /* 0x000000986305723e */ /* 0x000fe400000008ff */
[----:B------:R-:W-:Y:S02]  /*59b0*/  FSETP.GE.FTZ.AND P2, PT, R153, RZ, PT ;  /* 0x000000ff9900720b */ /* 0x000fe40003f56000 */
[----:B------:R-:W-:Y:S02]  /*59c0*/  FSETP.GE.FTZ.AND P1, PT, R156, RZ, PT ;  /* 0x000000ff9c00720b */ /* 0x000fe40003f36000 */
[----:B------:R-:W-:Y:S01]  /*59d0*/  ISETP.GT.AND P6, PT, R212, R237, PT ;  /* 0x000000edd400720c */ /* 0x000fe20003fc4270 */
[----:B------:R-:W-:Y:S05]  /*59e0*/  @!P4 FADD.FTZ R98, -R98, -RZ ;  /* 0x800000ff6262c221 */ /* 0x000fea0000010100 */
[----:B------:R-:W-:Y:S02]  /*59f0*/  F2FP.RELU.F16.F32.PACK_AB R4, R151, R98 ;  /* 0x000000629704723e */ /* 0x000fe400000008ff */
[----:B-1----:R-:W-:Y:S02]  /*5a00*/  F2FP.RELU.F16.F32.PACK_AB R2, R155, R97 ;  /* 0x000000619b02723e */ /* 0x002fe400000008ff */
[----:B--2---:R-:W-:Y:S02]  /*5a10*/  F2FP.RELU.F16.F32.PACK_AB R3, R149, R162 ;  /* 0x000000a29503723e */ /* 0x004fe400000008ff */
[----:B---3--:R-:W-:Y:S05]  /*5a20*/  F2FP.RELU.F16.F32.PACK_AB R0, R160, R154 ;  /* 0x0000009aa000723e */ /* 0x008fea00000008ff */
[----:B------:R1:W-:Y:S04]  /*5a30*/  STS [R233+0x20400], R0 ;  /* 0x02040000e9007388 */ /* 0x0003e80000000800 */
[----:B------:R-:W-:Y:S04]  /*5a40*/  STS [R231+0x20000], R5 ;  /* 0x02000005e7007388 */ /* 0x000fe80000000800 */
[----:B------:R-:W-:Y:S04]  /*5a50*/  STS [R231+0x20400], R4 ;  /* 0x02040004e7007388 */ /* 0x000fe80000000800 */
[----:B------:R2:W-:Y:S04]  /*5a60*/  STS [R232+0x20400], R2 ;  /* 0x02040002e8007388 */ /* 0x0005e80000000800 */
[----:B------:R3:W-:Y:S04]  /*5a70*/  STS [R232+0x20000], R3 ;  /* 0x02000003e8007388 */ /* 0x0007e80000000800 */
[----:B------:R-:W-:Y:S01]  /*5a80*/  LDSM.16.M88.4 R8, [R189+0x18000] ;  /* 0x01800000bd08783b */ /* 0x000fe20000000200 */
[----:B-1----:R-:W-:Y:S07]  /*5a90*/  LEA R0, R202, UR5, 0x1 ;  /* 0x00000005ca007c11 */ /* 0x002fee000f8e08ff */
[----:B------:R-:W-:Y:S08]  /*5aa0*/  LDSM.16.M88.4 R68, [R189+0x18800] ;  /* 0x01880000bd44783b */ /* 0x000ff00000000200 */
[----:B------:R-:W1:Y:S01]  /*5ab0*/  LDSM.16.M88.4 R16, [R0+0xc000] ;  /* 0x00c000000010783b */ /* 0x000e620000000200 */
[--C-:B--2---:R-:W-:Y:S02]  /*5ac0*/  IMAD.IADD R2, R197, 0x1, R0.reuse ;  /* 0x00000001c5027824 */ /* 0x104fe400078e0200 */
[C---:B---3--:R-:W-:Y:S02]  /*5ad0*/  IMAD.IADD R3, R196.reuse, 0x1, R0 ;  /* 0x00000001c4037824 */ /* 0x048fe400078e0200 */
[----:B------:R-:W-:Y:S03]  /*5ae0*/  IMAD.IADD R96, R196, 0x1, R2 ;  /* 0x00000001c4607824 */ /* 0x000fe600078e0202 */
[----:B------:R-:W-:Y:S08]  /*5af0*/  LDSM.16.M88.4 R72, [R2+0xc000] ;  /* 0x00c000000248783b */ /* 0x000ff00000000200 */
[----:B------:R-:W2:Y:S08]  /*5b00*/  LDSM.16.M88.4 R76, [R190+0x18000] ;  /* 0x01800000be4c783b */ /* 0x000eb00000000200 */
[----:B------:R-:W3:Y:S08]  /*5b10*/  LDSM.16.M88.4 R80, [R190+0x18800] ;  /* 0x01880000be50783b */ /* 0x000ef00000000200 */
[----:B------:R-:W-:Y:S01]  /*5b20*/  LDSM.16.M88.4 R84, [R3+0xc000] ;  /* 0x00c000000354783b */ /* 0x000fe20000000200 */
[C---:B-1----:R-:W-:Y:S07]  /*5b30*/  HMMA.16816.F32 R4, R16.reuse, R8, RZ ;  /* 0x000000081004723c */ /* 0x042fee00000018ff */
[----:B------:R-:W1:Y:S01]  /*5b40*/  LDSM.16.M88.4 R88, [R192+0x18000] ;  /* 0x01800000c058783b */ /* 0x000e620000000200 */
[C---:B------:R-:W-:Y:S07]  /*5b50*/  HMMA.16816.F32 R8, R16.reuse, R10, RZ ;  /* 0x0000000a1008723c */ /* 0x040fee00000018ff */
[----:B------:R-:W-:Y:S01]  /*5b60*/  LDSM.16.M88.4 R92, [R191+0x18000] ;  /* 0x01800000bf5c783b */ /* 0x000fe20000000200 */
[C---:B------:R-:W-:Y:S06]  /*5b70*/  HMMA.16816.F32 R12, R16.reuse, R68, RZ ;  /* 0x00000044100c723c */ /* 0x040fec00000018ff */
[----:B------:R-:W-:Y:S01]  /*5b80*/  HMMA.16816.F32 R16, R16, R70, RZ ;  /* 0x000000461010723c */ /* 0x000fe200000018ff */
[----:B------:R-:W4:Y:S05]  /*5b90*/  LDSM.16.M88.4 R68, [R192+0x18800] ;  /* 0x01880000c044783b */ /* 0x000f2a0000000200 */
[C---:B--2---:R-:W-:Y:S06]  /*5ba0*/  HMMA.16816.F32 R4, R72.reuse, R76, R4 ;  /* 0x0000004c4804723c */ /* 0x044fec0000001804 */
[C---:B------:R-:W-:Y:S01]  /*5bb0*/  HMMA.16816.F32 R8, R72.reuse, R78, R8 ;  /* 0x0000004e4808723c */ /* 0x040fe20000001808 */
[----:B------:R-:W2:Y:S05]  /*5bc0*/  LDSM.16.M88.4 R76, [R96+0xc000] ;  /* 0x00c00000604c783b */ /* 0x000eaa0000000200 */
[C---:B---3--:R-:W-:Y:S06]  /*5bd0*/  HMMA.16816.F32 R12, R72.reuse, R80, R12 ;  /* 0x00000050480c723c */ /* 0x048fec000000180c */
[----:B------:R-:W-:Y:S01]  /*5be0*/  HMMA.16816.F32 R16, R72, R82, R16 ;  /* 0x000000524810723c */ /* 0x000fe20000001810 */
[----:B------:R-:W3:Y:S05]  /*5bf0*/  LDSM.16.M88.4 R72, [R191+0x18800] ;  /* 0x01880000bf48783b */ /* 0x000eea0000000200 */
[C---:B-1----:R-:W-:Y:S03]  /*5c00*/  HMMA.16816.F32 R4, R84.reuse, R88, R4 ;  /* 0x000000585404723c */ /* 0x042fe60000001804 */
[----:B------:R-:W-:Y:S03]  /*5c10*/  LDSM.16.M88.4 R80, [R0+0xe000] ;  /* 0x00e000000050783b */ /* 0x000fe60000000200 */
[C---:B------:R-:W-:Y:S05]  /*5c20*/  HMMA.16816.F32 R8, R84.reuse, R90, R8 ;  /* 0x0000005a5408723c */ /* 0x040fea0000001808 */
[----:B------:R-:W1:Y:S01]  /*5c30*/  LDSM.16.M88.4 R88, [R189+0x1a000] ;  /* 0x01a00000bd58783b */ /* 0x000e620000000200 */
[C---:B----4-:R-:W-:Y:S06]  /*5c40*/  HMMA.16816.F32 R12, R84.reuse, R68, R12 ;  /* 0x00000044540c723c */ /* 0x050fec000000180c */
[----:B------:R-:W-:Y:S01]  /*5c50*/  HMMA.16816.F32 R16, R84, R70, R16 ;  /* 0x000000465410723c */ /* 0x000fe20000001810 */
[----:B------:R-:W4:Y:S05]  /*5c60*/  LDSM.16.M88.4 R68, [R189+0x1a800] ;  /* 0x01a80000bd44783b */ /* 0x000f2a0000000200 */
[C---:B--2---:R-:W-:Y:S03]  /*5c70*/  HMMA.16816.F32 R4, R76.reuse, R92, R4 ;  /* 0x0000005c4c04723c */ /* 0x044fe60000001804 */
[----:B------:R-:W-:Y:S03]  /*5c80*/  LDSM.16.M88.4 R84, [R2+0xe000] ;  /* 0x00e000000254783b */ /* 0x000fe60000000200 */
[C---:B------:R-:W-:Y:S05]  /*5c90*/  HMMA.16816.F32 R8, R76.reuse, R94, R8 ;  /* 0x0000005e4c08723c */ /* 0x040fea0000001808 */
[----:B------:R-:W2:Y:S01]  /*5ca0*/  LDSM.16.M88.4 R92, [R190+0x1a000] ;  /* 0x01a00000be5c783b */ /* 0x000ea20000000200 */
        /* <DEDUP_REMOVED lines=53> */
[----:B-----5:R-:W-:Y:S01]  /*6000*/  FADD.FTZ R2, -R150, R4 ;  /* 0x0000000496027221 */ /* 0x020fe20000010100 */
[----:B------:R-:W-:Y:S01]  /*6010*/  FADD.FTZ R7, -R148, R7 ;  /* 0x0000000794077221 */ /* 0x000fe20000010100 */
[----:B------:R-:W-:Y:S03]  /*6020*/  FADD.FTZ R5, -R150, R5 ;  /* 0x0000000596057221 */ /* 0x000fe60000010100 */
[----:B------:R-:W-:Y:S01]  /*6030*/  FSEL R2, R2, R150, P3 ;  /* 0x0000009602027208 */ /* 0x000fe20001800000 */
[----:B------:R-:W-:Y:S01]  /*6040*/  FADD.FTZ R8, -R150, R8 ;  /* 0x0000000896087221 */ /* 0x000fe20000010100 */
[----:B------:R-:W-:Y:S01]  /*6050*/  FSEL R68, R7, R148, P0 ;  /* 0x0000009407447208 */ /* 0x000fe20000000000 */
[C---:B------:R-:W-:Y:S01]  /*6060*/  FADD.FTZ R0, -R148.reuse, R11 ;  /* 0x0000000b94007221 */ /* 0x040fe20000010100 */
[----:B------:R-:W-:Y:S01]  /*6070*/  FSETP.GE.FTZ.AND P3, PT, R161, RZ, PT ;  /* 0x000000ffa100720b */ /* 0x000fe20003f76000 */
[----:B------:R-:W-:Y:S01]  /*6080*/  FADD.FTZ R6, -R148, R6 ;  /* 0x0000000694067221 */ /* 0x000fe20000010100 */
[----:B------:R-:W-:Y:S01]  /*6090*/  FSETP.GE.FTZ.AND P0, PT, R160, RZ, PT ;  /* 0x000000ffa000720b */ /* 0x000fe20003f16000 */
[----:B------:R-:W-:Y:S01]  /*60a0*/  FADD.FTZ R4, -R150, R9 ;  /* 0x0000000996047221 */ /* 0x000fe20000010100 */
[-C--:B------:R-:W-:Y:S01]  /*60b0*/  FSEL R69, R5, R150.reuse, P2 ;  /* 0x0000009605457208 */ /* 0x080fe20001000000 */
[----:B------:R-:W-:Y:S01]  /*60c0*/  FADD.FTZ R3, -R148, R10 ;  /* 0x0000000a94037221 */ /* 0x000fe20000010100 */
[----:B------:R-:W-:Y:S01]  /*60d0*/  FSEL R5, R8, R150, P3 ;  /* 0x0000009608057208 */ /* 0x000fe20001800000 */
        /* <DEDUP_REMOVED lines=8> */
[----:B------:R-:W-:Y:S01]  /*6160*/  FADD.FTZ R15, -R148, R15 ;  /* 0x0000000f940f7221 */ /* 0x000fe20000010100 */
[----:B------:R-:W-:Y:S01]  /*6170*/  FSETP.GE.FTZ.AND P0, PT, R152, RZ, PT ;  /* 0x000000ff9800720b */ /* 0x000fe20003f16000 */
[----:B------:R-:W-:Y:S01]  /*6180*/  FMUL.FTZ R2, R158, R2 ;  /* 0x000000029e027220 */ /* 0x000fe20000410000 */
[----:B------:R-:W-:Y:S01]  /*6190*/  FSEL R4, R4, R150, P2 ;  /* 0x0000009604047208 */ /* 0x000fe20001000000 */
[----:B------:R-:W-:Y:S01]  /*61a0*/  FMUL.FTZ R69, R153, R69 ;  /* 0x0000004599457220 */ /* 0x000fe20000410000 */
[----:B------:R-:W-:Y:S01]  /*61b0*/  FSEL R3, R3, R148, P1 ;  /* 0x0000009403037208 */ /* 0x000fe20000800000 */
[----:B------:R-:W-:Y:S01]  /*61c0*/  FADD.FTZ R14, -R148, R14 ;  /* 0x0000000e940e7221 */ /* 0x000fe20000010100 */
[----:B------:R-:W-:Y:S01]  /*61d0*/  FSEL R0, R12, R150, P0 ;  /* 0x000000960c007208 */ /* 0x000fe20000000000 */
[----:B------:R-:W-:Y:S01]  /*61e0*/  FMUL.FTZ R8, R157, R4 ;  /* 0x000000049d087220 */ /* 0x000fe20000410000 */
        /* <DEDUP_REMOVED lines=8> */
[----:B------:R-:W-:Y:S02]  /*6270*/  FSEL R0, R15, R148, P0 ;  /* 0x000000940f007208 */ /* 0x000fe40000000000 */
[----:B------:R-:W-:Y:S01]  /*6280*/  F2FP.F16.F32.PACK_AB R69, R69, R2 ;  /* 0x000000024545723e */ /* 0x000fe200000000ff */
[----:B------:R-:W-:Y:S01]  /*6290*/  FMUL.FTZ R13, R99, R3 ;  /* 0x00000003630d7220 */ /* 0x000fe20000410000 */
[----:B------:R-:W-:Y:S01]  /*62a0*/  FSETP.GE.FTZ.AND P2, PT, R149, RZ, PT ;  /* 0x000000ff9500720b */ /* 0x000fe20003f56000 */
[----:B------:R-:W-:Y:S01]  /*62b0*/  FMUL.FTZ R12, R151, R0 ;  /* 0x00000000970c7220 */ /* 0x000fe20000410000 */
[----:B------:R-:W-:Y:S01]  /*62c0*/  FSETP.GE.FTZ.AND P0, PT, R155, RZ, PT ;  /* 0x000000ff9b00720b */ /* 0x000fe20003f16000 */
[----:B------:R-:W-:Y:S01]  /*62d0*/  FADD.FTZ R0, -R148, R18 ;  /* 0x0000001294007221 */ /* 0x000fe20000010100 */
[----:B------:R-:W-:Y:S02]  /*62e0*/  FSEL R2, R14, R148, P1 ;  /* 0x000000940e027208 */ /* 0x000fe40000800000 */
[----:B------:R-:W-:Y:S02]  /*62f0*/  FSETP.GE.FTZ.AND P3, PT, R162, RZ, PT ;  /* 0x000000ffa200720b */ /* 0x000fe40003f76000 */
[----:B------:R-:W-:Y:S01]  /*6300*/  FSETP.GE.FTZ.AND P1, PT, R97, RZ, PT ;  /* 0x000000ff6100720b */ /* 0x000fe20003f36000 */
[----:B------:R-:W-:Y:S01]  /*6310*/  FMUL.FTZ R3, R98, R2 ;  /* 0x0000000262037220 */ /* 0x000fe20000410000 */
[----:B------:R-:W-:Y:S01]  /*6320*/  F2FP.F16.F32.PACK_AB R68, R68, R6 ;  /* 0x000000064444723e */ /* 0x000fe200000000ff */
[----:B------:R-:W-:Y:S01]  /*6330*/  FADD.FTZ R2, -R150, R16 ;  /* 0x0000001096027221 */ /* 0x000fe20000010100 */
[----:B------:R-:W-:Y:S02]  /*6340*/  FSEL R0, R0, R148, P1 ;  /* 0x0000009400007208 */ /* 0x000fe40000800000 */
[----:B------:R-:W-:Y:S01]  /*6350*/  F2FP.F16.F32.PACK_AB R15, R8, R9 ;  /* 0x00000009080f723e */ /* 0x000fe200000000ff */
        /* <DEDUP_REMOVED lines=9> */
[----:B------:R-:W-:Y:S01]  /*63f0*/  FMUL.FTZ R148, R155, R148 ;  /* 0x000000949b947220 */ /* 0x000fe20000410000 */
[----:B------:R-:W-:Y:S06]  /*6400*/  @!P6 BRA `(.L_x_1495) ;  /* 0x00000004002ce947 */ /* 0x000fec0003800000 */
[----:B------:R-:W1:Y:S01]  /*6410*/  LDC R11, c[0x0][0x240] ;  /* 0x00009000ff0b7b82 */ /* 0x000e620000000800 */
[----:B------:R-:W-:Y:S01]  /*6420*/  ISETP.GE.AND P3, PT, R222, UR4, PT ;  /* 0x00000004de007c0c */ /* 0x000fe2000bf66270 */
[----:B------:R-:W-:Y:S01]  /*6430*/  IMAD.MOV.U32 R4, RZ, RZ, -0x6000 ;  /* 0xffffa000ff047424 */ /* 0x000fe200078e00ff */
[----:B------:R-:W-:Y:S02]  /*6440*/  ISETP.GE.AND P2, PT, R229, UR4, PT ;  /* 0x00000004e5007c0c */ /* 0x000fe4000bf46270 */
[----:B------:R-:W-:Y:S02]  /*6450*/  ISETP.GE.AND P1, PT, R236, UR4, PT ;  /* 0x00000004ec007c0c */ /* 0x000fe4000bf26270 */
[----:B------:R-:W-:Y:S01]  /*6460*/  LOP3.LUT R0, R212, 0x1, RZ, 0xc0, !PT ;  /* 0x00000001d4007812 */ /* 0x000fe200078ec0ff */
[----:B------:R-:W2:Y:S03]  /*6470*/  LDC R18, c[0x0][0x244] ;  /* 0x00009100ff127b82 */ /* 0x000ea60000000800 */
[----:B------:R-:W-:Y:S04]  /*6480*/  ISETP.NE.U32.AND P4, PT, R0, 0x1, PT ;  /* 0x000000010000780c */ /* 0x000fe80003f85070 */
[----:B------:R-:W-:Y:S05]  /*6490*/  SEL R4, R4, 0x6000, !P4 ;  /* 0x0000600004047807 */ /* 0x000fea0006000000 */
[--C-:B------:R-:W-:Y:S02]  /*64a0*/  IMAD.IADD R207, R207, 0x1, R4.reuse ;  /* 0x00000001cfcf7824 */ /* 0x100fe400078e0204 */
[--C-:B------:R-:W-:Y:S02]  /*64b0*/  IMAD.IADD R211, R211, 0x1, R4.reuse ;  /* 0x00000001d3d37824 */ /* 0x100fe400078e0204 */
[----:B------:R-:W-:Y:S01]  /*64c0*/  IMAD.IADD R195, R195, 0x1, R4 ;  /* 0x00000001c3c37824 */ /* 0x000fe200078e0204 */
[----:B------:R3:W-:Y:S04]  /*64d0*/  @P3 STS [R207], RZ ;  /* 0x000000ffcf003388 */ /* 0x0007e80000000800 */
[----:B------:R3:W-:Y:S04]  /*64e0*/  @P3 STS [R207+0x4], RZ ;  /* 0x000004ffcf003388 */ /* 0x0007e80000000800 */
[----:B------:R3:W-:Y:S01]  /*64f0*/  @P3 STS [R207+0x8], RZ ;  /* 0x000008ffcf003388 */ /* 0x0007e20000000800 */
[----:B-1----:R-:W-:Y:S03]  /*6500*/  IMAD.U32 R3, R11, -0x40, RZ ;  /* 0xffffffc00b037824 */ /* 0x002fe600078e00ff */
[----:B------:R3:W-:Y:S02]  /*6510*/  @P3 STS [R207+0xc], RZ ;  /* 0x00000cffcf003388 */ /* 0x0007e40000000800 */
[-C--:B------:R-:W-:Y:S02]  /*6520*/  LEA R2, P0, R3, R216.reuse, 0x1 ;  /* 0x000000d803027211 */ /* 0x080fe400078008ff */
[----:B------:R-:W-:Y:S02]  /*6530*/  LEA R0, P5, R11, R3, 0x5 ;  /* 0x000000030b007211 */ /* 0x000fe400078a28ff */
[----:B------:R-:W-:Y:S02]  /*6540*/  SHF.R.S32.HI R5, RZ, 0x1f, R3 ;  /* 0x0000001fff057819 */ /* 0x000fe40000011403 */
[----:B------:R-:W-:Y:S02]  /*6550*/  LEA.HI.X.SX32 R3, R3, R217, 0x1, P0 ;  /* 0x000000d903037211 */ /* 0x000fe400000f0eff */
[CC--:B------:R-:W-:Y:S02]  /*6560*/  @!P2 LEA R8, P4, R0.reuse, R216.reuse, 0x1 ;  /* 0x000000d80008a211 */ /* 0x0c0fe400078808ff */
[C---:B------:R-:W-:Y:S01]  /*6570*/  @!P1 LEA R6, P0, R0.reuse, R216, 0x1 ;  /* 0x000000d800069211 */ /* 0x040fe200078008ff */
[----:B------:R-:W-:Y:S01]  /*6580*/  @!PT LDS RZ, [RZ] ;  /* 0x00000000fffff984 */ /* 0x000fe20000000800 */
[----:B------:R-:W-:Y:S01]  /*6590*/  @!PT LDS RZ, [RZ] ;  /* 0x00000000fffff984 */ /* 0x000fe20000000800 */
[----:B------:R-:W-:Y:S01]  /*65a0*/  @!PT LDS RZ, [RZ] ;  /* 0x00000000fffff984 */ /* 0x000fe20000000800 */
[----:B------:R3:W-:Y:S01]  /*65b0*/  @!P3 LDGSTS.E.BYPASS.LTC128B.128 [R211], desc[UR14][R2.64] ;  /* 0x0000000002d3bfae */ /* 0x0007e2000b901d4e */
[C---:B--2---:R-:W-:Y:S01]  /*65c0*/  LEA.HI.X R5, R11.reuse, R5, R18, 0x5, P5 ;  /* 0x000000050b057211 */ /* 0x044fe200028f2c12 */
[----:B------:R-:W-:Y:S01]  /*65d0*/  IMAD.MOV.U32 R216, RZ, RZ, R2 ;  /* 0x000000ffffd87224 */ /* 0x000fe200078e0002 */
[C---:B------:R-:W-:Y:S01]  /*65e0*/  @!P3 LEA R10, P5, R11.reuse, R2, 0x6 ;  /* 0x000000020b0ab211 */ /* 0x040fe200078a30ff */
[----:B------:R3:W-:Y:S01]  /*65f0*/  @P2 STS [R207+0x2000], RZ ;  /* 0x002000ffcf002388 */ /* 0x0007e20000000800 */
[C-C-:B------:R-:W-:Y:S02]  /*6600*/  @!P2 LEA.HI.X R9, R0.reuse, R217, R5.reuse, 0x1, P4 ;  /* 0x000000d90009a211 */ /* 0x140fe400020f0c05 */
[----:B------:R-:W-:Y:S01]  /*6610*/  @!P3 LEA.HI.X R11, R11, R3, R18, 0x6, P5 ;  /* 0x000000030b0bb211 */ /* 0x000fe200028f3412 */
[----:B------:R3:W-:Y:S01]  /*6620*/  @P2 STS [R207+0x2004], RZ ;  /* 0x002004ffcf002388 */ /* 0x0007e20000000800 */
[----:B------:R-:W-:Y:S01]  /*6630*/  @!P1 LEA.HI.X R7, R0, R217, R5, 0x1, P0 ;  /* 0x000000d900079211 */ /* 0x000fe200000f0c05 */
[----:B------:R-:W-:Y:S02]  /*6640*/  IMAD.MOV.U32 R217, RZ, RZ, R3 ;  /* 0x000000ffffd97224 */ /* 0x000fe400078e0003 */
        /* <DEDUP_REMOVED lines=39> */
.L_x_1495:
[----:B------:R-:W-:Y:S01]  /*68c0*/  STS [R230+0x1e000], R69 ;  /* 0x01e00045e6007388 */ /* 0x000fe20000000800 */
[----:B---3--:R-:W-:Y:S01]  /*68d0*/  F2FP.F16.F32.PACK_AB R2, R150, R17 ;  /* 0x000000119602723e */ /* 0x008fe200000000ff */
[----:B------:R-:W1:Y:S01]  /*68e0*/  LDC R206, c[0x0][0x270] ;  /* 0x00009c00ffce7b82 */ /* 0x000e620000000800 */
        /* <DEDUP_REMOVED lines=8> */
[----:B-1----:R-:W-:Y:S03]  /*6970*/  IMAD R206, R206, UR6, RZ ;  /* 0x00000006cece7c24 */ /* 0x002fe6000f8e02ff */
[----:B------:R1:W-:Y:S01]  /*6980*/  STS [R232+0x1e400], R0 ;  /* 0x01e40000e8007388 */ /* 0x0003e20000000800 */
[----:B------:R-:W-:Y:S01]  /*6990*/  BAR.SYNC.DEFER_BLOCKING 0x0 ;  /* 0x0000000000007b1d */ /* 0x000fe20000010000 */
[----:B-1----:R-:W-:Y:S05]  /*69a0*/  IMAD.U32 R0, R206, -0x40, RZ ;  /* 0xffffffc0ce007824 */ /* 0x002fea00078e00ff */
[----:B------:R-:W-:Y:S01]  /*69b0*/  LDSM.16.MT88.4 R4, [R193+0x20000] ;  /* 0x02000000c104783b */ /* 0x000fe20000004200 */
[C---:B------:R-:W-:Y:S03]  /*69c0*/  LEA R204, P0, R0.reuse, R204, 0x2 ;  /* 0x000000cc00cc7211 */ /* 0x040fe600078010ff */
[----:B------:R-:W1:Y:S01]  /*69d0*/  LDSM.16.MT88.4 R8, [R184+0xc000] ;  /* 0x00c00000b808783b */ /* 0x000e620000004200 */
[----:B------:R-:W-:Y:S03]  /*69e0*/  LEA.HI.X.SX32 R205, R0, R205, 0x2, P0 ;  /* 0x000000cd00cd7211 */ /* 0x000fe600000f16ff */
        /* <DEDUP_REMOVED lines=86> */
[----:B------:R3:W-:Y:S01]  /*6f50*/  @!P3 LDGSTS.E.BYPASS.LTC128B.128 [R209+0xc000], desc[UR14][R2.64] ;  /* 0x0c00000002d1bfae */ /* 0x0007e2000b901d4e */
[C---:B--2---:R-:W-:Y:S01]  /*6f60*/  LEA.HI.X R5, R9.reuse, R5, R10, 0x5, P5 ;  /* 0x0000000509057211 */ /* 0x044fe200028f2c0a */
[----:B------:R-:W-:Y:S01]  /*6f70*/  IMAD.MOV.U32 R214, RZ, RZ, R2 ;  /* 0x000000ffffd67224 */ /* 0x000fe200078e0002 */
[C---:B------:R-:W-:Y:S01]  /*6f80*/  @!P3 LEA R8, P5, R9.reuse, R2, 0x6 ;  /* 0x000000020908b211 */ /* 0x040fe200078a30ff */
[----:B------:R3:W-:Y:S01]  /*6f90*/  @P2 STS.128 [R209+0xe000], RZ ;  /* 0x00e000ffd1002388 */ /* 0x0007e20000000c00 */
[C-C-:B------:R-:W-:Y:S02]  /*6fa0*/  @!P2 LEA.HI.X R7, R0.reuse, R215, R5.reuse, 0x1, P4 ;  /* 0x000000d70007a211 */ /* 0x140fe400020f0c05 */
[----:B------:R-:W-:Y:S01]  /*6fb0*/  @!P3 LEA.HI.X R9, R9, R3, R10, 0x6, P5 ;  /* 0x000000030909b211 */ /* 0x000fe200028f340a */
[----:B------:R-:W-:Y:S01]  /*6fc0*/  @!PT LDS RZ, [RZ] ;  /* 0x00000000fffff984 */ /* 0x000fe20000000800 */
[----:B------:R-:W-:Y:S01]  /*6fd0*/  @!PT LDS RZ, [RZ] ;  /* 0x00000000fffff984 */ /* 0x000fe20000000800 */
[----:B------:R-:W-:Y:S01]  /*6fe0*/  @!PT LDS RZ, [RZ] ;  /* 0x00000000fffff984 */ /* 0x000fe20000000800 */
[----:B------:R3:W-:Y:S01]  /*6ff0*/  @!P2 LDGSTS.E.BYPASS.LTC128B.128 [R209+0xe000], desc[UR14][R2.64+0x80] ;  /* 0x0e00008002d1afae */ /* 0x0007e2000b901d4e */
[----:B------:R-:W-:Y:S01]  /*7000*/  @!P1 LEA.HI.X R5, R0, R215, R5, 0x1, P0 ;  /* 0x000000d700059211 */ /* 0x000fe200000f0c05 */
[----:B------:R-:W-:Y:S02]  /*7010*/  IMAD.MOV.U32 R215, RZ, RZ, R3 ;  /* 0x000000ffffd77224 */ /* 0x000fe400078e0003 */
        /* <DEDUP_REMOVED lines=21> */
.L_x_1496:
[----:B------:R-:W-:Y:S01]  /*7170*/  LDSM.16.M88.4 R96, [R198] ;  /* 0x00000000c660783b */ /* 0x000fe20000000200 */
[----:B---3--:R-:W-:Y:S03]  /*7180*/  @P6 IADD3 R2, P0, R220, -0x100, RZ ;  /* 0xffffff00dc026810 */ /* 0x008fe60007f1e0ff */
[----:B------:R-:W1:Y:S01]  /*7190*/  LDSM.16.MT88.4 R16, [R184+0x12000] ;  /* 0x01200000b810783b */ /* 0x000e620000004200 */
[----:B------:R-:W-:Y:S01]  /*71a0*/  @P6 IADD3.X R0, R221, -0x1, RZ, P0, !PT ;  /* 0xffffffffdd006810 */ /* 0x000fe200007fe4ff */
[----:B------:R-:W-:Y:S02]  /*71b0*/  @P6 IMAD.MOV.U32 R220, RZ, RZ, R2 ;  /* 0x000000ffffdc6224 */ /* 0x000fe400078e0002 */
[----:B------:R-:W2:Y:S02]  /*71c0*/  LDSM.16.M88.4 R92, [R198+0x1000] ;  /* 0x00100000c65c783b */ /* 0x000ea40000000200 */
[----:B------:R-:W-:Y:S02]  /*71d0*/  @P6 IMAD.MOV.U32 R221, RZ, RZ, R0 ;  /* 0x000000ffffdd6224 */ /* 0x000fe400078e0000 */
[----:B------:R-:W3:Y:S01]  /*71e0*/  LDSM.16.MT88.4 R80, [R184+0x14000] ;  /* 0x01400000b850783b */ /* 0x000ee20000004200 */
[----:B------:R-:W-:Y:S02]  /*71f0*/  IMAD R0, R206, 0x18, RZ ;  /* 0x00000018ce007824 */ /* 0x000fe400078e02ff */
[----:B------:R-:W-:Y:S01]  /*7200*/  @P6 IMAD.WIDE R2, R226, 0x4, R220 ;  /* 0x00000004e2026825 */ /* 0x000fe200078e02dc */
        /* <DEDUP_REMOVED lines=11> */
[----:B------:R-:W5:Y:S03]  /*72c0*/  @P6 LDG.E R224, desc[UR14][R2.64] ;  /* 0x0000000e02e06981 */ /* 0x000f66000c1e1900 */
[-C--:B------:R-:W-:Y:S01]  /*72d0*/  HMMA.16816.F32 R12, R92, R18.reuse, RZ ;  /* 0x000000125c0c723c */ /* 0x080fe200000018ff */
[----:B------:R1:W5:Y:S05]  /*72e0*/  @P6 LDG.E R225, desc[UR14][R2.64+0x20] ;  /* 0x0000200e02e16981 */ /* 0x00036a000c1e1900 */
        /* <DEDUP_REMOVED lines=9> */
[----:B------:R-:W2:Y:S05]  /*7380*/  LDSM.16.M88.4 R148, [R200] ;  /* 0x00000000c894783b */ /* 0x000eaa0000000200 */
[-C--:B------:R-:W-:Y:S06]  /*7390*/  HMMA.16816.F32 R4, R152, R156.reuse, R4 ;  /* 0x0000009c9804723c */ /* 0x080fec0000001804 */
[C---:B------:R-:W-:Y:S06]  /*73a0*/  HMMA.16816.F32 R8, R160.reuse, R156, R8 ;  /* 0x0000009ca008723c */ /* 0x040fec0000001808 */
[-C--:B------:R-:W-:Y:S06]  /*73b0*/  HMMA.16816.F32 R12, R160, R158.reuse, R12 ;  /* 0x0000009ea00c723c */ /* 0x080fec000000180c */
[C---:B------:R-:W-:Y:S01]  /*73c0*/  HMMA.16816.F32 R16, R152.reuse, R158, R16 ;  /* 0x0000009e9810723c */ /* 0x040fe20000001810 */
[----:B------:R-:W3:Y:S05]  /*73d0*/  LDSM.16.MT88.4 R156, [R184+0x15000] ;  /* 0x01500000b89c783b */ /* 0x000eea0000004200 */
        /* <DEDUP_REMOVED lines=12> */
[-C--:B--2---:R-:W-:Y:S03]  /*74a0*/  HMMA.16816.F32 R4, R148, R172.reuse, R4 ;  /* 0x000000ac9404723c */ /* 0x084fe60000001804 */
[----:B------:R-:W2:Y:S03]  /*74b0*/  LDSM.16.MT88.4 R184, [R184+0x17800] ;  /* 0x01780000b8b8783b */ /* 0x000ea60000004200 */
[C---:B------:R-:W-:Y:S06]  /*74c0*/  HMMA.16816.F32 R8, R176.reuse, R172, R8 ;  /* 0x000000acb008723c */ /* 0x040fec0000001808 */
[-C--:B------:R-:W-:Y:S06]  /*74d0*/  HMMA.16816.F32 R12, R176, R174.reuse, R12 ;  /* 0x000000aeb00c723c */ /* 0x080fec000000180c */
[C---:B------:R-:W-:Y:S06]  /*74e0*/  HMMA.16816.F32 R16, R148.reuse, R174, R16 ;  /* 0x000000ae9410723c */ /* 0x040fec0000001810 */
[-C--:B---3--:R-:W-:Y:S06]  /*74f0*/  HMMA.16816.F32 R68, R148, R156.reuse, R68 ;  /* 0x0000009c9444723c */ /* 0x088fec0000001844 */
[C---:B------:R-:W-:Y:S06]  /*7500*/  HMMA.16816.F32 R72, R176.reuse, R156, R72 ;  /* 0x0000009cb048723c */ /* 0x040fec0000001848 */
[-C--:B------:R-:W-:Y:S05]  /*7510*/  HMMA.16816.F32 R76, R176, R158.reuse, R76 ;  /* 0x0000009eb04c723c */ /* 0x080fea000000184c */
[C---:B------:R-:W-:Y:S01]  /*7520*/  IMAD.SHL.U32 R157, R206.reuse, 0x8, RZ ;  /* 0x00000008ce9d7824 */ /* 0x040fe200078e00ff */
[C---:B------:R-:W-:Y:S05]  /*7530*/  HMMA.16816.F32 R80, R148.reuse, R158, R80 ;  /* 0x0000009e9450723c */ /* 0x040fea0000001850 */
[CC--:B-1----:R-:W-:Y:S01]  /*7540*/  LEA R2, P0, R157.reuse, R204.reuse, 0x2 ;  /* 0x000000cc9d027211 */ /* 0x0c2fe200078010ff */
[-C--:B------:R-:W-:Y:S05]  /*7550*/  HMMA.16816.F32 R84, R148, R180.reuse, R84 ;  /* 0x000000b49454723c */ /* 0x080fea0000001854 */
[-C--:B------:R-:W-:Y:S01]  /*7560*/  LEA.HI.X.SX32 R3, R157, R205.reuse, 0x2, P0 ;  /* 0x000000cd9d037211 */ /* 0x080fe200000f16ff */
[C---:B------:R-:W-:Y:S05]  /*7570*/  HMMA.16816.F32 R88, R176.reuse, R180, R88 ;  /* 0x000000b4b058723c */ /* 0x040fea0000001858 */
[----:B------:R-:W-:Y:S01]  /*7580*/  IMAD.SHL.U32 R156, R206, 0x10, RZ ;  /* 0x00000010ce9c7824 */ /* 0x000fe200078e00ff */
[-C--:B------:R-:W-:Y:S06]  /*7590*/  HMMA.16816.F32 R92, R176, R182.reuse, R92 ;  /* 0x000000b6b05c723c */ /* 0x080fec000000185c */
[----:B------:R-:W-:Y:S06]  /*75a0*/  HMMA.16816.F32 R96, R148, R182, R96 ;  /* 0x000000b69460723c */ /* 0x000fec0000001860 */
[-C--:B----4-:R-:W-:Y:S05]  /*75b0*/  HMMA.16816.F32 R4, R152, R160.reuse, R4 ;  /* 0x000000a09804723c */ /* 0x090fea0000001804 */
[CC--:B------:R-:W-:Y:S01]  /*75c0*/  LEA R150, P1, R156.reuse, R204.reuse, 0x2 ;  /* 0x000000cc9c967211 */ /* 0x0c0fe200078210ff */
[C---:B------:R-:W-:Y:S05]  /*75d0*/  HMMA.16816.F32 R8, R164.reuse, R160, R8 ;  /* 0x000000a0a408723c */ /* 0x040fea0000001808 */
[-C--:B------:R-:W-:Y:S01]  /*75e0*/  LEA.HI.X.SX32 R151, R156, R205.reuse, 0x2, P1 ;  /* 0x000000cd9c977211 */ /* 0x080fe200008f16ff */
[-C--:B------:R-:W-:Y:S05]  /*75f0*/  HMMA.16816.F32 R12, R164, R162.reuse, R12 ;  /* 0x000000a2a40c723c */ /* 0x080fea000000180c */
[----:B------:R-:W-:Y:S01]  /*7600*/  IMAD.SHL.U32 R149, R206, 0x20, RZ ;  /* 0x00000020ce957824 */ /* 0x000fe200078e00ff */
[C---:B------:R-:W-:Y:S05]  /*7610*/  HMMA.16816.F32 R16, R152.reuse, R162, R16 ;  /* 0x000000a29810723c */ /* 0x040fea0000001810 */
[----:B------:R1:W-:Y:S01]  /*7620*/  REDG.E.ADD.F32.FTZ.RN.STRONG.GPU desc[UR14][R204.64], R4 ;  /* 0x00000004cc0079a6 */ /* 0x0003e2000c10f38e */
[-C--:B------:R-:W-:Y:S03]  /*7630*/  HMMA.16816.F32 R68, R152, R168.reuse, R68 ;  /* 0x000000a89844723c */ /* 0x080fe60000001844 */
[----:B------:R3:W-:Y:S02]  /*7640*/  REDG.E.ADD.F32.FTZ.RN.STRONG.GPU desc[UR14][R2.64], R5 ;  /* 0x00000005020079a6 */ /* 0x0007e4000c10f38e */
[CC--:B------:R-:W-:Y:S01]  /*7650*/  LEA R148, P1, R149.reuse, R204.reuse, 0x2 ;  /* 0x000000cc95947211 */ /* 0x0c0fe200078210ff */
[C---:B------:R-:W-:Y:S01]  /*7660*/  HMMA.16816.F32 R72, R164.reuse, R168, R72 ;  /* 0x000000a8a448723c */ /* 0x040fe20000001848 */
[----:B------:R4:W-:Y:S04]  /*7670*/  REDG.E.ADD.F32.FTZ.RN.STRONG.GPU desc[UR14][R150.64], R6 ;  /* 0x00000006960079a6 */ /* 0x0009e8000c10f38e */
[-C--:B------:R-:W-:Y:S01]  /*7680*/  LEA.HI.X.SX32 R149, R149, R205.reuse, 0x2, P1 ;  /* 0x000000cd95957211 */ /* 0x080fe200008f16ff */
[-C--:B------:R-:W-:Y:S06]  /*7690*/  HMMA.16816.F32 R76, R164, R170.reuse, R76 ;  /* 0x000000aaa44c723c */ /* 0x080fec000000184c */
[C---:B------:R-:W-:Y:S06]  /*76a0*/  HMMA.16816.F32 R80, R152.reuse, R170, R80 ;  /* 0x000000aa9850723c */ /* 0x040fec0000001850 */
[-C--:B--2---:R-:W-:Y:S05]  /*76b0*/  HMMA.16816.F32 R84, R152, R184.reuse, R84 ;  /* 0x000000b89854723c */ /* 0x084fea0000001854 */
[CC--:B-1----:R-:W-:Y:S01]  /*76c0*/  LEA R4, P0, R0.reuse, R204.reuse, 0x2 ;  /* 0x000000cc00047211 */ /* 0x0c2fe200078010ff */
[C---:B------:R-:W-:Y:S05]  /*76d0*/  HMMA.16816.F32 R88, R164.reuse, R184, R88 ;  /* 0x000000b8a458723c */ /* 0x040fea0000001858 */
[-C--:B---3--:R-:W-:Y:S01]  /*76e0*/  LEA.HI.X.SX32 R5, R0, R205.reuse, 0x2, P0 ;  /* 0x000000cd00057211 */ /* 0x088fe200000f16ff */
[-C--:B------:R-:W-:Y:S04]  /*76f0*/  HMMA.16816.F32 R92, R164, R186.reuse, R92 ;  /* 0x000000baa45c723c */ /* 0x080fe8000000185c */
[----:B------:R1:W-:Y:S01]  /*7700*/  REDG.E.ADD.F32.FTZ.RN.STRONG.GPU desc[UR14][R4.64], R7 ;  /* 0x00000007040079a6 */ /* 0x0003e2000c10f38e */
[C---:B------:R-:W-:Y:S01]  /*7710*/  IMAD R0, R206.reuse, 0x30, RZ ;  /* 0x00000030ce007824 */ /* 0x040fe200078e02ff */
[----:B------:R-:W-:Y:S02]  /*7720*/  HMMA.16816.F32 R96, R152, R186, R96 ;  /* 0x000000ba9860723c */ /* 0x000fe40000001860 */
[----:B------:R2:W-:Y:S05]  /*7730*/  REDG.E.ADD.F32.FTZ.RN.STRONG.GPU desc[UR14][R148.64], R8 ;  /* 0x00000008940079a6 */ /* 0x0005ea000c10f38e */
[C---:B------:R-:W-:Y:S04]  /*7740*/  IMAD R152, R206.reuse, 0x28, RZ ;  /* 0x00000028ce987824 */ /* 0x040fe800078e02ff */
[----:B------:R-:W-:Y:S01]  /*7750*/  IMAD R206, R206, 0x38, RZ ;  /* 0x00000038cece7824 */ /* 0x000fe200078e02ff */
[CC--:B----4-:R-:W-:Y:S04]  /*7760*/  LEA R6, P0, R152.reuse, R204.reuse, 0x2 ;  /* 0x000000cc98067211 */ /* 0x0d0fe800078010ff */
        /* <DEDUP_REMOVED lines=136> */
[----:B------:R-:W-:Y:S01]  /*7ff0*/  LEA.HI.X.SX32 R9, R4, R205, 0x2, P2 ;  /* 0x000000cd04097211 */ /* 0x000fe200010f16ff */
[----:B------:R-:W-:Y:S01]  /*8000*/  LDSM.16.MT88.4 R12, [R194+0x1e000] ;  /* 0x01e00000c20c783b */ /* 0x000fe20000004200 */
[----:B------:R-:W-:Y:S02]  /*8010*/  ISETP.GT.AND P2, PT, R212, R237, PT ;  /* 0x000000edd400720c */ /* 0x000fe40003f44270 */
        /* <DEDUP_REMOVED lines=11> */
[----:B------:R-:W-:Y:S01]  /*80d0*/  VIADD R0, R188, 0xffffa000 ;  /* 0xffffa000bc007836 */ /* 0x000fe20000000000 */
        /* <DEDUP_REMOVED lines=152> */
[----:B------:R1:W-:Y:S01]  /*8a60*/  STS [R246+0x400], R26 ;  /* 0x0004001af6007388 */ /* 0x0003e20000000800 */
        /* <DEDUP_REMOVED lines=63> */
[----:B------:R2:W-:Y:S01]  /*8e60*/  STS [R246+0x4400], R10 ;  /* 0x0044000af6007388 */ /* 0x0005e20000000800 */
        /* <DEDUP_REMOVED lines=11> */
[----:B------:R-:W3:Y:S01]  /*8f20*/  S2R R173, SR_CTAID.Y ;  /* 0x0000000000ad7919 */ /* 0x000ee20000002600 */
        /* <DEDUP_REMOVED lines=10> */
[----:B------:R3:W-:Y:S01]  /*8fd0*/  STS [R243+0x6000], R7 ;  /* 0x00600007f3007388 */ /* 0x0007e20000000800 */
[----:B--2---:R-:W2:Y:S01]  /*8fe0*/  @P0 LDC.64 R10, c[0x0][0x450] ;  /* 0x00011400ff0a0b82 */ /* 0x004ea20000000a00 */
[----:B------:R-:W-:Y:S02]  /*8ff0*/  F2FP.F16.F32.PACK_AB R35, R35, R58 ;  /* 0x0000003a2323723e */ /* 0x000fe400000000ff */
[----:B------:R-:W-:Y:S01]  /*9000*/  STS [R243+0x6400], R6 ;  /* 0x00640006f3007388 */ /* 0x000fe20000000800 */
[----:B------:R-:W-:Y:S02]  /*9010*/  F2FP.F16.F32.PACK_AB R60, R61, R60 ;  /* 0x0000003c3d3c723e */ /* 0x000fe400000000ff */
[----:B------:R-:W-:Y:S01]  /*9020*/  F2FP.F16.F32.PACK_AB R62, R63, R62 ;  /* 0x0000003e3f3e723e */ /* 0x000fe200000000ff */
[----:B------:R-:W-:Y:S04]  /*9030*/  STS [R246+0x6000], R3 ;  /* 0x00600003f6007388 */ /* 0x000fe80000000800 */
[----:B------:R4:W-:Y:S04]  /*9040*/  STS [R246+0x6400], R2 ;  /* 0x00640002f6007388 */ /* 0x0009e80000000800 */
[----:B------:R-:W-:Y:S04]  /*9050*/  STS [R243+0x7000], R5 ;  /* 0x00700005f3007388 */ /* 0x000fe80000000800 */
[----:B------:R1:W-:Y:S04]  /*9060*/  STS [R243+0x7400], R4 ;  /* 0x00740004f3007388 */ /* 0x0003e80000000800 */
[----:B------:R2:W-:Y:S01]  /*9070*/  STS [R246+0x7000], R0 ;  /* 0x00700000f6007388 */ /* 0x0005e20000000800 */
[----:B---3--:R-:W-:-:S03]  /*9080*/  SHF.R.S32.HI R7, RZ, 0x1f, R173 ;  /* 0x0000001fff077819 */ /* 0x008fc600000114ad */
[----:B------:R-:W-:Y:S04]  /*9090*/  STS [R246+0x7400], R32 ;  /* 0x00740020f6007388 */ /* 0x000fe80000000800 */
[----:B------:R-:W-:Y:S04]  /*90a0*/  STS [R243+0x8000], R46 ;  /* 0x0080002ef3007388 */ /* 0x000fe80000000800 */
[----:B------:R-:W-:Y:S01]  /*90b0*/  STS [R243+0x8400], R45 ;  /* 0x0084002df3007388 */ /* 0x000fe20000000800 */
[----:B----4-:R-:W-:-:S03]  /*90c0*/  @P0 IADD3 R2, R239, R252, RZ ;  /* 0x000000fcef020210 */ /* 0x010fc60007ffe0ff */
[----:B------:R-:W-:Y:S04]  /*90d0*/  STS [R246+0x8000], R42 ;  /* 0x0080002af6007388 */ /* 0x000fe80000000800 */
[----:B------:R-:W-:Y:S01]  /*90e0*/  STS [R246+0x8400], R41 ;  /* 0x00840029f6007388 */ /* 0x000fe20000000800 */
[----:B-1----:R-:W-:-:S03]  /*90f0*/  @P0 IADD3 R4, R239, R252, RZ ;  /* 0x000000fcef040210 */ /* 0x002fc60007ffe0ff */
[----:B------:R1:W-:Y:S01]  /*9100*/  STS [R243+0x9000], R44 ;  /* 0x0090002cf3007388 */ /* 0x0003e20000000800 */
[----:B--2---:R-:W-:Y:S02]  /*9110*/  @P0 IMAD R0, R2, R27, RZ ;  /* 0x0000001b02000224 */ /* 0x004fe400078e02ff */
[C---:B------:R-:W-:Y:S01]  /*9120*/  @P0 IMAD R6, R4.reuse, R11, RZ ;  /* 0x0000000b04060224 */ /* 0x040fe200078e02ff */
[----:B------:R2:W-:Y:S01]  /*9130*/  STS [R243+0x9400], R43 ;  /* 0x0094002bf3007388 */ /* 0x0005e20000000800 */
[----:B------:R-:W-:-:S03]  /*9140*/  @P0 IMAD.WIDE.U32 R4, R4, R10, RZ ;  /* 0x0000000a04040225 */ /* 0x000fc600078e00ff */
[----:B------:R2:W-:Y:S01]  /*9150*/  STS [R246+0x9000], R40 ;  /* 0x00900028f6007388 */ /* 0x0005e20000000800 */
[----:B------:R-:W-:Y:S01]  /*9160*/  @P0 IMAD.WIDE.U32 R2, R2, R26, RZ ;  /* 0x0000001a02020225 */ /* 0x000fe200078e00ff */
[----:B------:R-:W-:Y:S02]  /*9170*/  @P0 IADD3 R9, R5, R6, RZ ;  /* 0x0000000605090210 */ /* 0x000fe40007ffe0ff */
[----:B------:R2:W-:Y:S01]  /*9180*/  STS [R246+0x9400], R39 ;  /* 0x00940027f6007388 */ /* 0x0005e20000000800 */
[----:B------:R-:W-:Y:S02]  /*9190*/  @P0 MOV R8, R4 ;  /* 0x0000000400080202 */ /* 0x000fe40000000f00 */
[----:B------:R-:W-:Y:S01]  /*91a0*/  @P0 MOV R31, R2 ;  /* 0x00000002001f0202 */ /* 0x000fe20000000f00 */
[----:B------:R2:W-:Y:S04]  /*91b0*/  STS [R243+0xa000], R38 ;  /* 0x00a00026f3007388 */ /* 0x0005e80000000800 */
[----:B------:R2:W-:Y:S04]  /*91c0*/  STS [R243+0xa400], R37 ;  /* 0x00a40025f3007388 */ /* 0x0005e80000000800 */
[----:B------:R2:W-:Y:S01]  /*91d0*/  STS [R246+0xa000], R34 ;  /* 0x00a00022f6007388 */ /* 0x0005e20000000800 */
[----:B-1----:R-:W-:-:S03]  /*91e0*/  @P0 IADD3 R44, R3, R0, RZ ;  /* 0x00000000032c0210 */ /* 0x002fc60007ffe0ff */
[----:B------:R2:W-:Y:S04]  /*91f0*/  STS [R246+0xa400], R33 ;  /* 0x00a40021f6007388 */ /* 0x0005e80000000800 */
[----:B------:R2:W-:Y:S04]  /*9200*/  STS [R243+0xb000], R36 ;  /* 0x00b00024f3007388 */ /* 0x0005e80000000800 */
[----:B------:R2:W-:Y:S01]  /*9210*/  STS [R243+0xb400], R35 ;  /* 0x00b40023f3007388 */ /* 0x0005e20000000800 */
        /* <DEDUP_REMOVED lines=13> */
.L_x_1498:
        /* <DEDUP_REMOVED lines=13> */
.L_x_1499:
[----:B------:R1:W-:Y:S01]  /*93c0*/  STS [R246+0xb000], R60 ;  /* 0x00b0003cf6007388 */ /* 0x0003e20000000800 */
[----:B------:R-:W-:Y:S01]  /*93d0*/  IMAD.SHL.U32 R0, R242, 0x40, RZ ;  /* 0x00000040f2007824 */ /* 0x000fe200078e00ff */
[----:B------:R-:W-:Y:S01]  /*93e0*/  SHF.R.S32.HI R5, RZ, 0x1f, R222 ;  /* 0x0000001fff057819 */ /* 0x000fe200000114de */
[----:B------:R-:W-:Y:S01]  /*93f0*/  ULDC.64 UR6, c[0x0][0x468] ;  /* 0x00011a0000067ab9 */ /* 0x000fe20000000a00 */
[----:B------:R1:W-:Y:S01]  /*9400*/  STS [R246+0xb400], R62 ;  /* 0x00b4003ef6007388 */ /* 0x0003e20000000800 */
[----:B------:R-:W-:Y:S01]  /*9410*/  MOV R4, R222 ;  /* 0x000000de00047202 */ /* 0x000fe20000000f00 */
[----:B------:R-:W-:Y:S01]  /*9420*/  BSSY B0, `(.L_x_1500) ;  /* 0x0000030000007945 */ /* 0x000fe20003800000 */
[----:B------:R-:W-:Y:S01]  /*9430*/  SHF.R.S32.HI R29, RZ, 0x1f, R0 ;  /* 0x0000001fff1d7819 */ /* 0x000fe20000011400 */
[----:B------:R-:W-:Y:S01]  /*9440*/  BAR.SYNC.DEFER_BLOCKING 0x0 ;  /* 0x0000000000007b1d */ /* 0x000fe20000010000 */
[----:B------:R-:W-:Y:S01]  /*9450*/  SHF.R.S32.HI R30, RZ, 0x1f, R240 ;  /* 0x0000001fff1e7819 */ /* 0x000fe200000114f0 */
[----:B------:R-:W-:Y:S01]  /*9460*/  IMAD.WIDE.U32 R2, R0, R10, R4 ;  /* 0x0000000a00027225 */ /* 0x000fe200078e0004 */
[----:B------:R-:W-:-:S02]  /*9470*/  SHF.R.S32.HI R45, RZ, 0x1f, R238 ;  /* 0x0000001fff2d7819 */ /* 0x000fc400000114ee */
[----:B------:R-:W-:Y:S01]  /*9480*/  IADD3 R25, R222, 0x40, RZ ;  /* 0x00000040de197810 */ /* 0x000fe20007ffe0ff */
[----:B------:R-:W-:Y:S01]  /*9490*/  IMAD R6, R29, R10, RZ ;  /* 0x0000000a1d067224 */ /* 0x000fe200078e02ff */
[----:B------:R-:W-:Y:S01]  /*94a0*/  IADD3 R2, P0, R8, R2, RZ ;  /* 0x0000000208027210 */ /* 0x000fe20007f1e0ff */
[----:B------:R-:W-:Y:S02]  /*94b0*/  VIADD R8, R238, 0x20 ;  /* 0x00000020ee087836 */ /* 0x000fe40000000000 */
[----:B------:R-:W-:Y:S02]  /*94c0*/  IMAD R7, R0, R11, R6 ;  /* 0x0000000b00077224 */ /* 0x000fe400078e0206 */
[----:B------:R-:W-:-:S03]  /*94d0*/  IMAD R6, R242, -0x40, R213 ;  /* 0xffffffc0f2067824 */ /* 0x000fc600078e02d5 */
[----:B------:R-:W-:Y:S01]  /*94e0*/  IADD3.X R3, R9, R3, R7, P0, !PT ;  /* 0x0000000309037210 */ /* 0x000fe200007fe407 */
[----:B------:R-:W-:Y:S01]  /*94f0*/  IMAD R7, R30, UR6, RZ ;  /* 0x000000061e077c24 */ /* 0x000fe2000f8e02ff */
[-C--:B------:R-:W-:Y:S02]  /*9500*/  ISETP.GE.AND P4, PT, R238, R6.reuse, PT ;  /* 0x00000006ee00720c */ /* 0x080fe40003f86270 */
[----:B------:R-:W-:Y:S01]  /*9510*/  ISETP.GE.AND P3, PT, R8, R6, PT ;  /* 0x000000060800720c */ /* 0x000fe20003f66270 */
[C---:B------:R-:W-:Y:S02]  /*9520*/  IMAD R8, R240.reuse, UR7, R7 ;  /* 0x00000007f0087c24 */ /* 0x040fe4000f8e0207 */
[----:B------:R-:W-:Y:S01]  /*9530*/  IMAD.WIDE.U32 R6, R240, UR6, R2 ;  /* 0x00000006f0067c25 */ /* 0x000fe2000f8e0002 */
[----:B--2---:R1:W2:Y:S03]  /*9540*/  LDS.128 R40, [R209+0x13000] ;  /* 0x01300000d1287984 */ /* 0x0042a60000000c00 */
[----:B------:R-:W-:Y:S01]  /*9550*/  IMAD.IADD R24, R8, 0x1, R7 ;  /* 0x0000000108187824 */ /* 0x000fe200078e0207 */
        /* <DEDUP_REMOVED lines=12> */
[----:B------:R-:W-:Y:S01]  /*9620*/  IMAD.MOV.U32 R2, RZ, RZ, R6 ;  /* 0x000000ffff027224 */ /* 0x000fe200078e0006 */
[----:B------:R-:W-:Y:S01]  /*9630*/  MOV R3, R24 ;  /* 0x0000001800037202 */ /* 0x000fe20000000f00 */
[----:B------:R-:W3:Y:S01]  /*9640*/  LDS.128 R16, [R209+0x16000] ;  /* 0x01600000d1107984 */ /* 0x000ee20000000c00 */
[-C--:B------:R-:W-:Y:S01]  /*9650*/  IMAD R28, R45, R10.reuse, RZ ;  /* 0x0000000a2d1c7224 */ /* 0x080fe200078e02ff */
[----:B------:R-:W-:Y:S01]  /*9660*/  ISETP.GE.AND P1, PT, R25, UR4, PT ;  /* 0x0000000419007c0c */ /* 0x000fe2000bf26270 */
[----:B------:R-:W-:Y:S01]  /*9670*/  ULDC.64 UR6, c[0x0][0x3f0] ;  /* 0x0000fc0000067ab9 */ /* 0x000fe20000000a00 */
[----:B------:R-:W-:Y:S01]  /*9680*/  IMAD.WIDE.U32 R8, R238, R10, R2 ;  /* 0x0000000aee087225 */ /* 0x000fe200078e0002 */
[----:B------:R-:W-:-:S03]  /*9690*/  ISETP.GE.AND P0, PT, R236, UR4, PT ;  /* 0x00000004ec007c0c */ /* 0x000fc6000bf06270 */
[----:B------:R-:W-:Y:S02]  /*96a0*/  IMAD R2, R238, R11, R28 ;  /* 0x0000000bee027224 */ /* 0x000fe400078e021c */
[----:B------:R-:W4:Y:S02]  /*96b0*/  @!P2 LDS.128 R12, [R209+0x12000] ;  /* 0x01200000d10ca984 */ /* 0x000f240000000c00 */
[----:B------:R-:W-:Y:S01]  /*96c0*/  IMAD.IADD R3, R2, 0x1, R9 ;  /* 0x0000000102037824 */ /* 0x000fe200078e0209 */
[----:B------:R-:W-:-:S04]  /*96d0*/  LEA R2, P5, R8, UR6, 0x1 ;  /* 0x0000000608027c11 */ /* 0x000fc8000f8a08ff */
[----:B------:R-:W-:-:S05]  /*96e0*/  LEA.HI.X R3, R8, UR7, R3, 0x1, P5 ;  /* 0x0000000708037c11 */ /* 0x000fca000a8f0c03 */
[----:B--2---:R2:W-:Y:S04]  /*96f0*/  @!P1 STG.E.128 desc[UR14][R2.64+0x80], R20 ;  /* 0x0000801402009986 */ /* 0x0045e8000c101d0e */
[----:B---3--:R2:W-:Y:S04]  /*9700*/  @!P0 STG.E.128 desc[UR14][R2.64+0x100], R16 ;  /* 0x0001001002008986 */ /* 0x0085e8000c101d0e */
[----:B----4-:R2:W-:Y:S02]  /*9710*/  @!P2 STG.E.128 desc[UR14][R2.64], R12 ;  /* 0x0000000c0200a986 */ /* 0x0105e4000c101d0e */
.L_x_1501:
[----:B------:R-:W-:Y:S05]  /*9720*/  BSYNC B0 ;  /* 0x0000000000007941 */ /* 0x000fea0003800000 */
.L_x_1500:
        /* <DEDUP_REMOVED lines=16> */
[----:B------:R2:W-:Y:S04]  /*9830*/  @!P2 STG.E.128 desc[UR14][R2.64], R40 ;  /* 0x000000280200a986 */ /* 0x0005e8000c101d0e */
[----:B---3--:R2:W-:Y:S04]  /*9840*/  @!P1 STG.E.128 desc[UR14][R2.64+0x80], R36 ;  /* 0x0000802402009986 */ /* 0x0085e8000c101d0e */
[----:B----4-:R2:W-:Y:S02]  /*9850*/  @!P0 STG.E.128 desc[UR14][R2.64+0x100], R32 ;  /* 0x0001002002008986 */ /* 0x0105e4000c101d0e */
.L_x_1503:
[----:B------:R-:W-:Y:S05]  /*9860*/  BSYNC B0 ;  /* 0x0000000000007941 */ /* 0x000fea0003800000 */
.L_x_1502:
        /* <DEDUP_REMOVED lines=28> */
.L_x_1505:
[----:B------:R-:W-:Y:S05]  /*9a30*/  BSYNC B0 ;  /* 0x0000000000007941 */ /* 0x000fea0003800000 */
.L_x_1504:
[----:B------:R-:W-:Y:S05]  /*9a40*/  @P3 BRA `(.L_x_1474) ;  /* 0x0000000000483947 */ /* 0x000fea0003800000 */
[----:B------:R-:W-:Y:S01]  /*9a50*/  IADD3 R0, P0, R238, 0x20, RZ ;  /* 0x00000020ee007810 */ /* 0x000fe20007f1e0ff */
[----:B--2---:R-:W-:Y:S01]  /*9a60*/  IMAD.MOV.U32 R2, RZ, RZ, R4 ;  /* 0x000000ffff027224 */ /* 0x004fe200078e0004 */
        /* <DEDUP_REMOVED lines=13> */
[----:B-1----:R1:W-:Y:S04]  /*9b40*/  @!P2 STG.E.128 desc[UR14][R2.64], R68 ;  /* 0x000000440200a986 */ /* 0x0023e8000c101d0e */
[----:B------:R1:W-:Y:S04]  /*9b50*/  @!P1 STG.E.128 desc[UR14][R2.64+0x80], R64 ;  /* 0x0000804002009986 */ /* 0x0003e8000c101d0e */
[----:B------:R1:W-:Y:S02]  /*9b60*/  @!P0 STG.E.128 desc[UR14][R2.64+0x100], R60 ;  /* 0x0001003c02008986 */ /* 0x0003e4000c101d0e */
.L_x_1474:
[----:B------:R-:W-:Y:S05]  /*9b70*/  BSYNC B1 ;  /* 0x0000000000017941 */ /* 0x000fea0003800000 */
.L_x_1460:
[----:B------:R-:W3:Y:S02]  /*9b80*/  LDC R0, c[0x0][0xc] ;  /* 0x00000300ff007b82 */ /* 0x000ee40000000800 */
[----:B---3--:R-:W-:-:S04]  /*9b90*/  IADD3 R242, R0, R242, RZ ;  /* 0x000000f200f27210 */ /* 0x008fc80007ffe0ff */
[----:B------:R-:W-:-:S13]  /*9ba0*/  ISETP.GE.AND P0, PT, R242, UR12, PT ;  /* 0x0000000cf2007c0c */ /* 0x000fda000bf06270 */
[----:B------:R-:W-:Y:S05]  /*9bb0*/  @P0 BRA `(.L_x_1506) ;  /* 0x0000000000040947 */ /* 0x000fea0003800000 */
[----:B------:R-:W-:Y:S05]  /*9bc0*/  BRA `(.L_x_1507) ;  /* 0xffffff6c003c7947 */ /* 0x000fea000383ffff */
.L_x_1506:
[----:B------:R-:W-:Y:S05]  /*9bd0*/  EXIT ;  /* 0x000000000000794d */ /* 0x000fea0003800000 */
.L_x_1508:
        /* <DEDUP_REMOVED lines=10> */
.L_x_1620:


//--------------------- .text._ZN5flash44flash_bwd_dq_dk_dv_loop_seqk_parallel_kernelI23Flash_bwd_kernel_traitsILi192ELi64ELi64ELi8ELi4ELi2ELi2ELb0ELb0EN7cutlass6half_tE19Flash_kernel_traitsILi192ELi64ELi64ELi8ES3_EELb0ELb0ELb1ELb1ELb0ELb0ELb1EEEvNS_16Flash_bwd_paramsE --------------------------
	.section	.text._ZN5flash44flash_bwd_dq_dk_dv_loop_seqk_parallel_kernelI23Flash_bwd_kernel_traitsILi192ELi64ELi64ELi8ELi4ELi2ELi2ELb0ELb0EN7cutlass6half_tE19Flash_kernel_traitsILi192ELi64ELi64ELi8ES3_EELb0ELb0ELb1ELb1ELb0ELb0ELb1EEEvNS_16Flash_bwd_paramsE,"ax",@progbits
	.align	128
        .global         _ZN5flash44flash_bwd_dq_dk_dv_loop_seqk_parallel_kernelI23Flash_bwd_kernel_traitsILi192ELi64ELi64ELi8ELi4ELi2ELi2ELb0ELb0EN7cutlass6half_tE19Flash_kernel_traitsILi192ELi64ELi64ELi8ES3_EELb0ELb0ELb1ELb1ELb0ELb0ELb1EEEvNS_16Flash_bwd_paramsE
        .type           _ZN5flash44flash_bwd_dq_dk_dv_loop_seqk_parallel_kernelI23Flash_bwd_kernel_traitsILi192ELi64ELi64ELi8ELi4ELi2ELi2ELb0ELb0EN7cutlass6half_tE19Flash_kernel_traitsILi192ELi64ELi64ELi8ES3_EELb0ELb0ELb1ELb1ELb0ELb0ELb1EEEvNS_16Flash_bwd_paramsE,@function
        .size           _ZN5flash44flash_bwd_dq_dk_dv_loop_seqk_parallel_kernelI23Flash_bwd_kernel_traitsILi192ELi64ELi64ELi8ELi4ELi2ELi2ELb0ELb0EN7cutlass6half_tE19Flash_kernel_traitsILi192ELi64ELi64ELi8ES3_EELb0ELb0ELb1ELb1ELb0ELb0ELb1EEEvNS_16Flash_bwd_paramsE,(.L_x_1621 - _ZN5flash44flash_bwd_dq_dk_dv_loop_seqk_parallel_kernelI23Flash_bwd_kernel_traitsILi192ELi64ELi64ELi8ELi4ELi2ELi2ELb0ELb0EN7cutlass6half_tE19Flash_kernel_traitsILi192ELi64ELi64ELi8ES3_EELb0ELb0ELb1ELb1ELb0ELb0ELb1EEEvNS_16Flash_bwd_paramsE)
        .other          _ZN5flash44flash_bwd_dq_dk_dv_loop_seqk_parallel_kernelI23Flash_bwd_kernel_traitsILi192ELi64ELi64ELi8ELi4ELi2ELi2ELb0ELb0EN7cutlass6half_tE19Flash_kernel_traitsILi192ELi64ELi64ELi8ES3_EELb0ELb0ELb1ELb1ELb0ELb0ELb1EEEvNS_16Flash_bwd_paramsE,@"STO_CUDA_ENTRY STV_DEFAULT"
_ZN5flash44flash_bwd_dq_dk_dv_loop_seqk_parallel_kernelI23Flash_bwd_kernel_traitsILi192ELi64ELi64ELi8ELi4ELi2ELi2ELb0ELb0EN7cutlass6half_tE19Flash_kernel_traitsILi192ELi64ELi64ELi8ES3_EELb0ELb0ELb1ELb1ELb0ELb0ELb1EEEvNS_16Flash_bwd_paramsE:
.text._ZN5flash44flash_bwd_dq_dk_dv_loop_seqk_parallel_kernelI23Flash_bwd_kernel_traitsILi192ELi64ELi64ELi8ELi4ELi2ELi2ELb0ELb0EN7cutlass6half_tE19Flash_kernel_traitsILi192ELi64ELi64ELi8ES3_EELb0ELb0ELb1ELb1ELb0ELb0ELb1EEEvNS_16Flash_bwd_paramsE:
        /* <DEDUP_REMOVED lines=145> */
.L_x_1557:
        /* <DEDUP_REMOVED lines=47> */
.L_x_1509:
        /* <DEDUP_REMOVED lines=136> */
.L_x_1511:
        /* <DEDUP_REMOVED lines=13> */
.L_x_1512:
        /* <DEDUP_REMOVED lines=10> */
.L_x_1513:
[----:B------:R-:W-:-:S04]  /*15f0*/  IMAD R4, R208, R29, R214 ;  /* 0x0000001dd0047224 */ /* 0x000fc800078e02d6 */
[----:B------:R-:W-:-:S07]  /*1600*/  IMAD R23, R4, R31, RZ ;  /* 0x0000001f04177224 */ /* 0x000fce00078e02ff */
.L_x_1514:
        /* <DEDUP_REMOVED lines=96> */
.L_x_1516:
        /* <DEDUP_REMOVED lines=13> */
.L_x_1517:
        /* <DEDUP_REMOVED lines=32> */
.L_x_1519:
[----:B------:R-:W-:Y:S05]  /*1ee0*/  BSYNC B0 ;  /* 0x0000000000007941 */ /* 0x000fea0003800000 */
.L_x_1518:
        /* <DEDUP_REMOVED lines=19> */
.L_x_1521:
[----:B------:R-:W-:Y:S05]  /*2020*/  BSYNC B0 ;  /* 0x0000000000007941 */ /* 0x000fea0003800000 */
.L_x_1520:
        /* <DEDUP_REMOVED lines=28> */
.L_x_1523:
[----:B------:R-:W-:Y:S05]  /*21f0*/  BSYNC B0 ;  /* 0x0000000000007941 */ /* 0x000fea0003800000 */
.L_x_1522:
        /* <DEDUP_REMOVED lines=20> */
.L_x_1515:
        /* <DEDUP_REMOVED lines=33> */
.L_x_1526:
[----:B------:R-:W-:Y:S05]  /*2550*/  BSYNC B0 ;  /* 0x0000000000007941 */ /* 0x000fea0003800000 */
.L_x_1525:
        /* <DEDUP_REMOVED lines=38> */
.L_x_1528:
[----:B------:R-:W-:Y:S05]  /*27c0*/  BSYNC B0 ;  /* 0x0000000000007941 */ /* 0x000fea0003800000 */
.L_x_1527:
        /* <DEDUP_REMOVED lines=16> */
.L_x_1530:
        /* <DEDUP_REMOVED lines=29> */
.L_x_1531:
[----:B------:R-:W-:Y:S05]  /*2aa0*/  BSYNC B0 ;  /* 0x0000000000007941 */ /* 0x000fea0003800000 */
.L_x_1529:
        /* <DEDUP_REMOVED lines=17> */
.L_x_1533:
        /* <DEDUP_REMOVED lines=37> */
.L_x_1534:
[----:B------:R-:W-:Y:S05]  /*2e10*/  BSYNC B0 ;  /* 0x0000000000007941 */ /* 0x000fea0003800000 */
.L_x_1532:
        /* <DEDUP_REMOVED lines=58> */
.L_x_1536:
[----:B------:R-:W-:Y:S05]  /*31c0*/  BSYNC B0 ;  /* 0x0000000000007941 */ /* 0x000fea0003800000 */
.L_x_1535:
        /* <DEDUP_REMOVED lines=41> */
.L_x_1538:
[----:B------:R-:W-:Y:S05]  /*3460*/  BSYNC B0 ;  /* 0x0000000000007941 */ /* 0x000fea0003800000 */
.L_x_1537:
        /* <DEDUP_REMOVED lines=45> */
.L_x_1540:
[----:B------:R-:W-:Y:S05]  /*3740*/  BSYNC B0 ;  /* 0x0000000000007941 */ /* 0x000fea0003800000 */
.L_x_1539:
        /* <DEDUP_REMOVED lines=42> */
.L_x_1542:
[----:B------:R-:W-:Y:S05]  /*39f0*/  BSYNC B0 ;  /* 0x0000000000007941 */ /* 0x000fea0003800000 */
.L_x_1541:
        /* <DEDUP_REMOVED lines=9> */
[----:B------:R-:W-:Y:S01]  /*3a90*/  IMAD.MOV.U32 R190, RZ, RZ, 0x20 ;  /* 0x00000020ffbe7424 */ /* 0x000fe200078e00ff */
[----:B------:R-:W-:-:S06]  /*3aa0*/  ULDC UR8, c[0x0][0x398] ;  /* 0x0000e60000087ab9 */ /* 0x000fcc0000000800 */
        /* <DEDUP_REMOVED lines=98> */
.L_x_1547:
[----:B------:R-:W0:Y:S01]  /*40d0*/  LDGDEPBAR ;  /* 0x00000000000079af */ /* 0x000e220000000000 */
[C---:B------:R-:W-:Y:S02]  /*40e0*/  IADD3 R150, R191.reuse, R190, RZ ;  /* 0x000000bebf967210 */ /* 0x040fe40007ffe0ff */
[-C--:B------:R-:W-:Y:S02]  /*40f0*/  IADD3 R149, R191, R189.reuse, RZ ;  /* 0x000000bdbf957210 */ /* 0x080fe40007ffe0ff */
[----:B------:R-:W-:Y:S02]  /*4100*/  IADD3 R148, R150, R189, RZ ;  /* 0x000000bd96947210 */ /* 0x000fe40007ffe0ff */
[----:B------:R-:W-:Y:S02]  /*4110*/  IADD3 R154, P0, R231, R226, RZ ;  /* 0x000000e2e79a7210 */ /* 0x000fe40007f1e0ff */
[----:B------:R-:W-:Y:S02]  /*4120*/  SHF.L.U32 R170, R238, 0x6, RZ ;  /* 0x00000006eeaa7819 */ /* 0x000fe400000006ff */
[----:B------:R-:W-:Y:S02]  /*4130*/  IADD3.X R155, R212, R227, RZ, P0, !PT ;  /* 0x000000e3d49b7210 */ /* 0x000fe400007fe4ff */
[----:B------:R-:W-:Y:S02]  /*4140*/  IADD3 R151, R243, R170, RZ ;  /* 0x000000aaf3977210 */ /* 0x000fe40007ffe0ff */
[----:B------:R-:W-:Y:S02]  /*4150*/  MOV R185, R221 ;  /* 0x000000dd00b97202 */ /* 0x000fe40000000f00 */
[C---:B------:R-:W-:Y:S02]  /*4160*/  IADD3 R177, R151.reuse, 0x8, RZ ;  /* 0x0000000897b17810 */ /* 0x040fe40007ffe0ff */
[----:B------:R-:W-:Y:S02]  /*4170*/  IADD3 R183, R151, 0x7, RZ ;  /* 0x0000000797b77810 */ /* 0x000fe40007ffe0ff */
[----:B------:R-:W-:Y:S02]  /*4180*/  ISETP.GE.AND P1, PT, R177, RZ, PT ;  /* 0x000000ffb100720c */ /* 0x000fe40003f26270 */
[----:B------:R-:W-:Y:S01]  /*4190*/  ISETP.GE.AND P0, PT, R183, RZ, PT ;  /* 0x000000ffb700720c */ /* 0x000fe20003f06270 */
[----:B------:R-:W-:Y:S04]  /*41a0*/  DEPBAR.LE SB0, 0x0 ;  /* 0x000080000000791a */ /* 0x000fe80000000000 */
[----:B------:R-:W-:Y:S01]  /*41b0*/  BAR.SYNC.DEFER_BLOCKING 0x0 ;  /* 0x0000000000007b1d */ /* 0x000fe20000010000 */
[C---:B------:R-:W-:Y:S02]  /*41c0*/  IADD3 R181, R151.reuse, -0x1, RZ ;  /* 0xffffffff97b57810 */ /* 0x040fe40007ffe0ff */
[----:B------:R-:W-:Y:S02]  /*41d0*/  IADD3 R159, R151, -0x11, RZ ;  /* 0xffffffef979f7810 */ /* 0x000fe40007ffe0ff */
[----:B------:R-:W-:Y:S02]  /*41e0*/  ISETP.GE.AND P6, PT, R181, RZ, PT ;  /* 0x000000ffb500720c */ /* 0x000fe40003fc6270 */
[C---:B------:R-:W-:Y:S02]  /*41f0*/  IADD3 R173, R151.reuse, -0x8, RZ ;  /* 0xfffffff897ad7810 */ /* 0x040fe40007ffe0ff */
[C---:B------:R-:W-:Y:S02]  /*4200*/  IADD3 R179, R151.reuse, -0x9, RZ ;  /* 0xfffffff797b37810 */ /* 0x040fe40007ffe0ff */
[C---:B------:R-:W-:Y:S02]  /*4210*/  IADD3 R171, R151.reuse, -0x10, RZ ;  /* 0xfffffff097ab7810 */ /* 0x040fe40007ffe0ff */
[C---:B------:R-:W-:Y:S02]  /*4220*/  IADD3 R157, R151.reuse, -0x18, RZ ;  /* 0xffffffe8979d7810 */ /* 0x040fe40007ffe0ff */
[----:B------:R-:W-:Y:S02]  /*4230*/  IADD3 R178, R151, -0x19, RZ ;  /* 0xffffffe797b27810 */ /* 0x000fe40007ffe0ff */
[----:B------:R-:W-:Y:S02]  /*4240*/  ISETP.GE.AND P2, PT, R159, RZ, PT ;  /* 0x000000ff9f00720c */ /* 0x000fe40003f46270 */
[C---:B------:R-:W-:Y:S02]  /*4250*/  @!P1 IADD3 R177, -R151.reuse, -0x8, RZ ;  /* 0xfffffff897b19810 */ /* 0x040fe40007ffe1ff */
[----:B------:R-:W-:Y:S02]  /*4260*/  @!P0 IADD3 R183, -R151, -0x7, RZ ;  /* 0xfffffff997b78810 */ /* 0x000fe40007ffe1ff */
[----:B------:R-:W-:Y:S01]  /*4270*/  ISETP.GE.AND P5, PT, R173, RZ, PT ;  /* 0x000000ffad00720c */ /* 0x000fe20003fa6270 */
[----:B------:R-:W-:Y:S01]  /*4280*/  LDSM.16.M88.4 R68, [R191] ;  /* 0x00000000bf44783b */ /* 0x000fe20000000200 */
[----:B------:R-:W-:Y:S02]  /*4290*/  ISETP.GE.AND P4, PT, R179, RZ, PT ;  /* 0x000000ffb300720c */ /* 0x000fe40003f86270 */
[----:B------:R-:W-:Y:S02]  /*42a0*/  ISETP.GE.AND P3, PT, R171, RZ, PT ;  /* 0x000000ffab00720c */ /* 0x000fe40003f66270 */
[----:B------:R-:W-:Y:S01]  /*42b0*/  ISETP.GE.AND P1, PT, R157, RZ, PT ;  /* 0x000000ff9d00720c */ /* 0x000fe20003f26270 */
[----:B------:R-:W1:Y:S01]  /*42c0*/  LDSM.16.M88.4 R72, [R198+UR5+0x12000] ;  /* 0x01200005c648783b */ /* 0x000e620008000200 */
[----:B------:R-:W-:Y:S02]  /*42d0*/  ISETP.GE.AND P0, PT, R178, RZ, PT ;  /* 0x000000ffb200720c */ /* 0x000fe40003f06270 */
[C---:B------:R-:W-:Y:S02]  /*42e0*/  @!P6 IADD3 R181, -R151.reuse, 0x1, RZ ;  /* 0x0000000197b5e810 */ /* 0x040fe40007ffe1ff */
[----:B------:R-:W-:Y:S01]  /*42f0*/  I2FP.F32.S32 R183, R183 ;  /* 0x000000b700b77245 */ /* 0x000fe20000201400 */
[----:B------:R-:W2:Y:S01]  /*4300*/  LDSM.16.M88.4 R76, [R198+UR5+0x12800] ;  /* 0x01280005c64c783b */ /* 0x000ea20008000200 */
[----:B------:R-:W-:Y:S02]  /*4310*/  I2FP.F32.S32 R177, R177 ;  /* 0x000000b100b17245 */ /* 0x000fe40000201400 */
[----:B------:R-:W-:Y:S02]  /*4320*/  I2FP.F32.S32 R181, R181 ;  /* 0x000000b500b57245 */ /* 0x000fe40000201400 */
[C---:B------:R-:W-:Y:S01]  /*4330*/  @!P2 IADD3 R159, -R151.reuse, 0x11, RZ ;  /* 0x00000011979fa810 */ /* 0x040fe20007ffe1ff */
[----:B------:R-:W-:Y:S01]  /*4340*/  LDSM.16.M88.4 R80, [R150] ;  /* 0x000000009650783b */ /* 0x000fe20000000200 */
[----:B------:R-:W-:Y:S02]  /*4350*/  IABS R175, R151 ;  /* 0x0000009700af7213 */ /* 0x000fe40000000000 */
[C---:B------:R-:W-:Y:S02]  /*4360*/  @!P5 IADD3 R173, -R151.reuse, 0x8, RZ ;  /* 0x0000000897add810 */ /* 0x040fe40007ffe1ff */
[C---:B------:R-:W-:Y:S01]  /*4370*/  @!P4 IADD3 R179, -R151.reuse, 0x9, RZ ;  /* 0x0000000997b3c810 */ /* 0x040fe20007ffe1ff */
[----:B------:R-:W3:Y:S01]  /*4380*/  LDSM.16.M88.4 R84, [R197] ;  /* 0x00000000c554783b */ /* 0x000ee20000000200 */
[C---:B------:R-:W-:Y:S02]  /*4390*/  @!P3 IADD3 R171, -R151.reuse, 0x10, RZ ;  /* 0x0000001097abb810 */ /* 0x040fe40007ffe1ff */
[C---:B------:R-:W-:Y:S02]  /*43a0*/  @!P1 IADD3 R157, -R151.reuse, 0x18, RZ ;  /* 0x00000018979d9810 */ /* 0x040fe40007ffe1ff */
[----:B------:R-:W-:Y:S01]  /*43b0*/  @!P0 IADD3 R178, -R151, 0x19, RZ ;  /* 0x0000001997b28810 */ /* 0x000fe20007ffe1ff */
[----:B------:R-:W4:Y:S01]  /*43c0*/  LDSM.16.M88.4 R88, [R197+0x800] ;  /* 0x00080000c558783b */ /* 0x000f220000000200 */
[----:B------:R-:W-:Y:S02]  /*43d0*/  I2FP.F32.S32 R151, R159 ;  /* 0x0000009f00977245 */ /* 0x000fe40000201400 */
[----:B------:R-:W-:Y:S02]  /*43e0*/  I2FP.F32.S32 R175, R175 ;  /* 0x000000af00af7245 */ /* 0x000fe40000201400 */
[----:B------:R-:W-:Y:S01]  /*43f0*/  ISETP.GE.AND P0, PT, R170, R241, PT ;  /* 0x000000f1aa00720c */ /* 0x000fe20003f06270 */
[----:B------:R-:W-:Y:S01]  /*4400*/  LDSM.16.M88.4 R92, [R149] ;  /* 0x00000000955c783b */ /* 0x000fe20000000200 */
[----:B------:R-:W-:Y:S02]  /*4410*/  I2FP.F32.S32 R179, R179 ;  /* 0x000000b300b37245 */ /* 0x000fe40000201400 */
[----:B------:R-:W-:Y:S02]  /*4420*/  I2FP.F32.S32 R173, R173 ;  /* 0x000000ad00ad7245 */ /* 0x000fe40000201400 */
[----:B------:R-:W-:Y:S01]  /*4430*/  I2FP.F32.S32 R171, R171 ;  /* 0x000000ab00ab7245 */ /* 0x000fe20000201400 */
[----:B------:R-:W4:Y:S01]  /*4440*/  LDSM.16.M88.4 R96, [R196] ;  /* 0x00000000c460783b */ /* 0x000f220000000200 */
[----:B------:R-:W-:Y:S02]  /*4450*/  I2FP.F32.S32 R157, R157 ;  /* 0x0000009d009d7245 */ /* 0x000fe40000201400 */
[----:B------:R-:W-:Y:S01]  /*4460*/  I2FP.F32.S32 R178, R178 ;  /* 0x000000b200b27245 */ /* 0x000fe20000201400 */
[C---:B-1----:R-:W-:Y:S02]  /*4470*/  HMMA.16816.F32 R4, R68.reuse, R72, RZ ;  /* 0x000000484404723c */ /* 0x042fe400000018ff */
[----:B-----5:R-:W5:Y:S04]  /*4480*/  LDG.E R153, desc[UR14][R154.64] ;  /* 0x0000000e9a997981 */ /* 0x020f68000c1e1900 */
[C---:B------:R-:W-:Y:S02]  /*4490*/  HMMA.16816.F32 R8, R68.reuse, R74, RZ ;  /* 0x0000004a4408723c */ /* 0x040fe400000018ff */
[----:B------:R-:W-:Y:S04]  /*44a0*/  LDSM.16.M88.4 R72, [R148] ;  /* 0x000000009448783b */ /* 0x000fe80000000200 */
[C---:B--2---:R-:W-:Y:S02]  /*44b0*/  HMMA.16816.F32 R12, R68.reuse, R76, RZ ;  /* 0x0000004c440c723c */ /* 0x044fe400000018ff */
[----:B------:R1:W5:Y:S04]  /*44c0*/  LDG.E R152, desc[UR14][R154.64+0x20] ;  /* 0x0000200e9a987981 */ /* 0x000368000c1e1900 */
[----:B------:R-:W-:Y:S02]  /*44d0*/  HMMA.16816.F32 R16, R68, R78, RZ ;  /* 0x0000004e4410723c */ /* 0x000fe400000018ff */
[----:B------:R-:W2:Y:S04]  /*44e0*/  LDSM.16.M88.4 R68, [R196+0x800] ;  /* 0x00080000c444783b */ /* 0x000ea80000000200 */
[C---:B---3--:R-:W-:Y:S02]  /*44f0*/  HMMA.16816.F32 R4, R80.reuse, R84, R4 ;  /* 0x000000545004723c */ /* 0x048fe40000001804 */
[----:B------:R-:W3:Y:S04]  /*4500*/  LDSM.16.M88.4 R76, [R195] ;  /* 0x00000000c34c783b */ /* 0x000ee80000000200 */
[C---:B------:R-:W-:Y:S02]  /*4510*/  HMMA.16816.F32 R8, R80.reuse, R86, R8 ;  /* 0x000000565008723c */ /* 0x040fe40000001808 */
[----:B------:R-:W-:Y:S04]  /*4520*/  LDSM.16.M88.4 R84, [R191+0x2000] ;  /* 0x00200000bf54783b */ /* 0x000fe80000000200 */
[C---:B----4-:R-:W-:Y:S06]  /*4530*/  HMMA.16816.F32 R12, R80.reuse, R88, R12 ;  /* 0x00000058500c723c */ /* 0x050fec000000180c */
[----:B------:R-:W-:Y:S01]  /*4540*/  HMMA.16816.F32 R16, R80, R90, R16 ;  /* 0x0000005a5010723c */ /* 0x000fe20000001810 */
[----:B------:R-:W4:Y:S05]  /*4550*/  LDSM.16.M88.4 R80, [R195+0x800] ;  /* 0x00080000c350783b */ /* 0x000f2a0000000200 */
[C---:B------:R-:W-:Y:S01]  /*4560*/  HMMA.16816.F32 R4, R92.reuse, R96, R4 ;  /* 0x000000605c04723c */ /* 0x040fe20000001804 */
[----:B------:R-:W1:Y:S05]  /*4570*/  LDSM.16.M88.4 R88, [R198+UR5+0x14000] ;  /* 0x01400005c658783b */ /* 0x000e6a0008000200 */
[C---:B------:R-:W-:Y:S01]  /*4580*/  HMMA.16816.F32 R8, R92.reuse, R98, R8 ;  /* 0x000000625c08723c */ /* 0x040fe20000001808 */
[----:B------:R-:W-:Y:S05]  /*4590*/  LDSM.16.M88.4 R96, [R197+0x2000] ;  /* 0x00200000c560783b */ /* 0x000fea0000000200 */
[C---:B--2---:R-:W-:Y:S06]  /*45a0*/  HMMA.16816.F32 R12, R92.reuse, R68, R12 ;  /* 0x000000445c0c723c */ /* 0x044fec000000180c */
[----:B------:R-:W-:Y:S01]  /*45b0*/  HMMA.16816.F32 R16, R92, R70, R16 ;  /* 0x000000465c10723c */ /* 0x000fe20000001810 */
[----:B------:R-:W2:Y:S05]  /*45c0*/  LDSM.16.M88.4 R68, [R198+UR5+0x14800] ;  /* 0x01480005c644783b */ /* 0x000eaa0008000200 */
[C---:B---3--:R-:W-:Y:S01]  /*45d0*/  HMMA.16816.F32 R4, R72.reuse, R76, R4 ;  /* 0x0000004c4804723c */ /* 0x048fe20000001804 */
[----:B------:R-:W3:Y:S05]  /*45e0*/  LDSM.16.M88.4 R92, [R150+0x2000] ;  /* 0x00200000965c783b */ /* 0x000eea0000000200 */
[C---:B------:R-:W-:Y:S01]  /*45f0*/  HMMA.16816.F32 R8, R72.reuse, R78, R8 ;  /* 0x0000004e4808723c */ /* 0x040fe20000001808 */
[----:B------:R-:W-:Y:S05]  /*4600*/  LDSM.16.M88.4 R76, [R149+0x2000] ;  /* 0x00200000954c783b */ /* 0x000fea0000000200 */
[C---:B----4-:R-:W-:Y:S06]  /*4610*/  HMMA.16816.F32 R12, R72.reuse, R80, R12 ;  /* 0x00000050480c723c */ /* 0x050fec000000180c */
[----:B------:R-:W-:Y:S01]  /*4620*/  HMMA.16816.F32 R16, R72, R82, R16 ;  /* 0x000000524810723c */ /* 0x000fe20000001810 */
[----:B------:R-:W4:Y:S05]  /*4630*/  LDSM.16.M88.4 R72, [R197+0x2800] ;  /* 0x00280000c548783b */ /* 0x000f2a0000000200 */
[C---:B-1----:R-:W-:Y:S01]  /*4640*/  HMMA.16816.F32 R4, R84.reuse, R88, R4 ;  /* 0x000000585404723c */ /* 0x042fe20000001804 */
[----:B------:R-:W1:Y:S05]  /*4650*/  LDSM.16.M88.4 R80, [R196+0x2000] ;  /* 0x00200000c450783b */ /* 0x000e6a0000000200 */
        /* <DEDUP_REMOVED lines=8> */
[----:B------:R-:W-:Y:S05]  /*46e0*/  LDSM.16.M88.4 R96, [R198+UR5+0x16000] ;  /* 0x01600005c660783b */ /* 0x000fea0008000200 */
        /* <DEDUP_REMOVED lines=26> */
[C---:B------:R-:W-:Y:S06]  /*4890*/  HMMA.16816.F32 R8, R76.reuse, R82, R8 ;  /* 0x000000524c08723c */ /* 0x040fec0000001808 */
[C---:B----4-:R-:W-:Y:S06]  /*48a0*/  HMMA.16816.F32 R12, R76.reuse, R72, R12 ;  /* 0x000000484c0c723c */ /* 0x050fec000000180c */
[----:B------:R-:W-:Y:S06]  /*48b0*/  HMMA.16816.F32 R16, R76, R74, R16 ;  /* 0x0000004a4c10723c */ /* 0x000fec0000001810 */
[C---:B-1----:R-:W-:Y:S06]  /*48c0*/  HMMA.16816.F32 R4, R84.reuse, R88, R4 ;  /* 0x000000585404723c */ /* 0x042fec0000001804 */
[C---:B------:R-:W-:Y:S06]  /*48d0*/  HMMA.16816.F32 R8, R84.reuse, R90, R8 ;  /* 0x0000005a5408723c */ /* 0x040fec0000001808 */
[C---:B--2---:R-:W-:Y:S06]  /*48e0*/  HMMA.16816.F32 R12, R84.reuse, R68, R12 ;  /* 0x00000044540c723c */ /* 0x044fec000000180c */
        /* <DEDUP_REMOVED lines=18> */
[-C--:B--2---:R-:W-:Y:S01]  /*4a10*/  FFMA.FTZ R183, R183, -R233.reuse, R154 ;  /* 0x800000e9b7b77223 */ /* 0x084fe2000001009a */
[----:B------:R-:W-:Y:S07]  /*4a20*/  FFMA.FTZ R154, -R154, R154, 1 ;  /* 0x3f8000009a9a7423 */ /* 0x000fee000001019a */
[----:B------:R-:W2:Y:S01]  /*4a30*/  MUFU.TANH R166, R166 ;  /* 0x000000a600a67308 */ /* 0x000ea20000002400 */
[----:B-1----:R-:W-:Y:S01]  /*4a40*/  FFMA.FTZ R167, -R176, R176, 1 ;  /* 0x3f800000b0a77423 */ /* 0x002fe200000101b0 */
[-C--:B------:R-:W-:Y:S01]  /*4a50*/  FFMA.FTZ R176, R181, -R233.reuse, R176 ;  /* 0x800000e9b5b07223 */ /* 0x080fe200000100b0 */
[----:B------:R-:W-:Y:S01]  /*4a60*/  FMUL.FTZ R162, R15, UR9 ;  /* 0x000000090fa27c20 */ /* 0x000fe20008410000 */
[----:B------:R-:W-:Y:S01]  /*4a70*/  FMUL.FTZ R180, R12, UR9 ;  /* 0x000000090cb47c20 */ /* 0x000fe20008410000 */
[----:B------:R-:W-:Y:S05]  /*4a80*/  FMUL.FTZ R172, R13, UR9 ;  /* 0x000000090dac7c20 */ /* 0x000fea0008410000 */
[----:B------:R-:W1:Y:S01]  /*4a90*/  MUFU.TANH R184, R184 ;  /* 0x000000b800b87308 */ /* 0x000e620000002400 */
[----:B------:R-:W-:Y:S01]  /*4aa0*/  FMUL.FTZ R160, R14, UR9 ;  /* 0x000000090ea07c20 */ /* 0x000fe20008410000 */
[-C--:B---3--:R-:W-:Y:S01]  /*4ab0*/  FFMA.FTZ R177, R177, -R233.reuse, R156 ;  /* 0x800000e9b1b17223 */ /* 0x088fe2000001009c */
[----:B------:R-:W-:Y:S01]  /*4ac0*/  FMUL.FTZ R250, R16, UR9 ;  /* 0x0000000910fa7c20 */ /* 0x000fe20008410000 */
[----:B------:R-:W-:Y:S01]  /*4ad0*/  FMUL.FTZ R161, R18, UR9 ;  /* 0x0000000912a17c20 */ /* 0x000fe20008410000 */
[----:B------:R-:W-:Y:S01]  /*4ae0*/  FMUL.FTZ R155, R17, UR9 ;  /* 0x00000009119b7c20 */ /* 0x000fe20008410000 */
[----:B------:R-:W-:Y:S01]  /*4af0*/  FMUL.FTZ R186, R19, UR9 ;  /* 0x0000000913ba7c20 */ /* 0x000fe20008410000 */
[----:B------:R-:W-:Y:S03]  /*4b00*/  FFMA.FTZ R168, -R156, R156, 1 ;  /* 0x3f8000009ca87423 */ /* 0x000fe6000001019c */
[----:B------:R-:W3:Y:S01]  /*4b10*/  MUFU.TANH R174, R174 ;  /* 0x000000ae00ae7308 */ /* 0x000ee20000002400 */
[-C--:B--2---:R-:W-:Y:S01]  /*4b20*/  FFMA.FTZ R181, R181, -R233.reuse, R166 ;  /* 0x800000e9b5b57223 */ /* 0x084fe200000100a6 */
[----:B------:R-:W-:Y:S01]  /*4b30*/  FFMA.FTZ R159, -R166, R166, 1 ;  /* 0x3f800000a69f7423 */ /* 0x000fe200000101a6 */
[----:B------:R-:W-:Y:S01]  /*4b40*/  FMUL.FTZ R166, R154, UR9 ;  /* 0x000000099aa67c20 */ /* 0x000fe20008410000 */
[----:B------:R-:W-:Y:S01]  /*4b50*/  FMUL.FTZ R168, R168, UR9 ;  /* 0x00000009a8a87c20 */ /* 0x000fe20008410000 */
[----:B------:R-:W-:Y:S05]  /*4b60*/  FMUL.FTZ R167, R167, UR9 ;  /* 0x00000009a7a77c20 */ /* 0x000fea0008410000 */
[----:B------:R-:W2:Y:S01]  /*4b70*/  MUFU.TANH R158, R158 ;  /* 0x0000009e009e7308 */ /* 0x000ea20000002400 */
[----:B-1----:R-:W-:Y:S01]  /*4b80*/  FFMA.FTZ R169, -R184, R184, 1 ;  /* 0x3f800000b8a97423 */ /* 0x002fe200000101b8 */
[-C--:B------:R-:W-:Y:S03]  /*4b90*/  FFMA.FTZ R184, R175, -R233.reuse, R184 ;  /* 0x800000e9afb87223 */ /* 0x080fe600000100b8 */
[----:B------:R-:W-:Y:S05]  /*4ba0*/  FMUL.FTZ R169, R169, UR9 ;  /* 0x00000009a9a97c20 */ /* 0x000fea0008410000 */
[----:B------:R-:W1:Y:S01]  /*4bb0*/  MUFU.TANH R162, R162 ;  /* 0x000000a200a27308 */ /* 0x000e620000002400 */
[----:B---3--:R-:W-:Y:S01]  /*4bc0*/  FFMA.FTZ R163, -R174, R174, 1 ;  /* 0x3f800000aea37423 */ /* 0x008fe200000101ae */
[-C--:B------:R-:W-:Y:S03]  /*4bd0*/  FFMA.FTZ R174, R179, -R233.reuse, R174 ;  /* 0x800000e9b3ae7223 */ /* 0x080fe600000100ae */
[----:B------:R-:W-:Y:S05]  /*4be0*/  FMUL.FTZ R163, R163, UR9 ;  /* 0x00000009a3a37c20 */ /* 0x000fea0008410000 */
[----:B------:R-:W3:Y:S01]  /*4bf0*/  MUFU.TANH R182, R182 ;  /* 0x000000b600b67308 */ /* 0x000ee20000002400 */
[-C--:B--2---:R-:W-:Y:S01]  /*4c00*/  FFMA.FTZ R175, R175, -R233.reuse, R158 ;  /* 0x800000e9afaf7223 */ /* 0x084fe2000001009e */
[----:B------:R-:W-:Y:S04]  /*4c10*/  FFMA.FTZ R164, -R158, R158, 1 ;  /* 0x3f8000009ea47423 */ /* 0x000fe8000001019e */
[----:B------:R-:W-:Y:S04]  /*4c20*/  FMUL.FTZ R164, R164, UR9 ;  /* 0x00000009a4a47c20 */ /* 0x000fe80008410000 */
[----:B------:R-:W-:Y:S01]  /*4c30*/  MUFU.TANH R180, R180 ;  /* 0x000000b400b47308 */ /* 0x000fe20000002400 */
[-C--:B-1----:R-:W-:Y:S01]  /*4c40*/  FFMA.FTZ R179, R179, -R233.reuse, R162 ;  /* 0x800000e9b3b37223 */ /* 0x082fe200000100a2 */
[----:B------:R-:W-:Y:S01]  /*4c50*/  FFMA.FTZ R158, -R162, R162, 1 ;  /* 0x3f800000a29e7423 */ /* 0x000fe200000101a2 */
[----:B------:R-:W-:Y:S03]  /*4c60*/  FMUL.FTZ R162, R159, UR9 ;  /* 0x000000099fa27c20 */ /* 0x000fe60008410000 */
[----:B------:R-:W-:Y:S04]  /*4c70*/  FMUL.FTZ R158, R158, UR9 ;  /* 0x000000099e9e7c20 */ /* 0x000fe80008410000 */
[----:B------:R-:W1:Y:S01]  /*4c80*/  MUFU.TANH R172, R172 ;  /* 0x000000ac00ac7308 */ /* 0x000e620000002400 */
[----:B---3--:R-:W-:Y:S01]  /*4c90*/  FFMA.FTZ R165, -R182, R182, 1 ;  /* 0x3f800000b6a57423 */ /* 0x008fe200000101b6 */
[-C--:B------:R-:W-:Y:S03]  /*4ca0*/  FFMA.FTZ R182, R173, -R233.reuse, R182 ;  /* 0x800000e9adb67223 */ /* 0x080fe600000100b6 */
[----:B------:R-:W-:Y:S05]  /*4cb0*/  FMUL.FTZ R165, R165, UR9 ;  /* 0x00000009a5a57c20 */ /* 0x000fea0008410000 */
[----:B------:R2:W3:Y:S10]  /*4cc0*/  MUFU.TANH R156, R161 ;  /* 0x000000a1009c7308 */ /* 0x0004f40000002400 */
[----:B------:R-:W4:Y:S01]  /*4cd0*/  MUFU.TANH R160, R160 ;  /* 0x000000a000a07308 */ /* 0x000f220000002400 */
[----:B-1----:R-:W-:Y:S01]  /*4ce0*/  FFMA.FTZ R159, -R172, R172, 1 ;  /* 0x3f800000ac9f7423 */ /* 0x002fe200000101ac */
[-C--:B------:R-:W-:Y:S03]  /*4cf0*/  FFMA.FTZ R172, R151, -R233.reuse, R172 ;  /* 0x800000e997ac7223 */ /* 0x080fe600000100ac */
[----:B------:R-:W-:Y:S05]  /*4d00*/  FMUL.FTZ R159, R159, UR9 ;  /* 0x000000099f9f7c20 */ /* 0x000fea0008410000 */
[----:B------:R-:W-:Y:S01]  /*4d10*/  MUFU.TANH R250, R250 ;  /* 0x000000fa00fa7308 */ /* 0x000fe20000002400 */
[----:B--2---:R-:W-:Y:S01]  /*4d20*/  FFMA.FTZ R161, -R180, R180, 1 ;  /* 0x3f800000b4a17423 */ /* 0x004fe200000101b4 */
[CC--:B------:R-:W-:Y:S01]  /*4d30*/  FFMA.FTZ R180, R171.reuse, -R233.reuse, R180 ;  /* 0x800000e9abb47223 */ /* 0x0c0fe200000100b4 */
[-C--:B---3--:R-:W-:Y:S01]  /*4d40*/  FFMA.FTZ R171, R171, -R233.reuse, R156 ;  /* 0x800000e9abab7223 */ /* 0x088fe2000001009c */
[----:B------:R-:W-:Y:S01]  /*4d50*/  FFMA.FTZ R156, -R156, R156, 1 ;  /* 0x3f8000009c9c7423 */ /* 0x000fe2000001019c */
[----:B------:R-:W-:Y:S05]  /*4d60*/  FMUL.FTZ R161, R161, UR9 ;  /* 0x00000009a1a17c20 */ /* 0x000fea0008410000 */
[----:B------:R-:W1:Y:S01]  /*4d70*/  MUFU.TANH R155, R155 ;  /* 0x0000009b009b7308 */ /* 0x000e620000002400 */
[-C--:B----4-:R-:W-:Y:S01]  /*4d80*/  FFMA.FTZ R173, R173, -R233.reuse, R160 ;  /* 0x800000e9adad7223 */ /* 0x090fe200000100a0 */
[----:B------:R-:W-:Y:S01]  /*4d90*/  FFMA.FTZ R160, -R160, R160, 1 ;  /* 0x3f800000a0a07423 */ /* 0x000fe200000101a0 */
[----:B------:R-:W-:Y:S03]  /*4da0*/  FMUL.FTZ R156, R156, UR9 ;  /* 0x000000099c9c7c20 */ /* 0x000fe60008410000 */
[----:B------:R-:W-:Y:S04]  /*4db0*/  FMUL.FTZ R160, R160, UR9 ;  /* 0x00000009a0a07c20 */ /* 0x000fe80008410000 */
[----:B------:R2:W3:Y:S01]  /*4dc0*/  MUFU.TANH R154, R186 ;  /* 0x000000ba009a7308 */ /* 0x0004e20000002400 */
[----:B-1----:R-:W-:Y:S01]  /*4dd0*/  FFMA.FTZ R178, R178, -R233, R155 ;  /* 0x800000e9b2b27223 */ /* 0x002fe2000001009b */
[----:B------:R-:W-:Y:S04]  /*4de0*/  FFMA.FTZ R155, -R155, R155, 1 ;  /* 0x3f8000009b9b7423 */ /* 0x000fe8000001019b */
[----:B------:R-:W-:Y:S01]  /*4df0*/  FMUL.FTZ R155, R155, UR9 ;  /* 0x000000099b9b7c20 */ /* 0x000fe20008410000 */
[-C--:B--2---:R-:W-:Y:S01]  /*4e00*/  FFMA.FTZ R186, R157, -R233.reuse, R250 ;  /* 0x800000e99dba7223 */ /* 0x084fe200000100fa */
[----:B---3--:R-:W-:Y:S01]  /*4e10*/  FFMA.FTZ R151, R151, -R233, R154 ;  /* 0x800000e997977223 */ /* 0x008fe2000001009a */
[----:B------:R-:W-:Y:S01]  /*4e20*/  FFMA.FTZ R157, -R250, R250, 1 ;  /* 0x3f800000fa9d7423 */ /* 0x000fe200000101fa */
[----:B------:R-:W-:Y:S03]  /*4e30*/  FFMA.FTZ R154, -R154, R154, 1 ;  /* 0x3f8000009a9a7423 */ /* 0x000fe6000001019a */
[----:B------:R-:W-:Y:S01]  /*4e40*/  FMUL.FTZ R157, R157, UR9 ;  /* 0x000000099d9d7c20 */ /* 0x000fe20008410000 */
[----:B------:R-:W-:Y:S01]  /*4e50*/  FMUL.FTZ R154, R154, UR9 ;  /* 0x000000099a9a7c20 */ /* 0x000fe20008410000 */
        /* <DEDUP_REMOVED lines=10> */
.L_x_1543:
        /* <DEDUP_REMOVED lines=66> */
.L_x_1544:
[C---:B------:R-:W-:Y:S01]  /*5320*/  FMUL.FTZ R5, R234.reuse, 1.4426950216293334961 ;  /* 0x3fb8aa3bea057820 */ /* 0x040fe20000410000 */
[----:B------:R-:W-:Y:S01]  /*5330*/  FSETP.NEU.FTZ.AND P0, PT, R234, -INF , PT ;  /* 0xff800000ea00780b */ /* 0x000fe20003f1d000 */
[----:B------:R-:W-:Y:S01]  /*5340*/  FMUL.FTZ R4, R235, 1.4426950216293334961 ;  /* 0x3fb8aa3beb047820 */ /* 0x000fe20000410000 */
[----:B------:R-:W-:Y:S02]  /*5350*/  ISETP.GT.AND P4, PT, R238, R223, PT ;  /* 0x000000dfee00720c */ /* 0x000fe40003f84270 */
[----:B------:R-:W-:Y:S02]  /*5360*/  FSEL R5, R5, RZ, P0 ;  /* 0x000000ff05057208 */ /* 0x000fe40000000000 */
[----:B------:R-:W-:Y:S03]  /*5370*/  FSETP.NEU.FTZ.AND P0, PT, R235, -INF , PT ;  /* 0xff800000eb00780b */ /* 0x000fe60003f1d000 */
[--C-:B------:R-:W-:Y:S01]  /*5380*/  FFMA.FTZ R185, R184, UR4, -R5.reuse ;  /* 0x00000004b8b97c23 */ /* 0x100fe20008010805 */
[----:B------:R-:W-:Y:S01]  /*5390*/  FSEL R4, R4, RZ, P0 ;  /* 0x000000ff04047208 */ /* 0x000fe20000000000 */
[--C-:B------:R-:W-:Y:S04]  /*53a0*/  FFMA.FTZ R184, R176, UR4, -R5.reuse ;  /* 0x00000004b0b87c23 */ /* 0x100fe80008010805 */
        /* <DEDUP_REMOVED lines=12> */
[--C-:B------:R-:W-:Y:S01]  /*5470*/  FFMA.FTZ R171, R171, UR4, -R4.reuse ;  /* 0x00000004abab7c23 */ /* 0x100fe20008010804 */
[----:B------:R-:W-:Y:S03]  /*5480*/  FFMA.FTZ R4, R151, UR4, -R4 ;  /* 0x0000000497047c23 */ /* 0x000fe60008010804 */
[----:B------:R-:W-:Y:S01]  /*5490*/  MUFU.EX2 R184, R184 ;  /* 0x000000b800b87308 */ /* 0x000fe20000000800 */
[----:B------:R-:W-:Y:S01]  /*54a0*/  FFMA.FTZ R5, R178, UR4, -R5 ;  /* 0x00000004b2057c23 */ /* 0x000fe20008010805 */
[----:B------:R-:W-:Y:S04]  /*54b0*/  LEA R151, R200, UR5, 0x1 ;  /* 0x00000005c8977c11 */ /* 0x000fe8000f8e08ff */
[-C--:B------:R-:W-:Y:S04]  /*54c0*/  IADD3 R150, R190, R151.reuse, RZ ;  /* 0x00000097be967210 */ /* 0x080fe80007ffe0ff */
[----:B------:R-:W-:Y:S01]  /*54d0*/  MUFU.EX2 R177, R177 ;  /* 0x000000b100b17308 */ /* 0x000fe20000000800 */
[C---:B------:R-:W-:Y:S02]  /*54e0*/  IADD3 R149, R189.reuse, R151, RZ ;  /* 0x00000097bd957210 */ /* 0x040fe40007ffe0ff */
[----:B------:R-:W-:Y:S07]  /*54f0*/  IADD3 R148, R189, R150, RZ ;  /* 0x00000096bd947210 */ /* 0x000fee0007ffe0ff */
        /* <DEDUP_REMOVED lines=38> */
[C---:B-1----:R-:W-:Y:S04]  /*5760*/  HMMA.16816.F32 R4, R16.reuse, R8, RZ ;  /* 0x000000081004723c */ /* 0x042fe800000018ff */
[----:B------:R-:W-:Y:S02]  /*5770*/  LDSM.16.M88.4 R96, [R195+0x6000] ;  /* 0x00600000c360783b */ /* 0x000fe40000000200 */
        /* <DEDUP_REMOVED lines=65> */
[C---:B---3--:R-:W-:Y:S06]  /*5b90*/  HMMA.16816.F32 R4, R76.reuse, R80, R4 ;  /* 0x000000504c04723c */ /* 0x048fec0000001804 */
[C---:B------:R-:W-:Y:S06]  /*5ba0*/  HMMA.16816.F32 R8, R76.reuse, R82, R8 ;  /* 0x000000524c08723c */ /* 0x040fec0000001808 */
[C---:B-1----:R-:W-:Y:S06]  /*5bb0*/  HMMA.16816.F32 R12, R76.reuse, R68, R12 ;  /* 0x000000444c0c723c */ /* 0x042fec000000180c */
[----:B------:R-:W-:Y:S06]  /*5bc0*/  HMMA.16816.F32 R16, R76, R70, R16 ;  /* 0x000000464c10723c */ /* 0x000fec0000001810 */
[C---:B----4-:R-:W-:Y:S06]  /*5bd0*/  HMMA.16816.F32 R4, R84.reuse, R88, R4 ;  /* 0x000000585404723c */ /* 0x050fec0000001804 */
[C---:B------:R-:W-:Y:S06]  /*5be0*/  HMMA.16816.F32 R8, R84.reuse, R90, R8 ;  /* 0x0000005a5408723c */ /* 0x040fec0000001808 */
[C---:B--2---:R-:W-:Y:S06]  /*5bf0*/  HMMA.16816.F32 R12, R84.reuse, R72, R12 ;  /* 0x00000048540c723c */ /* 0x044fec000000180c */
        /* <DEDUP_REMOVED lines=133> */
.L_x_1545:
        /* <DEDUP_REMOVED lines=137> */
.L_x_1546:
        /* <DEDUP_REMOVED lines=485> */
.L_x_1548:
        /* <DEDUP_REMOVED lines=12> */
.L_x_1549:
        /* <DEDUP_REMOVED lines=51> */
.L_x_1551:
[----:B------:R-:W-:Y:S05]  /*8f20*/  BSYNC B0 ;  /* 0x0000000000007941 */ /* 0x000fea0003800000 */
.L_x_1550:
        /* <DEDUP_REMOVED lines=19> */
.L_x_1553:
[----:B------:R-:W-:Y:S05]  /*9060*/  BSYNC B0 ;  /* 0x0000000000007941 */ /* 0x000fea0003800000 */
.L_x_1552:
        /* <DEDUP_REMOVED lines=28> */
.L_x_1555:
[----:B------:R-:W-:Y:S05]  /*9230*/  BSYNC B0 ;  /* 0x0000000000007941 */ /* 0x000fea0003800000 */
.L_x_1554:
        /* <DEDUP_REMOVED lines=19> */
.L_x_1524:
[----:B------:R-:W-:Y:S05]  /*9370*/  BSYNC B1 ;  /* 0x0000000000017941 */ /* 0x000fea0003800000 */
.L_x_1510:
[----:B-1-34-:R-:W1:Y:S02]  /*9380*/  LDC R2, c[0x0][0xc] ;  /* 0x00000300ff027b82 */ /* 0x01ae640000000800 */
[----:B-1----:R-:W-:-:S04]  /*9390*/  IADD3 R211, R2, R211, RZ ;  /* 0x000000d302d37210 */ /* 0x002fc80007ffe0ff */
[----:B------:R-:W-:-:S13]  /*93a0*/  ISETP.GE.AND P0, PT, R211, UR12, PT ;  /* 0x0000000cd3007c0c */ /* 0x000fda000bf06270 */
[----:B------:R-:W-:Y:S05]  /*93b0*/  @P0 BRA `(.L_x_1556) ;  /* 0x0000000000040947 */ /* 0x000fea0003800000 */
[----:B------:R-:W-:Y:S05]  /*93c0*/  BRA `(.L_x_1557) ;  /* 0xffffff7400507947 */ /* 0x000fea000383ffff */
.L_x_1556:
[----:B------:R-:W-:Y:S05]  /*93d0*/  EXIT ;  /* 0x000000000000794d */ /* 0x000fea0003800000 */
.L_x_1558:
        /* <DEDUP_REMOVED lines=10> */
.L_x_1621:


//--------------------- .text._ZN5flash25flash_bwd_dot_do_o_kernelILb0E23Flash_bwd_kernel_traitsILi192ELi64ELi64ELi8ELi4ELi2ELi2ELb0ELb0EN7cutlass6half_tE19Flash_kernel_traitsILi192ELi64ELi64ELi8ES3_EEEEvNS_16Flash_bwd_paramsE --------------------------
	.section	.text._ZN5flash25flash_bwd_dot_do_o_kernelILb0E23Flash_bwd_kernel_traitsILi192ELi64ELi64ELi8ELi4ELi2ELi2ELb0ELb0EN7cutlass6half_tE19Flash_kernel_traitsILi192ELi64ELi64ELi8ES3_EEEEvNS_16Flash_bwd_paramsE,"ax",@progbits
	.align	128
        .global         _ZN5flash25flash_bwd_dot_do_o_kernelILb0E23Flash_bwd_kernel_traitsILi192ELi64ELi64ELi8ELi4ELi2ELi2ELb0ELb0EN7cutlass6half_tE19Flash_kernel_traitsILi192ELi64ELi64ELi8ES3_EEEEvNS_16Flash_bwd_paramsE
        .type           _ZN5flash25flash_bwd_dot_do_o_kernelILb0E23Flash_bwd_kernel_traitsILi192ELi64ELi64ELi8ELi4ELi2ELi2ELb0ELb0EN7cutlass6half_tE19Flash_kernel_traitsILi192ELi64ELi64ELi8ES3_EEEEvNS_16Flash_bwd_paramsE,@function
        .size           _ZN5flash25flash_bwd_dot_do_o_kernelILb0E23Flash_bwd_kernel_traitsILi192ELi64ELi64ELi8ELi4ELi2ELi2ELb0ELb0EN7cutlass6half_tE19Flash_kernel_traitsILi192ELi64ELi64ELi8ES3_EEEEvNS_16Flash_bwd_paramsE,(.L_x_1622 - _ZN5flash25flash_bwd_dot_do_o_kernelILb0E23Flash_bwd_kernel_traitsILi192ELi64ELi64ELi8ELi4ELi2ELi2ELb0ELb0EN7cutlass6half_tE19Flash_kernel_traitsILi192ELi64ELi64ELi8ES3_EEEEvNS_16Flash_bwd_paramsE)
        .other          _ZN5flash25flash_bwd_dot_do_o_kernelILb0E23Flash_bwd_kernel_traitsILi192ELi64ELi64ELi8ELi4ELi2ELi2ELb0ELb0EN7cutlass6half_tE19Flash_kernel_traitsILi192ELi64ELi64ELi8ES3_EEEEvNS_16Flash_bwd_paramsE,@"STO_CUDA_ENTRY STV_DEFAULT"
_ZN5flash25flash_bwd_dot_do_o_kernelILb0E23Flash_bwd_kernel_traitsILi192ELi64ELi64ELi8ELi4ELi2ELi2ELb0ELb0EN7cutlass6half_tE19Flash_kernel_traitsILi192ELi64ELi64ELi8ES3_EEEEvNS_16Flash_bwd_paramsE:
.text._ZN5flash25flash_bwd_dot_do_o_kernelILb0E23Flash_bwd_kernel_traitsILi192ELi64ELi64ELi8ELi4ELi2ELi2ELb0ELb0EN7cutlass6half_tE19Flash_kernel_traitsILi192ELi64ELi64ELi8ES3_EEEEvNS_16Flash_bwd_paramsE:
        /* <DEDUP_REMOVED lines=52> */
.L_x_1559:
[----:B------:R-:W0:Y:S08]  /*0340*/  LDC R46, c[0x0][0x270] ;  /* 0x00009c00ff2e7b82 */ /* 0x000e300000000800 */
[----:B------:R-:W1:Y:S01]  /*0350*/  LDC R3, c[0x0][0x2d4] ;  /* 0x0000b500ff037b82 */ /* 0x000e620000000800 */
[----:B0-----:R-:W-:-:S04]  /*0360*/  IMAD R46, R7, R46, UR5 ;  /* 0x00000005072e7e24 */ /* 0x001fc8000f8e022e */
[----:B-1----:R-:W-:-:S07]  /*0370*/  IMAD R46, R46, R3, RZ ;  /* 0x000000032e2e7224 */ /* 0x002fce00078e02ff */
.L_x_1560:
        /* <DEDUP_REMOVED lines=54> */
.L_x_1562:
[----:B------:R-:W-:Y:S05]  /*06e0*/  BSYNC B0 ;  /* 0x0000000000007941 */ /* 0x000fea0003800000 */
.L_x_1561:
        /* <DEDUP_REMOVED lines=37> */
.L_x_1564:
[----:B------:R-:W-:Y:S05]  /*0940*/  BSYNC B0 ;  /* 0x0000000000007941 */ /* 0x000fea0003800000 */
.L_x_1563:
        /* <DEDUP_REMOVED lines=41> */
.L_x_1566:
[----:B------:R-:W-:Y:S05]  /*0be0*/  BSYNC B0 ;  /* 0x0000000000007941 */ /* 0x000fea0003800000 */
.L_x_1565:
        /* <DEDUP_REMOVED lines=29> */
.L_x_1568:
[----:B------:R-:W-:Y:S05]  /*0dc0*/  BSYNC B0 ;  /* 0x0000000000007941 */ /* 0x000fea0003800000 */
.L_x_1567:
        /* <DEDUP_REMOVED lines=171> */
.L_x_1569:
        /* <DEDUP_REMOVED lines=16> */
.L_x_1622:


//--------------------- .text._ZN5flash25flash_bwd_dot_do_o_kernelILb1E23Flash_bwd_kernel_traitsILi192ELi64ELi64ELi8ELi4ELi2ELi2ELb0ELb0EN7cutlass6half_tE19Flash_kernel_traitsILi192ELi64ELi64ELi8ES3_EEEEvNS_16Flash_bwd_paramsE --------------------------
	.section	.text._ZN5flash25flash_bwd_dot_do_o_kernelILb1E23Flash_bwd_kernel_traitsILi192ELi64ELi64ELi8ELi4ELi2ELi2ELb0ELb0EN7cutlass6half_tE19Flash_kernel_traitsILi192ELi64ELi64ELi8ES3_EEEEvNS_16Flash_bwd_paramsE,"ax",@progbits
	.align	128
        .global         _ZN5flash25flash_bwd_dot_do_o_kernelILb1E23Flash_bwd_kernel_traitsILi192ELi64ELi64ELi8ELi4ELi2ELi2ELb0ELb0EN7cutlass6half_tE19Flash_kernel_traitsILi192ELi64ELi64ELi8ES3_EEEEvNS_16Flash_bwd_paramsE
        .type           _ZN5flash25flash_bwd_dot_do_o_kernelILb1E23Flash_bwd_kernel_traitsILi192ELi64ELi64ELi8ELi4ELi2ELi2ELb0ELb0EN7cutlass6half_tE19Flash_kernel_traitsILi192ELi64ELi64ELi8ES3_EEEEvNS_16Flash_bwd_paramsE,@function
        .size           _ZN5flash25flash_bwd_dot_do_o_kernelILb1E23Flash_bwd_kernel_traitsILi192ELi64ELi64ELi8ELi4ELi2ELi2ELb0ELb0EN7cutlass6half_tE19Flash_kernel_traitsILi192ELi64ELi64ELi8ES3_EEEEvNS_16Flash_bwd_paramsE,(.L_x_1623 - _ZN5flash25flash_bwd_dot_do_o_kernelILb1E23Flash_bwd_kernel_traitsILi192ELi64ELi64ELi8ELi4ELi2ELi2ELb0ELb0EN7cutlass6half_tE19Flash_kernel_traitsILi192ELi64ELi64ELi8ES3_EEEEvNS_16Flash_bwd_paramsE)
        .other          _ZN5flash25flash_bwd_dot_do_o_kernelILb1E23Flash_bwd_kernel_traitsILi192ELi64ELi64ELi8ELi4ELi2ELi2ELb0ELb0EN7cutlass6half_tE19Flash_kernel_traitsILi192ELi64ELi64ELi8ES3_EEEEvNS_16Flash_bwd_paramsE,@"STO_CUDA_ENTRY STV_DEFAULT"
_ZN5flash25flash_bwd_dot_do_o_kernelILb1E23Flash_bwd_kernel_traitsILi192ELi64ELi64ELi8ELi4ELi2ELi2ELb0ELb0EN7cutlass6half_tE19Flash_kernel_traitsILi192ELi64ELi64ELi8ES3_EEEEvNS_16Flash_bwd_paramsE:
.text._ZN5flash25flash_bwd_dot_do_o_kernelILb1E23Flash_bwd_kernel_traitsILi192ELi64ELi64ELi8ELi4ELi2ELi2ELb0ELb0EN7cutlass6half_tE19Flash_kernel_traitsILi192ELi64ELi64ELi8ES3_EEEEvNS_16Flash_bwd_paramsE:
        /* <DEDUP_REMOVED lines=60> */
.L_x_1570:
        /* <DEDUP_REMOVED lines=27> */
.L_x_1571:
[----:B------:R-:W-:-:S04]  /*0570*/  IMAD R16, R16, R11, R29 ;  /* 0x0000000b10107224 */ /* 0x000fc800078e021d */
[----:B------:R-:W-:-:S07]  /*0580*/  IMAD R16, R16, R19, RZ ;  /* 0x0000001310107224 */ /* 0x000fce00078e02ff */
.L_x_1572:
        /* <DEDUP_REMOVED lines=71> */
.L_x_1574:
[----:B------:R-:W-:Y:S05]  /*0a00*/  BSYNC B0 ;  /* 0x0000000000007941 */ /* 0x000fea0003800000 */
.L_x_1573:
        /* <DEDUP_REMOVED lines=31> */
.L_x_1576:
[----:B------:R-:W-:Y:S05]  /*0c00*/  BSYNC B0 ;  /* 0x0000000000007941 */ /* 0x000fea0003800000 */
.L_x_1575:
        /* <DEDUP_REMOVED lines=38> */
.L_x_1578:
[----:B------:R-:W-:Y:S05]  /*0e70*/  BSYNC B0 ;  /* 0x0000000000007941 */ /* 0x000fea0003800000 */
.L_x_1577:
        /* <DEDUP_REMOVED lines=34> */
.L_x_1580:
[----:B------:R-:W-:Y:S05]  /*10a0*/  BSYNC B0 ;  /* 0x0000000000007941 */ /* 0x000fea0003800000 */
.L_x_1579:
        /* <DEDUP_REMOVED lines=188> */
.L_x_1581:
        /* <DEDUP_REMOVED lines=9> */
.L_x_1623:


//--------------------- .nv.shared._ZN5flash44flash_bwd_dq_dk_dv_loop_seqk_parallel_kernelI23Flash_bwd_kernel_traitsILi192ELi64ELi64ELi8ELi4ELi2ELi2ELb1ELb1EN7cutlass6half_tE19Flash_kernel_traitsILi192ELi64ELi64ELi8ES3_EELb0ELb0ELb0ELb0ELb0ELb0ELb0EEEvNS_16Flash_bwd_paramsE --------------------------
	.section	.nv.shared._ZN5flash44flash_bwd_dq_dk_dv_loop_seqk_parallel_kernelI23Flash_bwd_kernel_traitsILi192ELi64ELi64ELi8ELi4ELi2ELi2ELb1ELb1EN7cutlass6half_tE19Flash_kernel_traitsILi192ELi64ELi64ELi8ES3_EELb0ELb0ELb0ELb0ELb0ELb0ELb0EEEvNS_16Flash_bwd_paramsE,"aw",@nobits
	.sectionflags	@""
	.align	16
	.zero		1024


//--------------------- .nv.shared.reserved.0     --------------------------
	.section	.nv.shared.reserved.0,"aw",@nobits
	.weak		__nv_reservedSMEM_offset_0_alias
	.size		__nv_reservedSMEM_offset_0_alias, 0, 0
	.other		__nv_reservedSMEM_offset_0_alias,@"STO_CUDA_RESERVED_SHARED STV_DEFAULT"
__nv_reservedSMEM_offset_0_alias:
	.zero		0


//--------------------- .nv.global                --------------------------
	.section	.nv.global,"aw",@nobits
.nv.global:
	.type		_ZN66_INTERNAL_bd075e13_30_flash_bwd_hdim192_fp16_sm80_cu_a6473388_30824cute1_E,@object
	.size		_ZN66_INTERNAL_bd075e13_30_flash_bwd_hdim192_fp16_sm80_cu_a6473388_30824cute1_E,(_ZN66_INTERNAL_bd075e13_30_flash_bwd_hdim192_fp16_sm80_cu_a6473388_30824cuda3std3__45__cpo6cbeginE - _ZN66_INTERNAL_bd075e13_30_flash_bwd_hdim192_fp16_sm80_cu_a6473388_30824cute1_E)
_ZN66_INTERNAL_bd075e13_30_flash_bwd_hdim192_fp16_sm80_cu_a6473388_30824cute1_E:
	.zero		1
	.type		_ZN66_INTERNAL_bd075e13_30_flash_bwd_hdim192_fp16_sm80_cu_a6473388_30824cuda3std3__45__cpo6cbeginE,@object
	.size		_ZN66_INTERNAL_bd075e13_30_flash_bwd_hdim192_fp16_sm80_cu_a6473388_30824cuda3std3__45__cpo6cbeginE,(_ZN66_INTERNAL_bd075e13_30_flash_bwd_hdim192_fp16_sm80_cu_a6473388_30824cuda3std3__48in_placeE - _ZN66_INTERNAL_bd075e13_30_flash_bwd_hdim192_fp16_sm80_cu_a6473388_30824cuda3std3__45__cpo6cbeginE)
_ZN66_INTERNAL_bd075e13_30_flash_bwd_hdim192_fp16_sm80_cu_a6473388_30824cuda3std3__45__cpo6cbeginE:
	.zero		1
	.type		_ZN66_INTERNAL_bd075e13_30_flash_bwd_hdim192_fp16_sm80_cu_a6473388_30824cuda3std3__48in_placeE,@object
	.size		_ZN66_INTERNAL_bd075e13_30_flash_bwd_hdim192_fp16_sm80_cu_a6473388_30824cuda3std3__48in_placeE,(_ZN66_INTERNAL_bd075e13_30_flash_bwd_hdim192_fp16_sm80_cu_a6473388_30824cuda3std6ranges3__45__cpo9iter_moveE - _ZN66_INTERNAL_bd075e13_30_flash_bwd_hdim192_fp16_sm80_cu_a6473388_30824cuda3std3__48in_placeE)
_ZN66_INTERNAL_bd075e13_30_flash_bwd_hdim192_fp16_sm80_cu_a6473388_30824cuda3std3__48in_placeE:
	.zero		1
	.type		_ZN66_INTERNAL_bd075e13_30_flash_bwd_hdim192_fp16_sm80_cu_a6473388_30824cuda3std6ranges3__45__cpo9iter_moveE,@object
	.size		_ZN66_INTERNAL_bd075e13_30_flash_bwd_hdim192_fp16_sm80_cu_a6473388_30824cuda3std6ranges3__45__cpo9iter_moveE,(_ZN66_INTERNAL_bd075e13_30_flash_bwd_hdim192_fp16_sm80_cu_a6473388_30824cuda3std3__45__cpo5beginE - _ZN66_INTERNAL_bd075e13_30_flash_bwd_hdim192_fp16_sm80_cu_a6473388_30824cuda3std6ranges3__45__cpo9iter_moveE)
_ZN66_INTERNAL_bd075e13_30_flash_bwd_hdim192_fp16_sm80_cu_a6473388_30824cuda3std6ranges3__45__cpo9iter_moveE:
	.zero		1
	.type		_ZN66_INTERNAL_bd075e13_30_flash_bwd_hdim192_fp16_sm80_cu_a6473388_30824cuda3std3__45__cpo5beginE,@object
	.size		_ZN66_INTERNAL_bd075e13_30_flash_bwd_hdim192_fp16_sm80_cu_a6473388_30824cuda3std3__45__cpo5beginE,(_ZN66_INTERNAL_bd075e13_30_flash_bwd_hdim192_fp16_sm80_cu_a6473388_30824cuda3std3__468_GLOBAL__N__bd075e13_30_flash_bwd_hdim192_fp16_sm80_cu_a6473388_30826ignoreE - _ZN66_INTERNAL_bd075e13_30_flash_bwd_hdim192_fp16_sm80_cu_a6473388_30824cuda3std3__45__cpo5beginE)
_ZN66_INTERNAL_bd075e13_30_flash_bwd_hdim192_fp16_sm80_cu_a6473388_30824cuda3std3__45__cpo5beginE:
	.zero		1
	.type		_ZN66_INTERNAL_bd075e13_30_flash_bwd_hdim192_fp16_sm80_cu_a6473388_30824cuda3std3__468_GLOBAL__N__bd075e13_30_flash_bwd_hdim192_fp16_sm80_cu_a6473388_30826ignoreE,@object
	.size		_ZN66_INTERNAL_bd075e13_30_flash_bwd_hdim192_fp16_sm80_cu_a6473388_30824cuda3std3__468_GLOBAL__N__bd075e13_30_flash_bwd_hdim192_fp16_sm80_cu_a6473388_30826ignoreE,(_ZN66_INTERNAL_bd075e13_30_flash_bwd_hdim192_fp16_sm80_cu_a6473388_30824cute7productE - _ZN66_INTERNAL_bd075e13_30_flash_bwd_hdim192_fp16_sm80_cu_a6473388_30824cuda3std3__468_GLOBAL__N__bd075e13_30_flash_bwd_hdim192_fp16_sm80_cu_a6473388_30826ignoreE)
_ZN66_INTERNAL_bd075e13_30_flash_bwd_hdim192_fp16_sm80_cu_a6473388_30824cuda3std3__468_GLOBAL__N__bd075e13_30_flash_bwd_hdim192_fp16_sm80_cu_a6473388_30826ignoreE:
	.zero		1
	.type		_ZN66_INTERNAL_bd075e13_30_flash_bwd_hdim192_fp16_sm80_cu_a6473388_30824cute7productE,@object
	.size		_ZN66_INTERNAL_bd075e13_30_flash_bwd_hdim192_fp16_sm80_cu_a6473388_30824cute7productE,(_ZN66_INTERNAL_bd075e13_30_flash_bwd_hdim192_fp16_sm80_cu_a6473388_30824cuda3std3__45__cpo3endE - _ZN66_INTERNAL_bd075e13_30_flash_bwd_hdim192_fp16_sm80_cu_a6473388_30824cute7productE)
_ZN66_INTERNAL_bd075e13_30_flash_bwd_hdim192_fp16_sm80_cu_a6473388_30824cute7productE:
	.zero		1
	.type		_ZN66_INTERNAL_bd075e13_30_flash_bwd_hdim192_fp16_sm80_cu_a6473388_30824cuda3std3__45__cpo3endE,@object
	.size		_ZN66_INTERNAL_bd075e13_30_flash_bwd_hdim192_fp16_sm80_cu_a6473388_30824cuda3std3__45__cpo3endE,(_ZN66_INTERNAL_bd075e13_30_flash_bwd_hdim192_fp16_sm80_cu_a6473388_30824cuda3std3__419piecewise_constructE - _ZN66_INTERNAL_bd075e13_30_flash_bwd_hdim192_fp16_sm80_cu_a6473388_30824cuda3std3__45__cpo3endE)
_ZN66_INTERNAL_bd075e13_30_flash_bwd_hdim192_fp16_sm80_cu_a6473388_30824cuda3std3__45__cpo3endE:
	.zero		1
	.type		_ZN66_INTERNAL_bd075e13_30_flash_bwd_hdim192_fp16_sm80_cu_a6473388_30824cuda3std3__419piecewise_constructE,@object
	.size		_ZN66_INTERNAL_bd075e13_30_flash_bwd_hdim192_fp16_sm80_cu_a6473388_30824cuda3std3__419piecewise_constructE,(_ZN66_INTERNAL_bd075e13_30_flash_bwd_hdim192_fp16_sm80_cu_a6473388_30824cuda3std3__45__cpo4cendE - _ZN66_INTERNAL_bd075e13_30_flash_bwd_hdim192_fp16_sm80_cu_a6473388_30824cuda3std3__419piecewise_constructE)
_ZN66_INTERNAL_bd075e13_30_flash_bwd_hdim192_fp16_sm80_cu_a6473388_30824cuda3std3__419piecewise_constructE:
	.zero		1
	.type		_ZN66_INTERNAL_bd075e13_30_flash_bwd_hdim192_fp16_sm80_cu_a6473388_30824cuda3std3__45__cpo4cendE,@object
	.size		_ZN66_INTERNAL_bd075e13_30_flash_bwd_hdim192_fp16_sm80_cu_a6473388_30824cuda3std3__45__cpo4cendE,(_ZN66_INTERNAL_bd075e13_30_flash_bwd_hdim192_fp16_sm80_cu_a6473388_30824cuda3std6ranges3__45__cpo4swapE - _ZN66_INTERNAL_bd075e13_30_flash_bwd_hdim192_fp16_sm80_cu_a6473388_30824cuda3std3__45__cpo4cendE)
_ZN66_INTERNAL_bd075e13_30_flash_bwd_hdim192_fp16_sm80_cu_a6473388_30824cuda3std3__45__cpo4cendE:
	.zero		1
	.type		_ZN66_INTERNAL_bd075e13_30_flash_bwd_hdim192_fp16_sm80_cu_a6473388_30824cuda3std6ranges3__45__cpo4swapE,@object
	.size		_ZN66_INTERNAL_bd075e13_30_flash_bwd_hdim192_fp16_sm80_cu_a6473388_30824cuda3std6ranges3__45__cpo4swapE,(.L_7 - _ZN66_INTERNAL_bd075e13_30_flash_bwd_hdim192_fp16_sm80_cu_a6473388_30824cuda3std6ranges3__45__cpo4swapE)
_ZN66_INTERNAL_bd075e13_30_flash_bwd_hdim192_fp16_sm80_cu_a6473388_30824cuda3std6ranges3__45__cpo4swapE:
	.zero		1
.L_7:


//--------------------- .nv.shared._ZN5flash44flash_bwd_dq_dk_dv_loop_seqk_parallel_kernelI23Flash_bwd_kernel_traitsILi192ELi64ELi64ELi8ELi4ELi2ELi2ELb1ELb1EN7cutlass6half_tE19Flash_kernel_traitsILi192ELi64ELi64ELi8ES3_EELb0ELb0ELb1ELb0ELb0ELb0ELb0EEEvNS_16Flash_bwd_paramsE --------------------------
	.section	.nv.shared._ZN5flash44flash_bwd_dq_dk_dv_loop_seqk_parallel_kernelI23Flash_bwd_kernel_traitsILi192ELi64ELi64ELi8ELi4ELi2ELi2ELb1ELb1EN7cutlass6half_tE19Flash_kernel_traitsILi192ELi64ELi64ELi8ES3_EELb0ELb0ELb1ELb0ELb0ELb0ELb0EEEvNS_16Flash_bwd_paramsE,"aw",@nobits
	.sectionflags	@""
	.align	16
	.zero		1024


//--------------------- .nv.shared._ZN5flash44flash_bwd_dq_dk_dv_loop_seqk_parallel_kernelI23Flash_bwd_kernel_traitsILi192ELi64ELi64ELi8ELi4ELi2ELi2ELb1ELb1EN7cutlass6half_tE19Flash_kernel_traitsILi192ELi64ELi64ELi8ES3_EELb0ELb0ELb0ELb0ELb0ELb1ELb0EEEvNS_16Flash_bwd_paramsE --------------------------
	.section	.nv.shared._ZN5flash44flash_bwd_dq_dk_dv_loop_seqk_parallel_kernelI23Flash_bwd_kernel_traitsILi192ELi64ELi64ELi8ELi4ELi2ELi2ELb1ELb1EN7cutlass6half_tE19Flash_kernel_traitsILi192ELi64ELi64ELi8ES3_EELb0ELb0ELb0ELb0ELb0ELb1ELb0EEEvNS_16Flash_bwd_paramsE,"aw",@nobits
	.sectionflags	@""
	.align	16
	.zero		1024


//--------------------- .nv.shared._ZN5flash44flash_bwd_dq_dk_dv_loop_seqk_parallel_kernelI23Flash_bwd_kernel_traitsILi192ELi64ELi64ELi8ELi4ELi2ELi2ELb1ELb1EN7cutlass6half_tE19Flash_kernel_traitsILi192ELi64ELi64ELi8ES3_EELb0ELb0ELb0ELb1ELb0ELb0ELb0EEEvNS_16Flash_bwd_paramsE --------------------------
	.section	.nv.shared._ZN5flash44flash_bwd_dq_dk_dv_loop_seqk_parallel_kernelI23Flash_bwd_kernel_traitsILi192ELi64ELi64ELi8ELi4ELi2ELi2ELb1ELb1EN7cutlass6half_tE19Flash_kernel_traitsILi192ELi64ELi64ELi8ES3_EELb0ELb0ELb0ELb1ELb0ELb0ELb0EEEvNS_16Flash_bwd_paramsE,"aw",@nobits
	.sectionflags	@""
	.align	16
	.zero		1024


//--------------------- .nv.shared._ZN5flash44flash_bwd_dq_dk_dv_loop_seqk_parallel_kernelI23Flash_bwd_kernel_traitsILi192ELi64ELi64ELi8ELi4ELi2ELi2ELb1ELb1EN7cutlass6half_tE19Flash_kernel_traitsILi192ELi64ELi64ELi8ES3_EELb0ELb0ELb1ELb0ELb0ELb1ELb0EEEvNS_16Flash_bwd_paramsE --------------------------
	.section	.nv.shared._ZN5flash44flash_bwd_dq_dk_dv_loop_seqk_parallel_kernelI23Flash_bwd_kernel_traitsILi192ELi64ELi64ELi8ELi4ELi2ELi2ELb1ELb1EN7cutlass6half_tE19Flash_kernel_traitsILi192ELi64ELi64ELi8ES3_EELb0ELb0ELb1ELb0ELb0ELb1ELb0EEEvNS_16Flash_bwd_paramsE,"aw",@nobits
	.sectionflags	@""
	.align	16
	.zero		1024


//--------------------- .nv.shared._ZN5flash44flash_bwd_dq_dk_dv_loop_seqk_parallel_kernelI23Flash_bwd_kernel_traitsILi192ELi64ELi64ELi8ELi4ELi2ELi2ELb1ELb1EN7cutlass6half_tE19Flash_kernel_traitsILi192ELi64ELi64ELi8ES3_EELb0ELb0ELb1ELb1ELb0ELb0ELb0EEEvNS_16Flash_bwd_paramsE --------------------------
	.section	.nv.shared._ZN5flash44flash_bwd_dq_dk_dv_loop_seqk_parallel_kernelI23Flash_bwd_kernel_traitsILi192ELi64ELi64ELi8ELi4ELi2ELi2ELb1ELb1EN7cutlass6half_tE19Flash_kernel_traitsILi192ELi64ELi64ELi8ES3_EELb0ELb0ELb1ELb1ELb0ELb0ELb0EEEvNS_16Flash_bwd_paramsE,"aw",@nobits
	.sectionflags	@""
	.align	16
	.zero		1024


//--------------------- .nv.shared._ZN5flash44flash_bwd_dq_dk_dv_loop_seqk_parallel_kernelI23Flash_bwd_kernel_traitsILi192ELi64ELi64ELi8ELi4ELi2ELi2ELb0ELb0EN7cutlass6half_tE19Flash_kernel_traitsILi192ELi64ELi64ELi8ES3_EELb0ELb0ELb0ELb0ELb0ELb0ELb0EEEvNS_16Flash_bwd_paramsE --------------------------
	.section	.nv.shared._ZN5flash44flash_bwd_dq_dk_dv_loop_seqk_parallel_kernelI23Flash_bwd_kernel_traitsILi192ELi64ELi64ELi8ELi4ELi2ELi2ELb0ELb0EN7cutlass6half_tE19Flash_kernel_traitsILi192ELi64ELi64ELi8ES3_EELb0ELb0ELb0ELb0ELb0ELb0ELb0EEEvNS_16Flash_bwd_paramsE,"aw",@nobits
	.sectionflags	@""
	.align	16
	.zero		1024


//--------------------- .nv.shared._ZN5flash44flash_bwd_dq_dk_dv_loop_seqk_parallel_kernelI23Flash_bwd_kernel_traitsILi192ELi64ELi64ELi8ELi4ELi2ELi2ELb0ELb0EN7cutlass6half_tE19Flash_kernel_traitsILi192ELi64ELi64ELi8ES3_EELb0ELb0ELb1ELb0ELb0ELb0ELb0EEEvNS_16Flash_bwd_paramsE --------------------------
	.section	.nv.shared._ZN5flash44flash_bwd_dq_dk_dv_loop_seqk_parallel_kernelI23Flash_bwd_kernel_traitsILi192ELi64ELi64ELi8ELi4ELi2ELi2ELb0ELb0EN7cutlass6half_tE19Flash_kernel_traitsILi192ELi64ELi64ELi8ES3_EELb0ELb0ELb1ELb0ELb0ELb0ELb0EEEvNS_16Flash_bwd_paramsE,"aw",@nobits
	.sectionflags	@""
	.align	16
	.zero		1024


//--------------------- .nv.shared._ZN5flash44flash_bwd_dq_dk_dv_loop_seqk_parallel_kernelI23Flash_bwd_kernel_traitsILi192ELi64ELi64ELi8ELi4ELi2ELi2ELb0ELb0EN7cutlass6half_tE19Flash_kernel_traitsILi192ELi64ELi64ELi8ES3_EELb0ELb0ELb0ELb0ELb0ELb1ELb0EEEvNS_16Flash_bwd_paramsE --------------------------
	.section	.nv.shared._ZN5flash44flash_bwd_dq_dk_dv_loop_seqk_parallel_kernelI23Flash_bwd_kernel_traitsILi192ELi64ELi64ELi8ELi4ELi2ELi2ELb0ELb0EN7cutlass6half_tE19Flash_kernel_traitsILi192ELi64ELi64ELi8ES3_EELb0ELb0ELb0ELb0ELb0ELb1ELb0EEEvNS_16Flash_bwd_paramsE,"aw",@nobits
	.sectionflags	@""
	.align	16
	.zero		1024


//--------------------- .nv.shared._ZN5flash44flash_bwd_dq_dk_dv_loop_seqk_parallel_kernelI23Flash_bwd_kernel_traitsILi192ELi64ELi64ELi8ELi4ELi2ELi2ELb0ELb0EN7cutlass6half_tE19Flash_kernel_traitsILi192ELi64ELi64ELi8ES3_EELb0ELb0ELb0ELb1ELb0ELb0ELb0EEEvNS_16Flash_bwd_paramsE --------------------------
	.section	.nv.shared._ZN5flash44flash_bwd_dq_dk_dv_loop_seqk_parallel_kernelI23Flash_bwd_kernel_traitsILi192ELi64ELi64ELi8ELi4ELi2ELi2ELb0ELb0EN7cutlass6half_tE19Flash_kernel_traitsILi192ELi64ELi64ELi8ES3_EELb0ELb0ELb0ELb1ELb0ELb0ELb0EEEvNS_16Flash_bwd_paramsE,"aw",@nobits
	.sectionflags	@""
	.align	16
	.zero		1024


//--------------------- .nv.shared._ZN5flash44flash_bwd_dq_dk_dv_loop_seqk_parallel_kernelI23Flash_bwd_kernel_traitsILi192ELi64ELi64ELi8ELi4ELi2ELi2ELb0ELb0EN7cutlass6half_tE19Flash_kernel_traitsILi192ELi64ELi64ELi8ES3_EELb0ELb0ELb1ELb0ELb0ELb1ELb0EEEvNS_16Flash_bwd_paramsE --------------------------
	.section	.nv.shared._ZN5flash44flash_bwd_dq_dk_dv_loop_seqk_parallel_kernelI23Flash_bwd_kernel_traitsILi192ELi64ELi64ELi8ELi4ELi2ELi2ELb0ELb0EN7cutlass6half_tE19Flash_kernel_traitsILi192ELi64ELi64ELi8ES3_EELb0ELb0ELb1ELb0ELb0ELb1ELb0EEEvNS_16Flash_bwd_paramsE,"aw",@nobits
	.sectionflags	@""
	.align	16
	.zero		1024


//--------------------- .nv.shared._ZN5flash44flash_bwd_dq_dk_dv_loop_seqk_parallel_kernelI23Flash_bwd_kernel_traitsILi192ELi64ELi64ELi8ELi4ELi2ELi2ELb0ELb0EN7cutlass6half_tE19Flash_kernel_traitsILi192ELi64ELi64ELi8ES3_EELb0ELb0ELb1ELb1ELb0ELb0ELb0EEEvNS_16Flash_bwd_paramsE --------------------------
	.section	.nv.shared._ZN5flash44flash_bwd_dq_dk_dv_loop_seqk_parallel_kernelI23Flash_bwd_kernel_traitsILi192ELi64ELi64ELi8ELi4ELi2ELi2ELb0ELb0EN7cutlass6half_tE19Flash_kernel_traitsILi192ELi64ELi64ELi8ES3_EELb0ELb0ELb1ELb1ELb0ELb0ELb0EEEvNS_16Flash_bwd_paramsE,"aw",@nobits
	.sectionflags	@""
	.align	16
	.zero		1024


//--------------------- .nv.shared._ZN5flash27flash_bwd_convert_dq_kernelI23Flash_bwd_kernel_traitsILi192ELi64ELi64ELi8ELi4ELi2ELi2ELb1ELb1EN7cutlass6half_tE19Flash_kernel_traitsILi192ELi64ELi64ELi8ES3_EEEEvNS_16Flash_bwd_paramsEi --------------------------
	.section	.nv.shared._ZN5flash27flash_bwd_convert_dq_kernelI23Flash_bwd_kernel_traitsILi192ELi64ELi64ELi8ELi4ELi2ELi2ELb1ELb1EN7cutlass6half_tE19Flash_kernel_traitsILi192ELi64ELi64ELi8ES3_EEEEvNS_16Flash_bwd_paramsEi,"aw",@nobits
	.sectionflags	@""
	.align	16
	.zero		1024


//--------------------- .nv.shared._ZN5flash44flash_bwd_dq_dk_dv_loop_seqk_parallel_kernelI23Flash_bwd_kernel_traitsILi192ELi64ELi64ELi8ELi4ELi2ELi2ELb1ELb1EN7cutlass6half_tE19Flash_kernel_traitsILi192ELi64ELi64ELi8ES3_EELb1ELb0ELb0ELb0ELb0ELb0ELb0EEEvNS_16Flash_bwd_paramsE --------------------------
	.section	.nv.shared._ZN5flash44flash_bwd_dq_dk_dv_loop_seqk_parallel_kernelI23Flash_bwd_kernel_traitsILi192ELi64ELi64ELi8ELi4ELi2ELi2ELb1ELb1EN7cutlass6half_tE19Flash_kernel_traitsILi192ELi64ELi64ELi8ES3_EELb1ELb0ELb0ELb0ELb0ELb0ELb0EEEvNS_16Flash_bwd_paramsE,"aw",@nobits
	.sectionflags	@""
	.align	16
	.zero		1024


//--------------------- .nv.shared._ZN5flash44flash_bwd_dq_dk_dv_loop_seqk_parallel_kernelI23Flash_bwd_kernel_traitsILi192ELi64ELi64ELi8ELi4ELi2ELi2ELb1ELb1EN7cutlass6half_tE19Flash_kernel_traitsILi192ELi64ELi64ELi8ES3_EELb0ELb0ELb0ELb0ELb0ELb0ELb1EEEvNS_16Flash_bwd_paramsE --------------------------
	.section	.nv.shared._ZN5flash44flash_bwd_dq_dk_dv_loop_seqk_parallel_kernelI23Flash_bwd_kernel_traitsILi192ELi64ELi64ELi8ELi4ELi2ELi2ELb1ELb1EN7cutlass6half_tE19Flash_kernel_traitsILi192ELi64ELi64ELi8ES3_EELb0ELb0ELb0ELb0ELb0ELb0ELb1EEEvNS_16Flash_bwd_paramsE,"aw",@nobits
	.sectionflags	@""
	.align	16
	.zero		1024


//--------------------- .nv.shared._ZN5flash44flash_bwd_dq_dk_dv_loop_seqk_parallel_kernelI23Flash_bwd_kernel_traitsILi192ELi64ELi64ELi8ELi4ELi2ELi2ELb1ELb1EN7cutlass6half_tE19Flash_kernel_traitsILi192ELi64ELi64ELi8ES3_EELb1ELb0ELb1ELb0ELb0ELb0ELb0EEEvNS_16Flash_bwd_paramsE --------------------------
	.section	.nv.shared._ZN5flash44flash_bwd_dq_dk_dv_loop_seqk_parallel_kernelI23Flash_bwd_kernel_traitsILi192ELi64ELi64ELi8ELi4ELi2ELi2ELb1ELb1EN7cutlass6half_tE19Flash_kernel_traitsILi192ELi64ELi64ELi8ES3_EELb1ELb0ELb1ELb0ELb0ELb0ELb0EEEvNS_16Flash_bwd_paramsE,"aw",@nobits
	.sectionflags	@""
	.align	16
	.zero		1024


//--------------------- .nv.shared._ZN5flash44flash_bwd_dq_dk_dv_loop_seqk_parallel_kernelI23Flash_bwd_kernel_traitsILi192ELi64ELi64ELi8ELi4ELi2ELi2ELb1ELb1EN7cutlass6half_tE19Flash_kernel_traitsILi192ELi64ELi64ELi8ES3_EELb0ELb0ELb1ELb0ELb0ELb0ELb1EEEvNS_16Flash_bwd_paramsE --------------------------
	.section	.nv.shared._ZN5flash44flash_bwd_dq_dk_dv_loop_seqk_parallel_kernelI23Flash_bwd_kernel_traitsILi192ELi64ELi64ELi8ELi4ELi2ELi2ELb1ELb1EN7cutlass6half_tE19Flash_kernel_traitsILi192ELi64ELi64ELi8ES3_EELb0ELb0ELb1ELb0ELb0ELb0ELb1EEEvNS_16Flash_bwd_paramsE,"aw",@nobits
	.sectionflags	@""
	.align	16
	.zero		1024


//--------------------- .nv.shared._ZN5flash44flash_bwd_dq_dk_dv_loop_seqk_parallel_kernelI23Flash_bwd_kernel_traitsILi192ELi64ELi64ELi8ELi4ELi2ELi2ELb1ELb1EN7cutlass6half_tE19Flash_kernel_traitsILi192ELi64ELi64ELi8ES3_EELb1ELb0ELb0ELb0ELb0ELb1ELb0EEEvNS_16Flash_bwd_paramsE --------------------------
	.section	.nv.shared._ZN5flash44flash_bwd_dq_dk_dv_loop_seqk_parallel_kernelI23Flash_bwd_kernel_traitsILi192ELi64ELi64ELi8ELi4ELi2ELi2ELb1ELb1EN7cutlass6half_tE19Flash_kernel_traitsILi192ELi64ELi64ELi8ES3_EELb1ELb0ELb0ELb0ELb0ELb1ELb0EEEvNS_16Flash_bwd_paramsE,"aw",@nobits
	.sectionflags	@""
	.align	16
	.zero		1024


//--------------------- .nv.shared._ZN5flash44flash_bwd_dq_dk_dv_loop_seqk_parallel_kernelI23Flash_bwd_kernel_traitsILi192ELi64ELi64ELi8ELi4ELi2ELi2ELb1ELb1EN7cutlass6half_tE19Flash_kernel_traitsILi192ELi64ELi64ELi8ES3_EELb0ELb0ELb0ELb0ELb0ELb1ELb1EEEvNS_16Flash_bwd_paramsE --------------------------
	.section	.nv.shared._ZN5flash44flash_bwd_dq_dk_dv_loop_seqk_parallel_kernelI23Flash_bwd_kernel_traitsILi192ELi64ELi64ELi8ELi4ELi2ELi2ELb1ELb1EN7cutlass6half_tE19Flash_kernel_traitsILi192ELi64ELi64ELi8ES3_EELb0ELb0ELb0ELb0ELb0ELb1ELb1EEEvNS_16Flash_bwd_paramsE,"aw",@nobits
	.sectionflags	@""
	.align	16
	.zero		1024


//--------------------- .nv.shared._ZN5flash44flash_bwd_dq_dk_dv_loop_seqk_parallel_kernelI23Flash_bwd_kernel_traitsILi192ELi64ELi64ELi8ELi4ELi2ELi2ELb1ELb1EN7cutlass6half_tE19Flash_kernel_traitsILi192ELi64ELi64ELi8ES3_EELb1ELb0ELb0ELb1ELb0ELb0ELb0EEEvNS_16Flash_bwd_paramsE --------------------------
	.section	.nv.shared._ZN5flash44flash_bwd_dq_dk_dv_loop_seqk_parallel_kernelI23Flash_bwd_kernel_traitsILi192ELi64ELi64ELi8ELi4ELi2ELi2ELb1ELb1EN7cutlass6half_tE19Flash_kernel_traitsILi192ELi64ELi64ELi8ES3_EELb1ELb0ELb0ELb1ELb0ELb0ELb0EEEvNS_16Flash_bwd_paramsE,"aw",@nobits
	.sectionflags	@""
	.align	16
	.zero		1024


//--------------------- .nv.shared._ZN5flash44flash_bwd_dq_dk_dv_loop_seqk_parallel_kernelI23Flash_bwd_kernel_traitsILi192ELi64ELi64ELi8ELi4ELi2ELi2ELb1ELb1EN7cutlass6half_tE19Flash_kernel_traitsILi192ELi64ELi64ELi8ES3_EELb0ELb0ELb0ELb1ELb0ELb0ELb1EEEvNS_16Flash_bwd_paramsE --------------------------
	.section	.nv.shared._ZN5flash44flash_bwd_dq_dk_dv_loop_seqk_parallel_kernelI23Flash_bwd_kernel_traitsILi192ELi64ELi64ELi8ELi4ELi2ELi2ELb1ELb1EN7cutlass6half_tE19Flash_kernel_traitsILi192ELi64ELi64ELi8ES3_EELb0ELb0ELb0ELb1ELb0ELb0ELb1EEEvNS_16Flash_bwd_paramsE,"aw",@nobits
	.sectionflags	@""
	.align	16
	.zero		1024


//--------------------- .nv.shared._ZN5flash44flash_bwd_dq_dk_dv_loop_seqk_parallel_kernelI23Flash_bwd_kernel_traitsILi192ELi64ELi64ELi8ELi4ELi2ELi2ELb1ELb1EN7cutlass6half_tE19Flash_kernel_traitsILi192ELi64ELi64ELi8ES3_EELb1ELb0ELb1ELb0ELb0ELb1ELb0EEEvNS_16Flash_bwd_paramsE --------------------------
	.section	.nv.shared._ZN5flash44flash_bwd_dq_dk_dv_loop_seqk_parallel_kernelI23Flash_bwd_kernel_traitsILi192ELi64ELi64ELi8ELi4ELi2ELi2ELb1ELb1EN7cutlass6half_tE19Flash_kernel_traitsILi192ELi64ELi64ELi8ES3_EELb1ELb0ELb1ELb0ELb0ELb1ELb0EEEvNS_16Flash_bwd_paramsE,"aw",@nobits
	.sectionflags	@""
	.align	16
	.zero		1024


//--------------------- .nv.shared._ZN5flash44flash_bwd_dq_dk_dv_loop_seqk_parallel_kernelI23Flash_bwd_kernel_traitsILi192ELi64ELi64ELi8ELi4ELi2ELi2ELb1ELb1EN7cutlass6half_tE19Flash_kernel_traitsILi192ELi64ELi64ELi8ES3_EELb0ELb0ELb1ELb0ELb0ELb1ELb1EEEvNS_16Flash_bwd_paramsE --------------------------
	.section	.nv.shared._ZN5flash44flash_bwd_dq_dk_dv_loop_seqk_parallel_kernelI23Flash_bwd_kernel_traitsILi192ELi64ELi64ELi8ELi4ELi2ELi2ELb1ELb1EN7cutlass6half_tE19Flash_kernel_traitsILi192ELi64ELi64ELi8ES3_EELb0ELb0ELb1ELb0ELb0ELb1ELb1EEEvNS_16Flash_bwd_paramsE,"aw",@nobits
	.sectionflags	@""
	.align	16
	.zero		1024


//--------------------- .nv.shared._ZN5flash44flash_bwd_dq_dk_dv_loop_seqk_parallel_kernelI23Flash_bwd_kernel_traitsILi192ELi64ELi64ELi8ELi4ELi2ELi2ELb1ELb1EN7cutlass6half_tE19Flash_kernel_traitsILi192ELi64ELi64ELi8ES3_EELb1ELb0ELb1ELb1ELb0ELb0ELb0EEEvNS_16Flash_bwd_paramsE --------------------------
	.section	.nv.shared._ZN5flash44flash_bwd_dq_dk_dv_loop_seqk_parallel_kernelI23Flash_bwd_kernel_traitsILi192ELi64ELi64ELi8ELi4ELi2ELi2ELb1ELb1EN7cutlass6half_tE19Flash_kernel_traitsILi192ELi64ELi64ELi8ES3_EELb1ELb0ELb1ELb1ELb0ELb0ELb0EEEvNS_16Flash_bwd_paramsE,"aw",@nobits
	.sectionflags	@""
	.align	16
	.zero		1024


//--------------------- .nv.shared._ZN5flash44flash_bwd_dq_dk_dv_loop_seqk_parallel_kernelI23Flash_bwd_kernel_traitsILi192ELi64ELi64ELi8ELi4ELi2ELi2ELb1ELb1EN7cutlass6half_tE19Flash_kernel_traitsILi192ELi64ELi64ELi8ES3_EELb0ELb0ELb1ELb1ELb0ELb0ELb1EEEvNS_16Flash_bwd_paramsE --------------------------
	.section	.nv.shared._ZN5flash44flash_bwd_dq_dk_dv_loop_seqk_parallel_kernelI23Flash_bwd_kernel_traitsILi192ELi64ELi64ELi8ELi4ELi2ELi2ELb1ELb1EN7cutlass6half_tE19Flash_kernel_traitsILi192ELi64ELi64ELi8ES3_EELb0ELb0ELb1ELb1ELb0ELb0ELb1EEEvNS_16Flash_bwd_paramsE,"aw",@nobits
	.sectionflags	@""
	.align	16
	.zero		1024


//--------------------- .nv.shared._ZN5flash25flash_bwd_dot_do_o_kernelILb0E23Flash_bwd_kernel_traitsILi192ELi64ELi64ELi8ELi4ELi2ELi2ELb1ELb1EN7cutlass6half_tE19Flash_kernel_traitsILi192ELi64ELi64ELi8ES3_EEEEvNS_16Flash_bwd_paramsE --------------------------
	.section	.nv.shared._ZN5flash25flash_bwd_dot_do_o_kernelILb0E23Flash_bwd_kernel_traitsILi192ELi64ELi64ELi8ELi4ELi2ELi2ELb1ELb1EN7cutlass6half_tE19Flash_kernel_traitsILi192ELi64ELi64ELi8ES3_EEEEvNS_16Flash_bwd_paramsE,"aw",@nobits
	.sectionflags	@""
	.align	16
	.zero		1024


//--------------------- .nv.shared._ZN5flash25flash_bwd_dot_do_o_kernelILb1E23Flash_bwd_kernel_traitsILi192ELi64ELi64ELi8ELi4ELi2ELi2ELb1ELb1EN7cutlass6half_tE19Flash_kernel_traitsILi192ELi64ELi64ELi8ES3_EEEEvNS_16Flash_bwd_paramsE --------------------------
	.section	.nv.shared._ZN5flash25flash_bwd_dot_do_o_kernelILb1E23Flash_bwd_kernel_traitsILi192ELi64ELi64ELi8ELi4ELi2ELi2ELb1ELb1EN7cutlass6half_tE19Flash_kernel_traitsILi192ELi64ELi64ELi8ES3_EEEEvNS_16Flash_bwd_paramsE,"aw",@nobits
	.sectionflags	@""
	.align	16
	.zero		1024


//--------------------- .nv.shared._ZN5flash27flash_bwd_convert_dq_kernelI23Flash_bwd_kernel_traitsILi192ELi64ELi64ELi8ELi4ELi2ELi2ELb0ELb0EN7cutlass6half_tE19Flash_kernel_traitsILi192ELi64ELi64ELi8ES3_EEEEvNS_16Flash_bwd_paramsEi --------------------------
	.section	.nv.shared._ZN5flash27flash_bwd_convert_dq_kernelI23Flash_bwd_kernel_traitsILi192ELi64ELi64ELi8ELi4ELi2ELi2ELb0ELb0EN7cutlass6half_tE19Flash_kernel_traitsILi192ELi64ELi64ELi8ES3_EEEEvNS_16Flash_bwd_paramsEi,"aw",@nobits
	.sectionflags	@""
	.align	16
	.zero		1024


//--------------------- .nv.shared._ZN5flash44flash_bwd_dq_dk_dv_loop_seqk_parallel_kernelI23Flash_bwd_kernel_traitsILi192ELi64ELi64ELi8ELi4ELi2ELi2ELb0ELb0EN7cutlass6half_tE19Flash_kernel_traitsILi192ELi64ELi64ELi8ES3_EELb1ELb0ELb0ELb0ELb0ELb0ELb0EEEvNS_16Flash_bwd_paramsE --------------------------
	.section	.nv.shared._ZN5flash44flash_bwd_dq_dk_dv_loop_seqk_parallel_kernelI23Flash_bwd_kernel_traitsILi192ELi64ELi64ELi8ELi4ELi2ELi2ELb0ELb0EN7cutlass6half_tE19Flash_kernel_traitsILi192ELi64ELi64ELi8ES3_EELb1ELb0ELb0ELb0ELb0ELb0ELb0EEEvNS_16Flash_bwd_paramsE,"aw",@nobits
	.sectionflags	@""
	.align	16
	.zero		1024


//--------------------- .nv.shared._ZN5flash44flash_bwd_dq_dk_dv_loop_seqk_parallel_kernelI23Flash_bwd_kernel_traitsILi192ELi64ELi64ELi8ELi4ELi2ELi2ELb0ELb0EN7cutlass6half_tE19Flash_kernel_traitsILi192ELi64ELi64ELi8ES3_EELb0ELb0ELb0ELb0ELb0ELb0ELb1EEEvNS_16Flash_bwd_paramsE --------------------------
	.section	.nv.shared._ZN5flash44flash_bwd_dq_dk_dv_loop_seqk_parallel_kernelI23Flash_bwd_kernel_traitsILi192ELi64ELi64ELi8ELi4ELi2ELi2ELb0ELb0EN7cutlass6half_tE19Flash_kernel_traitsILi192ELi64ELi64ELi8ES3_EELb0ELb0ELb0ELb0ELb0ELb0ELb1EEEvNS_16Flash_bwd_paramsE,"aw",@nobits
	.sectionflags	@""
	.align	16
	.zero		1024


//--------------------- .nv.shared._ZN5flash44flash_bwd_dq_dk_dv_loop_seqk_parallel_kernelI23Flash_bwd_kernel_traitsILi192ELi64ELi64ELi8ELi4ELi2ELi2ELb0ELb0EN7cutlass6half_tE19Flash_kernel_traitsILi192ELi64ELi64ELi8ES3_EELb1ELb0ELb1ELb0ELb0ELb0ELb0EEEvNS_16Flash_bwd_paramsE --------------------------
	.section	.nv.shared._ZN5flash44flash_bwd_dq_dk_dv_loop_seqk_parallel_kernelI23Flash_bwd_kernel_traitsILi192ELi64ELi64ELi8ELi4ELi2ELi2ELb0ELb0EN7cutlass6half_tE19Flash_kernel_traitsILi192ELi64ELi64ELi8ES3_EELb1ELb0ELb1ELb0ELb0ELb0ELb0EEEvNS_16Flash_bwd_paramsE,"aw",@nobits
	.sectionflags	@""
	.align	16
	.zero		1024


//--------------------- .nv.shared._ZN5flash44flash_bwd_dq_dk_dv_loop_seqk_parallel_kernelI23Flash_bwd_kernel_traitsILi192ELi64ELi64ELi8ELi4ELi2ELi2ELb0ELb0EN7cutlass6half_tE19Flash_kernel_traitsILi192ELi64ELi64ELi8ES3_EELb0ELb0ELb1ELb0ELb0ELb0ELb1EEEvNS_16Flash_bwd_paramsE --------------------------
	.section	.nv.shared._ZN5flash44flash_bwd_dq_dk_dv_loop_seqk_parallel_kernelI23Flash_bwd_kernel_traitsILi192ELi64ELi64ELi8ELi4ELi2ELi2ELb0ELb0EN7cutlass6half_tE19Flash_kernel_traitsILi192ELi64ELi64ELi8ES3_EELb0ELb0ELb1ELb0ELb0ELb0ELb1EEEvNS_16Flash_bwd_paramsE,"aw",@nobits
	.sectionflags	@""
	.align	16
	.zero		1024


//--------------------- .nv.shared._ZN5flash44flash_bwd_dq_dk_dv_loop_seqk_parallel_kernelI23Flash_bwd_kernel_traitsILi192ELi64ELi64ELi8ELi4ELi2ELi2ELb0ELb0EN7cutlass6half_tE19Flash_kernel_traitsILi192ELi64ELi64ELi8ES3_EELb1ELb0ELb0ELb0ELb0ELb1ELb0EEEvNS_16Flash_bwd_paramsE --------------------------
	.section	.nv.shared._ZN5flash44flash_bwd_dq_dk_dv_loop_seqk_parallel_kernelI23Flash_bwd_kernel_traitsILi192ELi64ELi64ELi8ELi4ELi2ELi2ELb0ELb0EN7cutlass6half_tE19Flash_kernel_traitsILi192ELi64ELi64ELi8ES3_EELb1ELb0ELb0ELb0ELb0ELb1ELb0EEEvNS_16Flash_bwd_paramsE,"aw",@nobits
	.sectionflags	@""
	.align	16
	.zero		1024


//--------------------- .nv.shared._ZN5flash44flash_bwd_dq_dk_dv_loop_seqk_parallel_kernelI23Flash_bwd_kernel_traitsILi192ELi64ELi64ELi8ELi4ELi2ELi2ELb0ELb0EN7cutlass6half_tE19Flash_kernel_traitsILi192ELi64ELi64ELi8ES3_EELb0ELb0ELb0ELb0ELb0ELb1ELb1EEEvNS_16Flash_bwd_paramsE --------------------------
	.section	.nv.shared._ZN5flash44flash_bwd_dq_dk_dv_loop_seqk_parallel_kernelI23Flash_bwd_kernel_traitsILi192ELi64ELi64ELi8ELi4ELi2ELi2ELb0ELb0EN7cutlass6half_tE19Flash_kernel_traitsILi192ELi64ELi64ELi8ES3_EELb0ELb0ELb0ELb0ELb0ELb1ELb1EEEvNS_16Flash_bwd_paramsE,"aw",@nobits
	.sectionflags	@""
	.align	16
	.zero		1024


//--------------------- .nv.shared._ZN5flash44flash_bwd_dq_dk_dv_loop_seqk_parallel_kernelI23Flash_bwd_kernel_traitsILi192ELi64ELi64ELi8ELi4ELi2ELi2ELb0ELb0EN7cutlass6half_tE19Flash_kernel_traitsILi192ELi64ELi64ELi8ES3_EELb1ELb0ELb0ELb1ELb0ELb0ELb0EEEvNS_16Flash_bwd_paramsE --------------------------
	.section	.nv.shared._ZN5flash44flash_bwd_dq_dk_dv_loop_seqk_parallel_kernelI23Flash_bwd_kernel_traitsILi192ELi64ELi64ELi8ELi4ELi2ELi2ELb0ELb0EN7cutlass6half_tE19Flash_kernel_traitsILi192ELi64ELi64ELi8ES3_EELb1ELb0ELb0ELb1ELb0ELb0ELb0EEEvNS_16Flash_bwd_paramsE,"aw",@nobits
	.sectionflags	@""
	.align	16
	.zero		1024


//--------------------- .nv.shared._ZN5flash44flash_bwd_dq_dk_dv_loop_seqk_parallel_kernelI23Flash_bwd_kernel_traitsILi192ELi64ELi64ELi8ELi4ELi2ELi2ELb0ELb0EN7cutlass6half_tE19Flash_kernel_traitsILi192ELi64ELi64ELi8ES3_EELb0ELb0ELb0ELb1ELb0ELb0ELb1EEEvNS_16Flash_bwd_paramsE --------------------------
	.section	.nv.shared._ZN5flash44flash_bwd_dq_dk_dv_loop_seqk_parallel_kernelI23Flash_bwd_kernel_traitsILi192ELi64ELi64ELi8ELi4ELi2ELi2ELb0ELb0EN7cutlass6half_tE19Flash_kernel_traitsILi192ELi64ELi64ELi8ES3_EELb0ELb0ELb0ELb1ELb0ELb0ELb1EEEvNS_16Flash_bwd_paramsE,"aw",@nobits
	.sectionflags	@""
	.align	16
	.zero		1024


//--------------------- .nv.shared._ZN5flash44flash_bwd_dq_dk_dv_loop_seqk_parallel_kernelI23Flash_bwd_kernel_traitsILi192ELi64ELi64ELi8ELi4ELi2ELi2ELb0ELb0EN7cutlass6half_tE19Flash_kernel_traitsILi192ELi64ELi64ELi8ES3_EELb1ELb0ELb1ELb0ELb0ELb1ELb0EEEvNS_16Flash_bwd_paramsE --------------------------
	.section	.nv.shared._ZN5flash44flash_bwd_dq_dk_dv_loop_seqk_parallel_kernelI23Flash_bwd_kernel_traitsILi192ELi64ELi64ELi8ELi4ELi2ELi2ELb0ELb0EN7cutlass6half_tE19Flash_kernel_traitsILi192ELi64ELi64ELi8ES3_EELb1ELb0ELb1ELb0ELb0ELb1ELb0EEEvNS_16Flash_bwd_paramsE,"aw",@nobits
	.sectionflags	@""
	.align	16
	.zero		1024


//--------------------- .nv.shared._ZN5flash44flash_bwd_dq_dk_dv_loop_seqk_parallel_kernelI23Flash_bwd_kernel_traitsILi192ELi64ELi64ELi8ELi4ELi2ELi2ELb0ELb0EN7cutlass6half_tE19Flash_kernel_traitsILi192ELi64ELi64ELi8ES3_EELb0ELb0ELb1ELb0ELb0ELb1ELb1EEEvNS_16Flash_bwd_paramsE --------------------------
	.section	.nv.shared._ZN5flash44flash_bwd_dq_dk_dv_loop_seqk_parallel_kernelI23Flash_bwd_kernel_traitsILi192ELi64ELi64ELi8ELi4ELi2ELi2ELb0ELb0EN7cutlass6half_tE19Flash_kernel_traitsILi192ELi64ELi64ELi8ES3_EELb0ELb0ELb1ELb0ELb0ELb1ELb1EEEvNS_16Flash_bwd_paramsE,"aw",@nobits
	.sectionflags	@""
	.align	16
	.zero		1024


//--------------------- .nv.shared._ZN5flash44flash_bwd_dq_dk_dv_loop_seqk_parallel_kernelI23Flash_bwd_kernel_traitsILi192ELi64ELi64ELi8ELi4ELi2ELi2ELb0ELb0EN7cutlass6half_tE19Flash_kernel_traitsILi192ELi64ELi64ELi8ES3_EELb1ELb0ELb1ELb1ELb0ELb0ELb0EEEvNS_16Flash_bwd_paramsE --------------------------
	.section	.nv.shared._ZN5flash44flash_bwd_dq_dk_dv_loop_seqk_parallel_kernelI23Flash_bwd_kernel_traitsILi192ELi64ELi64ELi8ELi4ELi2ELi2ELb0ELb0EN7cutlass6half_tE19Flash_kernel_traitsILi192ELi64ELi64ELi8ES3_EELb1ELb0ELb1ELb1ELb0ELb0ELb0EEEvNS_16Flash_bwd_paramsE,"aw",@nobits
	.sectionflags	@""
	.align	16
	.zero		1024


//--------------------- .nv.shared._ZN5flash44flash_bwd_dq_dk_dv_loop_seqk_parallel_kernelI23Flash_bwd_kernel_traitsILi192ELi64ELi64ELi8ELi4ELi2ELi2ELb0ELb0EN7cutlass6half_tE19Flash_kernel_traitsILi192ELi64ELi64ELi8ES3_EELb0ELb0ELb1ELb1ELb0ELb0ELb1EEEvNS_16Flash_bwd_paramsE --------------------------
	.section	.nv.shared._ZN5flash44flash_bwd_dq_dk_dv_loop_seqk_parallel_kernelI23Flash_bwd_kernel_traitsILi192ELi64ELi64ELi8ELi4ELi2ELi2ELb0ELb0EN7cutlass6half_tE19Flash_kernel_traitsILi192ELi64ELi64ELi8ES3_EELb0ELb0ELb1ELb1ELb0ELb0ELb1EEEvNS_16Flash_bwd_paramsE,"aw",@nobits
	.sectionflags	@""
	.align	16
	.zero		1024


//--------------------- .nv.shared._ZN5flash25flash_bwd_dot_do_o_kernelILb0E23Flash_bwd_kernel_traitsILi192ELi64ELi64ELi8ELi4ELi2ELi2ELb0ELb0EN7cutlass6half_tE19Flash_kernel_traitsILi192ELi64ELi64ELi8ES3_EEEEvNS_16Flash_bwd_paramsE --------------------------
	.section	.nv.shared._ZN5flash25flash_bwd_dot_do_o_kernelILb0E23Flash_bwd_kernel_traitsILi192ELi64ELi64ELi8ELi4ELi2ELi2ELb0ELb0EN7cutlass6half_tE19Flash_kernel_traitsILi192ELi64ELi64ELi8ES3_EEEEvNS_16Flash_bwd_paramsE,"aw",@nobits
	.sectionflags	@""
	.align	16
	.zero		1024


//--------------------- .nv.shared._ZN5flash25flash_bwd_dot_do_o_kernelILb1E23Flash_bwd_kernel_traitsILi192ELi64ELi64ELi8ELi4ELi2ELi2ELb0ELb0EN7cutlass6half_tE19Flash_kernel_traitsILi192ELi64ELi64ELi8ES3_EEEEvNS_16Flash_bwd_paramsE --------------------------
	.section	.nv.shared._ZN5flash25flash_bwd_dot_do_o_kernelILb1E23Flash_bwd_kernel_traitsILi192ELi64ELi64ELi8ELi4ELi2ELi2ELb0ELb0EN7cutlass6half_tE19Flash_kernel_traitsILi192ELi64ELi64ELi8ES3_EEEEvNS_16Flash_bwd_paramsE,"aw",@nobits
	.sectionflags	@""
	.align	16
	.zero		1024


//--------------------- .nv.constant0._ZN5flash44flash_bwd_dq_dk_dv_loop_seqk_parallel_kernelI23Flash_bwd_kernel_traitsILi192ELi64ELi64ELi8ELi4ELi2ELi2ELb1ELb1EN7cutlass6half_tE19Flash_kernel_traitsILi192ELi64ELi64ELi8ES3_EELb0ELb0ELb0ELb0ELb0ELb0ELb0EEEvNS_16Flash_bwd_paramsE --------------------------
	.section	.nv.constant0._ZN5flash44flash_bwd_dq_dk_dv_loop_seqk_parallel_kernelI23Flash_bwd_kernel_traitsILi192ELi64ELi64ELi8ELi4ELi2ELi2ELb1ELb1EN7cutlass6half_tE19Flash_kernel_traitsILi192ELi64ELi64ELi8ES3_EELb0ELb0ELb0ELb0ELb0ELb0ELb0EEEvNS_16Flash_bwd_paramsE,"a",@progbits
	.sectionflags	@""
	.align	4
.nv.constant0._ZN5flash44flash_bwd_dq_dk_dv_loop_seqk_parallel_kernelI23Flash_bwd_kernel_traitsILi192ELi64ELi64ELi8ELi4ELi2ELi2ELb1ELb1EN7cutlass6half_tE19Flash_kernel_traitsILi192ELi64ELi64ELi8ES3_EELb0ELb0ELb0ELb0ELb0ELb0ELb0EEEvNS_16Flash_bwd_paramsE:
	.zero		1168


//--------------------- .nv.constant0._ZN5flash44flash_bwd_dq_dk_dv_loop_seqk_parallel_kernelI23Flash_bwd_kernel_traitsILi192ELi64ELi64ELi8ELi4ELi2ELi2ELb1ELb1EN7cutlass6half_tE19Flash_kernel_traitsILi192ELi64ELi64ELi8ES3_EELb0ELb0ELb1ELb0ELb0ELb0ELb0EEEvNS_16Flash_bwd_paramsE --------------------------
	.section	.nv.constant0._ZN5flash44flash_bwd_dq_dk_dv_loop_seqk_parallel_kernelI23Flash_bwd_kernel_traitsILi192ELi64ELi64ELi8ELi4ELi2ELi2ELb1ELb1EN7cutlass6half_tE19Flash_kernel_traitsILi192ELi64ELi64ELi8ES3_EELb0ELb0ELb1ELb0ELb0ELb0ELb0EEEvNS_16Flash_bwd_paramsE,"a",@progbits
	.sectionflags	@""
	.align	4
.nv.constant0._ZN5flash44flash_bwd_dq_dk_dv_loop_seqk_parallel_kernelI23Flash_bwd_kernel_traitsILi192ELi64ELi64ELi8ELi4ELi2ELi2ELb1ELb1EN7cutlass6half_tE19Flash_kernel_traitsILi192ELi64ELi64ELi8ES3_EELb0ELb0ELb1ELb0ELb0ELb0ELb0EEEvNS_16Flash_bwd_paramsE:
	.zero		1168


//--------------------- .nv.constant0._ZN5flash44flash_bwd_dq_dk_dv_loop_seqk_parallel_kernelI23Flash_bwd_kernel_traitsILi192ELi64ELi64ELi8ELi4ELi2ELi2ELb1ELb1EN7cutlass6half_tE19Flash_kernel_traitsILi192ELi64ELi64ELi8ES3_EELb0ELb0ELb0ELb0ELb0ELb1ELb0EEEvNS_16Flash_bwd_paramsE --------------------------
	.section	.nv.constant0._ZN5flash44flash_bwd_dq_dk_dv_loop_seqk_parallel_kernelI23Flash_bwd_kernel_traitsILi192ELi64ELi64ELi8ELi4ELi2ELi2ELb1ELb1EN7cutlass6half_tE19Flash_kernel_traitsILi192ELi64ELi64ELi8ES3_EELb0ELb0ELb0ELb0ELb0ELb1ELb0EEEvNS_16Flash_bwd_paramsE,"a",@progbits
	.sectionflags	@""
	.align	4
.nv.constant0._ZN5flash44flash_bwd_dq_dk_dv_loop_seqk_parallel_kernelI23Flash_bwd_kernel_traitsILi192ELi64ELi64ELi8ELi4ELi2ELi2ELb1ELb1EN7cutlass6half_tE19Flash_kernel_traitsILi192ELi64ELi64ELi8ES3_EELb0ELb0ELb0ELb0ELb0ELb1ELb0EEEvNS_16Flash_bwd_paramsE:
	.zero		1168


//--------------------- .nv.constant0._ZN5flash44flash_bwd_dq_dk_dv_loop_seqk_parallel_kernelI23Flash_bwd_kernel_traitsILi192ELi64ELi64ELi8ELi4ELi2ELi2ELb1ELb1EN7cutlass6half_tE19Flash_kernel_traitsILi192ELi64ELi64ELi8ES3_EELb0ELb0ELb0ELb1ELb0ELb0ELb0EEEvNS_16Flash_bwd_paramsE --------------------------
	.section	.nv.constant0._ZN5flash44flash_bwd_dq_dk_dv_loop_seqk_parallel_kernelI23Flash_bwd_kernel_traitsILi192ELi64ELi64ELi8ELi4ELi2ELi2ELb1ELb1EN7cutlass6half_tE19Flash_kernel_traitsILi192ELi64ELi64ELi8ES3_EELb0ELb0ELb0ELb1ELb0ELb0ELb0EEEvNS_16Flash_bwd_paramsE,"a",@progbits
	.sectionflags	@""
	.align	4
.nv.constant0._ZN5flash44flash_bwd_dq_dk_dv_loop_seqk_parallel_kernelI23Flash_bwd_kernel_traitsILi192ELi64ELi64ELi8ELi4ELi2ELi2ELb1ELb1EN7cutlass6half_tE19Flash_kernel_traitsILi192ELi64ELi64ELi8ES3_EELb0ELb0ELb0ELb1ELb0ELb0ELb0EEEvNS_16Flash_bwd_paramsE:
	.zero		1168


//--------------------- .nv.constant0._ZN5flash44flash_bwd_dq_dk_dv_loop_seqk_parallel_kernelI23Flash_bwd_kernel_traitsILi192ELi64ELi64ELi8ELi4ELi2ELi2ELb1ELb1EN7cutlass6half_tE19Flash_kernel_traitsILi192ELi64ELi64ELi8ES3_EELb0ELb0ELb1ELb0ELb0ELb1ELb0EEEvNS_16Flash_bwd_paramsE --------------------------
	.section	.nv.constant0._ZN5flash44flash_bwd_dq_dk_dv_loop_seqk_parallel_kernelI23Flash_bwd_kernel_traitsILi192ELi64ELi64ELi8ELi4ELi2ELi2ELb1ELb1EN7cutlass6half_tE19Flash_kernel_traitsILi192ELi64ELi64ELi8ES3_EELb0ELb0ELb1ELb0ELb0ELb1ELb0EEEvNS_16Flash_bwd_paramsE,"a",@progbits
	.sectionflags	@""
	.align	4
.nv.constant0._ZN5flash44flash_bwd_dq_dk_dv_loop_seqk_parallel_kernelI23Flash_bwd_kernel_traitsILi192ELi64ELi64ELi8ELi4ELi2ELi2ELb1ELb1EN7cutlass6half_tE19Flash_kernel_traitsILi192ELi64ELi64ELi8ES3_EELb0ELb0ELb1ELb0ELb0ELb1ELb0EEEvNS_16Flash_bwd_paramsE:
	.zero		1168


//--------------------- .nv.constant0._ZN5flash44flash_bwd_dq_dk_dv_loop_seqk_parallel_kernelI23Flash_bwd_kernel_traitsILi192ELi64ELi64ELi8ELi4ELi2ELi2ELb1ELb1EN7cutlass6half_tE19Flash_kernel_traitsILi192ELi64ELi64ELi8ES3_EELb0ELb0ELb1ELb1ELb0ELb0ELb0EEEvNS_16Flash_bwd_paramsE --------------------------
	.section	.nv.constant0._ZN5flash44flash_bwd_dq_dk_dv_loop_seqk_parallel_kernelI23Flash_bwd_kernel_traitsILi192ELi64ELi64ELi8ELi4ELi2ELi2ELb1ELb1EN7cutlass6half_tE19Flash_kernel_traitsILi192ELi64ELi64ELi8ES3_EELb0ELb0ELb1ELb1ELb0ELb0ELb0EEEvNS_16Flash_bwd_paramsE,"a",@progbits
	.sectionflags	@""
	.align	4
.nv.constant0._ZN5flash44flash_bwd_dq_dk_dv_loop_seqk_parallel_kernelI23Flash_bwd_kernel_traitsILi192ELi64ELi64ELi8ELi4ELi2ELi2ELb1ELb1EN7cutlass6half_tE19Flash_kernel_traitsILi192ELi64ELi64ELi8ES3_EELb0ELb0ELb1ELb1ELb0ELb0ELb0EEEvNS_16Flash_bwd_paramsE:
	.zero		1168


//--------------------- .nv.constant0._ZN5flash44flash_bwd_dq_dk_dv_loop_seqk_parallel_kernelI23Flash_bwd_kernel_traitsILi192ELi64ELi64ELi8ELi4ELi2ELi2ELb0ELb0EN7cutlass6half_tE19Flash_kernel_traitsILi192ELi64ELi64ELi8ES3_EELb0ELb0ELb0ELb0ELb0ELb0ELb0EEEvNS_16Flash_bwd_paramsE --------------------------
	.section	.nv.constant0._ZN5flash44flash_bwd_dq_dk_dv_loop_seqk_parallel_kernelI23Flash_bwd_kernel_traitsILi192ELi64ELi64ELi8ELi4ELi2ELi2ELb0ELb0EN7cutlass6half_tE19Flash_kernel_traitsILi192ELi64ELi64ELi8ES3_EELb0ELb0ELb0ELb0ELb0ELb0ELb0EEEvNS_16Flash_bwd_paramsE,"a",@progbits
	.sectionflags	@""
	.align	4
.nv.constant0._ZN5flash44flash_bwd_dq_dk_dv_loop_seqk_parallel_kernelI23Flash_bwd_kernel_traitsILi192ELi64ELi64ELi8ELi4ELi2ELi2ELb0ELb0EN7cutlass6half_tE19Flash_kernel_traitsILi192ELi64ELi64ELi8ES3_EELb0ELb0ELb0ELb0ELb0ELb0ELb0EEEvNS_16Flash_bwd_paramsE:
	.zero		1168


//--------------------- .nv.constant0._ZN5flash44flash_bwd_dq_dk_dv_loop_seqk_parallel_kernelI23Flash_bwd_kernel_traitsILi192ELi64ELi64ELi8ELi4ELi2ELi2ELb0ELb0EN7cutlass6half_tE19Flash_kernel_traitsILi192ELi64ELi64ELi8ES3_EELb0ELb0ELb1ELb0ELb0ELb0ELb0EEEvNS_16Flash_bwd_paramsE --------------------------
	.section	.nv.constant0._ZN5flash44flash_bwd_dq_dk_dv_loop_seqk_parallel_kernelI23Flash_bwd_kernel_traitsILi192ELi64ELi64ELi8ELi4ELi2ELi2ELb0ELb0EN7cutlass6half_tE19Flash_kernel_traitsILi192ELi64ELi64ELi8ES3_EELb0ELb0ELb1ELb0ELb0ELb0ELb0EEEvNS_16Flash_bwd_paramsE,"a",@progbits
	.sectionflags	@""
	.align	4
.nv.constant0._ZN5flash44flash_bwd_dq_dk_dv_loop_seqk_parallel_kernelI23Flash_bwd_kernel_traitsILi192ELi64ELi64ELi8ELi4ELi2ELi2ELb0ELb0EN7cutlass6half_tE19Flash_kernel_traitsILi192ELi64ELi64ELi8ES3_EELb0ELb0ELb1ELb0ELb0ELb0ELb0EEEvNS_16Flash_bwd_paramsE:
	.zero		1168


//--------------------- .nv.constant0._ZN5flash44flash_bwd_dq_dk_dv_loop_seqk_parallel_kernelI23Flash_bwd_kernel_traitsILi192ELi64ELi64ELi8ELi4ELi2ELi2ELb0ELb0EN7cutlass6half_tE19Flash_kernel_traitsILi192ELi64ELi64ELi8ES3_EELb0ELb0ELb0ELb0ELb0ELb1ELb0EEEvNS_16Flash_bwd_paramsE --------------------------
	.section	.nv.constant0._ZN5flash44flash_bwd_dq_dk_dv_loop_seqk_parallel_kernelI23Flash_bwd_kernel_traitsILi192ELi64ELi64ELi8ELi4ELi2ELi2ELb0ELb0EN7cutlass6half_tE19Flash_kernel_traitsILi192ELi64ELi64ELi8ES3_EELb0ELb0ELb0ELb0ELb0ELb1ELb0EEEvNS_16Flash_bwd_paramsE,"a",@progbits
	.sectionflags	@""
	.align	4
.nv.constant0._ZN5flash44flash_bwd_dq_dk_dv_loop_seqk_parallel_kernelI23Flash_bwd_kernel_traitsILi192ELi64ELi64ELi8ELi4ELi2ELi2ELb0ELb0EN7cutlass6half_tE19Flash_kernel_traitsILi192ELi64ELi64ELi8ES3_EELb0ELb0ELb0ELb0ELb0ELb1ELb0EEEvNS_16Flash_bwd_paramsE:
	.zero		1168


//--------------------- .nv.constant0._ZN5flash44flash_bwd_dq_dk_dv_loop_seqk_parallel_kernelI23Flash_bwd_kernel_traitsILi192ELi64ELi64ELi8ELi4ELi2ELi2ELb0ELb0EN7cutlass6half_tE19Flash_kernel_traitsILi192ELi64ELi64ELi8ES3_EELb0ELb0ELb0ELb1ELb0ELb0ELb0EEEvNS_16Flash_bwd_paramsE --------------------------
	.section	.nv.constant0._ZN5flash44flash_bwd_dq_dk_dv_loop_seqk_parallel_kernelI23Flash_bwd_kernel_traitsILi192ELi64ELi64ELi8ELi4ELi2ELi2ELb0ELb0EN7cutlass6half_tE19Flash_kernel_traitsILi192ELi64ELi64ELi8ES3_EELb0ELb0ELb0ELb1ELb0ELb0ELb0EEEvNS_16Flash_bwd_paramsE,"a",@progbits
	.sectionflags	@""
	.align	4
.nv.constant0._ZN5flash44flash_bwd_dq_dk_dv_loop_seqk_parallel_kernelI23Flash_bwd_kernel_traitsILi192ELi64ELi64ELi8ELi4ELi2ELi2ELb0ELb0EN7cutlass6half_tE19Flash_kernel_traitsILi192ELi64ELi64ELi8ES3_EELb0ELb0ELb0ELb1ELb0ELb0ELb0EEEvNS_16Flash_bwd_paramsE:
	.zero		1168


//--------------------- .nv.constant0._ZN5flash44flash_bwd_dq_dk_dv_loop_seqk_parallel_kernelI23Flash_bwd_kernel_traitsILi192ELi64ELi64ELi8ELi4ELi2ELi2ELb0ELb0EN7cutlass6half_tE19Flash_kernel_traitsILi192ELi64ELi64ELi8ES3_EELb0ELb0ELb1ELb0ELb0ELb1ELb0EEEvNS_16Flash_bwd_paramsE --------------------------
	.section	.nv.constant0._ZN5flash44flash_bwd_dq_dk_dv_loop_seqk_parallel_kernelI23Flash_bwd_kernel_traitsILi192ELi64ELi64ELi8ELi4ELi2ELi2ELb0ELb0EN7cutlass6half_tE19Flash_kernel_traitsILi192ELi64ELi64ELi8ES3_EELb0ELb0ELb1ELb0ELb0ELb1ELb0EEEvNS_16Flash_bwd_paramsE,"a",@progbits
	.sectionflags	@""
	.align	4
.nv.constant0._ZN5flash44flash_bwd_dq_dk_dv_loop_seqk_parallel_kernelI23Flash_bwd_kernel_traitsILi192ELi64ELi64ELi8ELi4ELi2ELi2ELb0ELb0EN7cutlass6half_tE19Flash_kernel_traitsILi192ELi64ELi64ELi8ES3_EELb0ELb0ELb1ELb0ELb0ELb1ELb0EEEvNS_16Flash_bwd_paramsE:
	.zero		1168


//--------------------- .nv.constant0._ZN5flash44flash_bwd_dq_dk_dv_loop_seqk_parallel_kernelI23Flash_bwd_kernel_traitsILi192ELi64ELi64ELi8ELi4ELi2ELi2ELb0ELb0EN7cutlass6half_tE19Flash_kernel_traitsILi192ELi64ELi64ELi8ES3_EELb0ELb0ELb1ELb1ELb0ELb0ELb0EEEvNS_16Flash_bwd_paramsE --------------------------
	.section	.nv.constant0._ZN5flash44flash_bwd_dq_dk_dv_loop_seqk_parallel_kernelI23Flash_bwd_kernel_traitsILi192ELi64ELi64ELi8ELi4ELi2ELi2ELb0ELb0EN7cutlass6half_tE19Flash_kernel_traitsILi192ELi64ELi64ELi8ES3_EELb0ELb0ELb1ELb1ELb0ELb0ELb0EEEvNS_16Flash_bwd_paramsE,"a",@progbits
	.sectionflags	@""
	.align	4
.nv.constant0._ZN5flash44flash_bwd_dq_dk_dv_loop_seqk_parallel_kernelI23Flash_bwd_kernel_traitsILi192ELi64ELi64ELi8ELi4ELi2ELi2ELb0ELb0EN7cutlass6half_tE19Flash_kernel_traitsILi192ELi64ELi64ELi8ES3_EELb0ELb0ELb1ELb1ELb0ELb0ELb0EEEvNS_16Flash_bwd_paramsE:
	.zero		1168


//--------------------- .nv.constant0._ZN5flash27flash_bwd_convert_dq_kernelI23Flash_bwd_kernel_traitsILi192ELi64ELi64ELi8ELi4ELi2ELi2ELb1ELb1EN7cutlass6half_tE19Flash_kernel_traitsILi192ELi64ELi64ELi8ES3_EEEEvNS_16Flash_bwd_paramsEi --------------------------
	.section	.nv.constant0._ZN5flash27flash_bwd_convert_dq_kernelI23Flash_bwd_kernel_traitsILi192ELi64ELi64ELi8ELi4ELi2ELi2ELb1ELb1EN7cutlass6half_tE19Flash_kernel_traitsILi192ELi64ELi64ELi8ES3_EEEEvNS_16Flash_bwd_paramsEi,"a",@progbits
	.sectionflags	@""
	.align	4
.nv.constant0._ZN5flash27flash_bwd_convert_dq_kernelI23Flash_bwd_kernel_traitsILi192ELi64ELi64ELi8ELi4ELi2ELi2ELb1ELb1EN7cutlass6half_tE19Flash_kernel_traitsILi192ELi64ELi64ELi8ES3_EEEEvNS_16Flash_bwd_paramsEi:
	.zero		1172


//--------------------- .nv.constant0._ZN5flash44flash_bwd_dq_dk_dv_loop_seqk_parallel_kernelI23Flash_bwd_kernel_traitsILi192ELi64ELi64ELi8ELi4ELi2ELi2ELb1ELb1EN7cutlass6half_tE19Flash_kernel_traitsILi192ELi64ELi64ELi8ES3_EELb1ELb0ELb0ELb0ELb0ELb0ELb0EEEvNS_16Flash_bwd_paramsE --------------------------
	.section	.nv.constant0._ZN5flash44flash_bwd_dq_dk_dv_loop_seqk_parallel_kernelI23Flash_bwd_kernel_traitsILi192ELi64ELi64ELi8ELi4ELi2ELi2ELb1ELb1EN7cutlass6half_tE19Flash_kernel_traitsILi192ELi64ELi64ELi8ES3_EELb1ELb0ELb0ELb0ELb0ELb0ELb0EEEvNS_16Flash_bwd_paramsE,"a",@progbits
	.sectionflags	@""
	.align	4
.nv.constant0._ZN5flash44flash_bwd_dq_dk_dv_loop_seqk_parallel_kernelI23Flash_bwd_kernel_traitsILi192ELi64ELi64ELi8ELi4ELi2ELi2ELb1ELb1EN7cutlass6half_tE19Flash_kernel_traitsILi192ELi64ELi64ELi8ES3_EELb1ELb0ELb0ELb0ELb0ELb0ELb0EEEvNS_16Flash_bwd_paramsE:
	.zero		1168


//--------------------- .nv.constant0._ZN5flash44flash_bwd_dq_dk_dv_loop_seqk_parallel_kernelI23Flash_bwd_kernel_traitsILi192ELi64ELi64ELi8ELi4ELi2ELi2ELb1ELb1EN7cutlass6half_tE19Flash_kernel_traitsILi192ELi64ELi64ELi8ES3_EELb0ELb0ELb0ELb0ELb0ELb0ELb1EEEvNS_16Flash_bwd_paramsE --------------------------
	.section	.nv.constant0._ZN5flash44flash_bwd_dq_dk_dv_loop_seqk_parallel_kernelI23Flash_bwd_kernel_traitsILi192ELi64ELi64ELi8ELi4ELi2ELi2ELb1ELb1EN7cutlass6half_tE19Flash_kernel_traitsILi192ELi64ELi64ELi8ES3_EELb0ELb0ELb0ELb0ELb0ELb0ELb1EEEvNS_16Flash_bwd_paramsE,"a",@progbits
	.sectionflags	@""
	.align	4
.nv.constant0._ZN5flash44flash_bwd_dq_dk_dv_loop_seqk_parallel_kernelI23Flash_bwd_kernel_traitsILi192ELi64ELi64ELi8ELi4ELi2ELi2ELb1ELb1EN7cutlass6half_tE19Flash_kernel_traitsILi192ELi64ELi64ELi8ES3_EELb0ELb0ELb0ELb0ELb0ELb0ELb1EEEvNS_16Flash_bwd_paramsE:
	.zero		1168


//--------------------- .nv.constant0._ZN5flash44flash_bwd_dq_dk_dv_loop_seqk_parallel_kernelI23Flash_bwd_kernel_traitsILi192ELi64ELi64ELi8ELi4ELi2ELi2ELb1ELb1EN7cutlass6half_tE19Flash_kernel_traitsILi192ELi64ELi64ELi8ES3_EELb1ELb0ELb1ELb0ELb0ELb0ELb0EEEvNS_16Flash_bwd_paramsE --------------------------
	.section	.nv.constant0._ZN5flash44flash_bwd_dq_dk_dv_loop_seqk_parallel_kernelI23Flash_bwd_kernel_traitsILi192ELi64ELi64ELi8ELi4ELi2ELi2ELb1ELb1EN7cutlass6half_tE19Flash_kernel_traitsILi192ELi64ELi64ELi8ES3_EELb1ELb0ELb1ELb0ELb0ELb0ELb0EEEvNS_16Flash_bwd_paramsE,"a",@progbits
	.sectionflags	@""
	.align	4
.nv.constant0._ZN5flash44flash_bwd_dq_dk_dv_loop_seqk_parallel_kernelI23Flash_bwd_kernel_traitsILi192ELi64ELi64ELi8ELi4ELi2ELi2ELb1ELb1EN7cutlass6half_tE19Flash_kernel_traitsILi192ELi64ELi64ELi8ES3_EELb1ELb0ELb1ELb0ELb0ELb0ELb0EEEvNS_16Flash_bwd_paramsE:
	.zero		1168


//--------------------- .nv.constant0._ZN5flash44flash_bwd_dq_dk_dv_loop_seqk_parallel_kernelI23Flash_bwd_kernel_traitsILi192ELi64ELi64ELi8ELi4ELi2ELi2ELb1ELb1EN7cutlass6half_tE19Flash_kernel_traitsILi192ELi64ELi64ELi8ES3_EELb0ELb0ELb1ELb0ELb0ELb0ELb1EEEvNS_16Flash_bwd_paramsE --------------------------
	.section	.nv.constant0._ZN5flash44flash_bwd_dq_dk_dv_loop_seqk_parallel_kernelI23Flash_bwd_kernel_traitsILi192ELi64ELi64ELi8ELi4ELi2ELi2ELb1ELb1EN7cutlass6half_tE19Flash_kernel_traitsILi192ELi64ELi64ELi8ES3_EELb0ELb0ELb1ELb0ELb0ELb0ELb1EEEvNS_16Flash_bwd_paramsE,"a",@progbits
	.sectionflags	@""
	.align	4
.nv.constant0._ZN5flash44flash_bwd_dq_dk_dv_loop_seqk_parallel_kernelI23Flash_bwd_kernel_traitsILi192ELi64ELi64ELi8ELi4ELi2ELi2ELb1ELb1EN7cutlass6half_tE19Flash_kernel_traitsILi192ELi64ELi64ELi8ES3_EELb0ELb0ELb1ELb0ELb0ELb0ELb1EEEvNS_16Flash_bwd_paramsE:
	.zero		1168


//--------------------- .nv.constant0._ZN5flash44flash_bwd_dq_dk_dv_loop_seqk_parallel_kernelI23Flash_bwd_kernel_traitsILi192ELi64ELi64ELi8ELi4ELi2ELi2ELb1ELb1EN7cutlass6half_tE19Flash_kernel_traitsILi192ELi64ELi64ELi8ES3_EELb1ELb0ELb0ELb0ELb0ELb1ELb0EEEvNS_16Flash_bwd_paramsE --------------------------
	.section	.nv.constant0._ZN5flash44flash_bwd_dq_dk_dv_loop_seqk_parallel_kernelI23Flash_bwd_kernel_traitsILi192ELi64ELi64ELi8ELi4ELi2ELi2ELb1ELb1EN7cutlass6half_tE19Flash_kernel_traitsILi192ELi64ELi64ELi8ES3_EELb1ELb0ELb0ELb0ELb0ELb1ELb0EEEvNS_16Flash_bwd_paramsE,"a",@progbits
	.sectionflags	@""
	.align	4
.nv.constant0._ZN5flash44flash_bwd_dq_dk_dv_loop_seqk_parallel_kernelI23Flash_bwd_kernel_traitsILi192ELi64ELi64ELi8ELi4ELi2ELi2ELb1ELb1EN7cutlass6half_tE19Flash_kernel_traitsILi192ELi64ELi64ELi8ES3_EELb1ELb0ELb0ELb0ELb0ELb1ELb0EEEvNS_16Flash_bwd_paramsE:
	.zero		1168


//--------------------- .nv.constant0._ZN5flash44flash_bwd_dq_dk_dv_loop_seqk_parallel_kernelI23Flash_bwd_kernel_traitsILi192ELi64ELi64ELi8ELi4ELi2ELi2ELb1ELb1EN7cutlass6half_tE19Flash_kernel_traitsILi192ELi64ELi64ELi8ES3_EELb0ELb0ELb0ELb0ELb0ELb1ELb1EEEvNS_16Flash_bwd_paramsE --------------------------
	.section	.nv.constant0._ZN5flash44flash_bwd_dq_dk_dv_loop_seqk_parallel_kernelI23Flash_bwd_kernel_traitsILi192ELi64ELi64ELi8ELi4ELi2ELi2ELb1ELb1EN7cutlass6half_tE19Flash_kernel_traitsILi192ELi64ELi64ELi8ES3_EELb0ELb0ELb0ELb0ELb0ELb1ELb1EEEvNS_16Flash_bwd_paramsE,"a",@progbits
	.sectionflags	@""
	.align	4
.nv.constant0._ZN5flash44flash_bwd_dq_dk_dv_loop_seqk_parallel_kernelI23Flash_bwd_kernel_traitsILi192ELi64ELi64ELi8ELi4ELi2ELi2ELb1ELb1EN7cutlass6half_tE19Flash_kernel_traitsILi192ELi64ELi64ELi8ES3_EELb0ELb0ELb0ELb0ELb0ELb1ELb1EEEvNS_16Flash_bwd_paramsE:
	.zero		1168


//--------------------- .nv.constant0._ZN5flash44flash_bwd_dq_dk_dv_loop_seqk_parallel_kernelI23Flash_bwd_kernel_traitsILi192ELi64ELi64ELi8ELi4ELi2ELi2ELb1ELb1EN7cutlass6half_tE19Flash_kernel_traitsILi192ELi64ELi64ELi8ES3_EELb1ELb0ELb0ELb1ELb0ELb0ELb0EEEvNS_16Flash_bwd_paramsE --------------------------
	.section	.nv.constant0._ZN5flash44flash_bwd_dq_dk_dv_loop_seqk_parallel_kernelI23Flash_bwd_kernel_traitsILi192ELi64ELi64ELi8ELi4ELi2ELi2ELb1ELb1EN7cutlass6half_tE19Flash_kernel_traitsILi192ELi64ELi64ELi8ES3_EELb1ELb0ELb0ELb1ELb0ELb0ELb0EEEvNS_16Flash_bwd_paramsE,"a",@progbits
	.sectionflags	@""
	.align	4
.nv.constant0._ZN5flash44flash_bwd_dq_dk_dv_loop_seqk_parallel_kernelI23Flash_bwd_kernel_traitsILi192ELi64ELi64ELi8ELi4ELi2ELi2ELb1ELb1EN7cutlass6half_tE19Flash_kernel_traitsILi192ELi64ELi64ELi8ES3_EELb1ELb0ELb0ELb1ELb0ELb0ELb0EEEvNS_16Flash_bwd_paramsE:
	.zero		1168


//--------------------- .nv.constant0._ZN5flash44flash_bwd_dq_dk_dv_loop_seqk_parallel_kernelI23Flash_bwd_kernel_traitsILi192ELi64ELi64ELi8ELi4ELi2ELi2ELb1ELb1EN7cutlass6half_tE19Flash_kernel_traitsILi192ELi64ELi64ELi8ES3_EELb0ELb0ELb0ELb1ELb0ELb0ELb1EEEvNS_16Flash_bwd_paramsE --------------------------
	.section	.nv.constant0._ZN5flash44flash_bwd_dq_dk_dv_loop_seqk_parallel_kernelI23Flash_bwd_kernel_traitsILi192ELi64ELi64ELi8ELi4ELi2ELi2ELb1ELb1EN7cutlass6half_tE19Flash_kernel_traitsILi192ELi64ELi64ELi8ES3_EELb0ELb0ELb0ELb1ELb0ELb0ELb1EEEvNS_16Flash_bwd_paramsE,"a",@progbits
	.sectionflags	@""
	.align	4
.nv.constant0._ZN5flash44flash_bwd_dq_dk_dv_loop_seqk_parallel_kernelI23Flash_bwd_kernel_traitsILi192ELi64ELi64ELi8ELi4ELi2ELi2ELb1ELb1EN7cutlass6half_tE19Flash_kernel_traitsILi192ELi64ELi64ELi8ES3_EELb0ELb0ELb0ELb1ELb0ELb0ELb1EEEvNS_16Flash_bwd_paramsE:
	.zero		1168


//--------------------- .nv.constant0._ZN5flash44flash_bwd_dq_dk_dv_loop_seqk_parallel_kernelI23Flash_bwd_kernel_traitsILi192ELi64ELi64ELi8ELi4ELi2ELi2ELb1ELb1EN7cutlass6half_tE19Flash_kernel_traitsILi192ELi64ELi64ELi8ES3_EELb1ELb0ELb1ELb0ELb0ELb1ELb0EEEvNS_16Flash_bwd_paramsE --------------------------
	.section	.nv.constant0._ZN5flash44flash_bwd_dq_dk_dv_loop_seqk_parallel_kernelI23Flash_bwd_kernel_traitsILi192ELi64ELi64ELi8ELi4ELi2ELi2ELb1ELb1EN7cutlass6half_tE19Flash_kernel_traitsILi192ELi64ELi64ELi8ES3_EELb1ELb0ELb1ELb0ELb0ELb1ELb0EEEvNS_16Flash_bwd_paramsE,"a",@progbits
	.sectionflags	@""
	.align	4
.nv.constant0._ZN5flash44flash_bwd_dq_dk_dv_loop_seqk_parallel_kernelI23Flash_bwd_kernel_traitsILi192ELi64ELi64ELi8ELi4ELi2ELi2ELb1ELb1EN7cutlass6half_tE19Flash_kernel_traitsILi192ELi64ELi64ELi8ES3_EELb1ELb0ELb1ELb0ELb0ELb1ELb0EEEvNS_16Flash_bwd_paramsE:
	.zero		1168


//--------------------- .nv.constant0._ZN5flash44flash_bwd_dq_dk_dv_loop_seqk_parallel_kernelI23Flash_bwd_kernel_traitsILi192ELi64ELi64ELi8ELi4ELi2ELi2ELb1ELb1EN7cutlass6half_tE19Flash_kernel_traitsILi192ELi64ELi64ELi8ES3_EELb0ELb0ELb1ELb0ELb0ELb1ELb1EEEvNS_16Flash_bwd_paramsE --------------------------
	.section	.nv.constant0._ZN5flash44flash_bwd_dq_dk_dv_loop_seqk_parallel_kernelI23Flash_bwd_kernel_traitsILi192ELi64ELi64ELi8ELi4ELi2ELi2ELb1ELb1EN7cutlass6half_tE19Flash_kernel_traitsILi192ELi64ELi64ELi8ES3_EELb0ELb0ELb1ELb0ELb0ELb1ELb1EEEvNS_16Flash_bwd_paramsE,"a",@progbits
	.sectionflags	@""
	.align	4
.nv.constant0._ZN5flash44flash_bwd_dq_dk_dv_loop_seqk_parallel_kernelI23Flash_bwd_kernel_traitsILi192ELi64ELi64ELi8ELi4ELi2ELi2ELb1ELb1EN7cutlass6half_tE19Flash_kernel_traitsILi192ELi64ELi64ELi8ES3_EELb0ELb0ELb1ELb0ELb0ELb1ELb1EEEvNS_16Flash_bwd_paramsE:
	.zero		1168


//--------------------- .nv.constant0._ZN5flash44flash_bwd_dq_dk_dv_loop_seqk_parallel_kernelI23Flash_bwd_kernel_traitsILi192ELi64ELi64ELi8ELi4ELi2ELi2ELb1ELb1EN7cutlass6half_tE19Flash_kernel_traitsILi192ELi64ELi64ELi8ES3_EELb1ELb0ELb1ELb1ELb0ELb0ELb0EEEvNS_16Flash_bwd_paramsE --------------------------
	.section	.nv.constant0._ZN5flash44flash_bwd_dq_dk_dv_loop_seqk_parallel_kernelI23Flash_bwd_kernel_traitsILi192ELi64ELi64ELi8ELi4ELi2ELi2ELb1ELb1EN7cutlass6half_tE19Flash_kernel_traitsILi192ELi64ELi64ELi8ES3_EELb1ELb0ELb1ELb1ELb0ELb0ELb0EEEvNS_16Flash_bwd_paramsE,"a",@progbits
	.sectionflags	@""
	.align	4
.nv.constant0._ZN5flash44flash_bwd_dq_dk_dv_loop_seqk_parallel_kernelI23Flash_bwd_kernel_traitsILi192ELi64ELi64ELi8ELi4ELi2ELi2ELb1ELb1EN7cutlass6half_tE19Flash_kernel_traitsILi192ELi64ELi64ELi8ES3_EELb1ELb0ELb1ELb1ELb0ELb0ELb0EEEvNS_16Flash_bwd_paramsE:
	.zero		1168


//--------------------- .nv.constant0._ZN5flash44flash_bwd_dq_dk_dv_loop_seqk_parallel_kernelI23Flash_bwd_kernel_traitsILi192ELi64ELi64ELi8ELi4ELi2ELi2ELb1ELb1EN7cutlass6half_tE19Flash_kernel_traitsILi192ELi64ELi64ELi8ES3_EELb0ELb0ELb1ELb1ELb0ELb0ELb1EEEvNS_16Flash_bwd_paramsE --------------------------
	.section	.nv.constant0._ZN5flash44flash_bwd_dq_dk_dv_loop_seqk_parallel_kernelI23Flash_bwd_kernel_traitsILi192ELi64ELi64ELi8ELi4ELi2ELi2ELb1ELb1EN7cutlass6half_tE19Flash_kernel_traitsILi192ELi64ELi64ELi8ES3_EELb0ELb0ELb1ELb1ELb0ELb0ELb1EEEvNS_16Flash_bwd_paramsE,"a",@progbits
	.sectionflags	@""
	.align	4
.nv.constant0._ZN5flash44flash_bwd_dq_dk_dv_loop_seqk_parallel_kernelI23Flash_bwd_kernel_traitsILi192ELi64ELi64ELi8ELi4ELi2ELi2ELb1ELb1EN7cutlass6half_tE19Flash_kernel_traitsILi192ELi64ELi64ELi8ES3_EELb0ELb0ELb1ELb1ELb0ELb0ELb1EEEvNS_16Flash_bwd_paramsE:
	.zero		1168


//--------------------- .nv.constant0._ZN5flash25flash_bwd_dot_do_o_kernelILb0E23Flash_bwd_kernel_traitsILi192ELi64ELi64ELi8ELi4ELi2ELi2ELb1ELb1EN7cutlass6half_tE19Flash_kernel_traitsILi192ELi64ELi64ELi8ES3_EEEEvNS_16Flash_bwd_paramsE --------------------------
	.section	.nv.constant0._ZN5flash25flash_bwd_dot_do_o_kernelILb0E23Flash_bwd_kernel_traitsILi192ELi64ELi64ELi8ELi4ELi2ELi2ELb1ELb1EN7cutlass6half_tE19Flash_kernel_traitsILi192ELi64ELi64ELi8ES3_EEEEvNS_16Flash_bwd_paramsE,"a",@progbits
	.sectionflags	@""
	.align	4
.nv.constant0._ZN5flash25flash_bwd_dot_do_o_kernelILb0E23Flash_bwd_kernel_traitsILi192ELi64ELi64ELi8ELi4ELi2ELi2ELb1ELb1EN7cutlass6half_tE19Flash_kernel_traitsILi192ELi64ELi64ELi8ES3_EEEEvNS_16Flash_bwd_paramsE:
	.zero		1168


//--------------------- .nv.constant0._ZN5flash25flash_bwd_dot_do_o_kernelILb1E23Flash_bwd_kernel_traitsILi192ELi64ELi64ELi8ELi4ELi2ELi2ELb1ELb1EN7cutlass6half_tE19Flash_kernel_traitsILi192ELi64ELi64ELi8ES3_EEEEvNS_16Flash_bwd_paramsE --------------------------
	.section	.nv.constant0._ZN5flash25flash_bwd_dot_do_o_kernelILb1E23Flash_bwd_kernel_traitsILi192ELi64ELi64ELi8ELi4ELi2ELi2ELb1ELb1EN7cutlass6half_tE19Flash_kernel_traitsILi192ELi64ELi64ELi8ES3_EEEEvNS_16Flash_bwd_paramsE,"a",@progbits
	.sectionflags	@""
	.align	4
.nv.constant0._ZN5flash25flash_bwd_dot_do_o_kernelILb1E23Flash_bwd_kernel_traitsILi192ELi64ELi64ELi8ELi4ELi2ELi2ELb1ELb1EN7cutlass6half_tE19Flash_kernel_traitsILi192ELi64ELi64ELi8ES3_EEEEvNS_16Flash_bwd_paramsE:
	.zero		1168


//--------------------- .nv.constant0._ZN5flash27flash_bwd_convert_dq_kernelI23Flash_bwd_kernel_traitsILi192ELi64ELi64ELi8ELi4ELi2ELi2ELb0ELb0EN7cutlass6half_tE19Flash_kernel_traitsILi192ELi64ELi64ELi8ES3_EEEEvNS_16Flash_bwd_paramsEi --------------------------
	.section	.nv.constant0._ZN5flash27flash_bwd_convert_dq_kernelI23Flash_bwd_kernel_traitsILi192ELi64ELi64ELi8ELi4ELi2ELi2ELb0ELb0EN7cutlass6half_tE19Flash_kernel_traitsILi192ELi64ELi64ELi8ES3_EEEEvNS_16Flash_bwd_paramsEi,"a",@progbits
	.sectionflags	@""
	.align	4
.nv.constant0._ZN5flash27flash_bwd_convert_dq_kernelI23Flash_bwd_kernel_traitsILi192ELi64ELi64ELi8ELi4ELi2ELi2ELb0ELb0EN7cutlass6half_tE19Flash_kernel_traitsILi192ELi64ELi64ELi8ES3_EEEEvNS_16Flash_bwd_paramsEi:
	.zero		1172


//--------------------- .nv.constant0._ZN5flash44flash_bwd_dq_dk_dv_loop_seqk_parallel_kernelI23Flash_bwd_kernel_traitsILi192ELi64ELi64ELi8ELi4ELi2ELi2ELb0ELb0EN7cutlass6half_tE19Flash_kernel_traitsILi192ELi64ELi64ELi8ES3_EELb1ELb0ELb0ELb0ELb0ELb0ELb0EEEvNS_16Flash_bwd_paramsE --------------------------
	.section	.nv.constant0._ZN5flash44flash_bwd_dq_dk_dv_loop_seqk_parallel_kernelI23Flash_bwd_kernel_traitsILi192ELi64ELi64ELi8ELi4ELi2ELi2ELb0ELb0EN7cutlass6half_tE19Flash_kernel_traitsILi192ELi64ELi64ELi8ES3_EELb1ELb0ELb0ELb0ELb0ELb0ELb0EEEvNS_16Flash_bwd_paramsE,"a",@progbits
	.sectionflags	@""
	.align	4
.nv.constant0._ZN5flash44flash_bwd_dq_dk_dv_loop_seqk_parallel_kernelI23Flash_bwd_kernel_traitsILi192ELi64ELi64ELi8ELi4ELi2ELi2ELb0ELb0EN7cutlass6half_tE19Flash_kernel_traitsILi192ELi64ELi64ELi8ES3_EELb1ELb0ELb0ELb0ELb0ELb0ELb0EEEvNS_16Flash_bwd_paramsE:
	.zero		1168


//--------------------- .nv.constant0._ZN5flash44flash_bwd_dq_dk_dv_loop_seqk_parallel_kernelI23Flash_bwd_kernel_traitsILi192ELi64ELi64ELi8ELi4ELi2ELi2ELb0ELb0EN7cutlass6half_tE19Flash_kernel_traitsILi192ELi64ELi64ELi8ES3_EELb0ELb0ELb0ELb0ELb0ELb0ELb1EEEvNS_16Flash_bwd_paramsE --------------------------
	.section	.nv.constant0._ZN5flash44flash_bwd_dq_dk_dv_loop_seqk_parallel_kernelI23Flash_bwd_kernel_traitsILi192ELi64ELi64ELi8ELi4ELi2ELi2ELb0ELb0EN7cutlass6half_tE19Flash_kernel_traitsILi192ELi64ELi64ELi8ES3_EELb0ELb0ELb0ELb0ELb0ELb0ELb1EEEvNS_16Flash_bwd_paramsE,"a",@progbits
	.sectionflags	@""
	.align	4
.nv.constant0._ZN5flash44flash_bwd_dq_dk_dv_loop_seqk_parallel_kernelI23Flash_bwd_kernel_traitsILi192ELi64ELi64ELi8ELi4ELi2ELi2ELb0ELb0EN7cutlass6half_tE19Flash_kernel_traitsILi192ELi64ELi64ELi8ES3_EELb0ELb0ELb0ELb0ELb0ELb0ELb1EEEvNS_16Flash_bwd_paramsE:
	.zero		1168


//--------------------- .nv.constant0._ZN5flash44flash_bwd_dq_dk_dv_loop_seqk_parallel_kernelI23Flash_bwd_kernel_traitsILi192ELi64ELi64ELi8ELi4ELi2ELi2ELb0ELb0EN7cutlass6half_tE19Flash_kernel_traitsILi192ELi64ELi64ELi8ES3_EELb1ELb0ELb1ELb0ELb0ELb0ELb0EEEvNS_16Flash_bwd_paramsE --------------------------
	.section	.nv.constant0._ZN5flash44flash_bwd_dq_dk_dv_loop_seqk_parallel_kernelI23Flash_bwd_kernel_traitsILi192ELi64ELi64ELi8ELi4ELi2ELi2ELb0ELb0EN7cutlass6half_tE19Flash_kernel_traitsILi192ELi64ELi64ELi8ES3_EELb1ELb0ELb1ELb0ELb0ELb0ELb0EEEvNS_16Flash_bwd_paramsE,"a",@progbits
	.sectionflags	@""
	.align	4
.nv.constant0._ZN5flash44flash_bwd_dq_dk_dv_loop_seqk_parallel_kernelI23Flash_bwd_kernel_traitsILi192ELi64ELi64ELi8ELi4ELi2ELi2ELb0ELb0EN7cutlass6half_tE19Flash_kernel_traitsILi192ELi64ELi64ELi8ES3_EELb1ELb0ELb1ELb0ELb0ELb0ELb0EEEvNS_16Flash_bwd_paramsE:
	.zero		1168


//--------------------- .nv.constant0._ZN5flash44flash_bwd_dq_dk_dv_loop_seqk_parallel_kernelI23Flash_bwd_kernel_traitsILi192ELi64ELi64ELi8ELi4ELi2ELi2ELb0ELb0EN7cutlass6half_tE19Flash_kernel_traitsILi192ELi64ELi64ELi8ES3_EELb0ELb0ELb1ELb0ELb0ELb0ELb1EEEvNS_16Flash_bwd_paramsE --------------------------
	.section	.nv.constant0._ZN5flash44flash_bwd_dq_dk_dv_loop_seqk_parallel_kernelI23Flash_bwd_kernel_traitsILi192ELi64ELi64ELi8ELi4ELi2ELi2ELb0ELb0EN7cutlass6half_tE19Flash_kernel_traitsILi192ELi64ELi64ELi8ES3_EELb0ELb0ELb1ELb0ELb0ELb0ELb1EEEvNS_16Flash_bwd_paramsE,"a",@progbits
	.sectionflags	@""
	.align	4
.nv.constant0._ZN5flash44flash_bwd_dq_dk_dv_loop_seqk_parallel_kernelI23Flash_bwd_kernel_traitsILi192ELi64ELi64ELi8ELi4ELi2ELi2ELb0ELb0EN7cutlass6half_tE19Flash_kernel_traitsILi192ELi64ELi64ELi8ES3_EELb0ELb0ELb1ELb0ELb0ELb0ELb1EEEvNS_16Flash_bwd_paramsE:
	.zero		1168


//--------------------- .nv.constant0._ZN5flash44flash_bwd_dq_dk_dv_loop_seqk_parallel_kernelI23Flash_bwd_kernel_traitsILi192ELi64ELi64ELi8ELi4ELi2ELi2ELb0ELb0EN7cutlass6half_tE19Flash_kernel_traitsILi192ELi64ELi64ELi8ES3_EELb1ELb0ELb0ELb0ELb0ELb1ELb0EEEvNS_16Flash_bwd_paramsE --------------------------
	.section	.nv.constant0._ZN5flash44flash_bwd_dq_dk_dv_loop_seqk_parallel_kernelI23Flash_bwd_kernel_traitsILi192ELi64ELi64ELi8ELi4ELi2ELi2ELb0ELb0EN7cutlass6half_tE19Flash_kernel_traitsILi192ELi64ELi64ELi8ES3_EELb1ELb0ELb0ELb0ELb0ELb1ELb0EEEvNS_16Flash_bwd_paramsE,"a",@progbits
	.sectionflags	@""
	.align	4
.nv.constant0._ZN5flash44flash_bwd_dq_dk_dv_loop_seqk_parallel_kernelI23Flash_bwd_kernel_traitsILi192ELi64ELi64ELi8ELi4ELi2ELi2ELb0ELb0EN7cutlass6half_tE19Flash_kernel_traitsILi192ELi64ELi64ELi8ES3_EELb1ELb0ELb0ELb0ELb0ELb1ELb0EEEvNS_16Flash_bwd_paramsE:
	.zero		1168


//--------------------- .nv.constant0._ZN5flash44flash_bwd_dq_dk_dv_loop_seqk_parallel_kernelI23Flash_bwd_kernel_traitsILi192ELi64ELi64ELi8ELi4ELi2ELi2ELb0ELb0EN7cutlass6half_tE19Flash_kernel_traitsILi192ELi64ELi64ELi8ES3_EELb0ELb0ELb0ELb0ELb0ELb1ELb1EEEvNS_16Flash_bwd_paramsE --------------------------
	.section	.nv.constant0._ZN5flash44flash_bwd_dq_dk_dv_loop_seqk_parallel_kernelI23Flash_bwd_kernel_traitsILi192ELi64ELi64ELi8ELi4ELi2ELi2ELb0ELb0EN7cutlass6half_tE19Flash_kernel_traitsILi192ELi64ELi64ELi8ES3_EELb0ELb0ELb0ELb0ELb0ELb1ELb1EEEvNS_16Flash_bwd_paramsE,"a",@progbits
	.sectionflags	@""
	.align	4
.nv.constant0._ZN5flash44flash_bwd_dq_dk_dv_loop_seqk_parallel_kernelI23Flash_bwd_kernel_traitsILi192ELi64ELi64ELi8ELi4ELi2ELi2ELb0ELb0EN7cutlass6half_tE19Flash_kernel_traitsILi192ELi64ELi64ELi8ES3_EELb0ELb0ELb0ELb0ELb0ELb1ELb1EEEvNS_16Flash_bwd_paramsE:
	.zero		1168


//--------------------- .nv.constant0._ZN5flash44flash_bwd_dq_dk_dv_loop_seqk_parallel_kernelI23Flash_bwd_kernel_traitsILi192ELi64ELi64ELi8ELi4ELi2ELi2ELb0ELb0EN7cutlass6half_tE19Flash_kernel_traitsILi192ELi64ELi64ELi8ES3_EELb1ELb0ELb0ELb1ELb0ELb0ELb0EEEvNS_16Flash_bwd_paramsE --------------------------
	.section	.nv.constant0._ZN5flash44flash_bwd_dq_dk_dv_loop_seqk_parallel_kernelI23Flash_bwd_kernel_traitsILi192ELi64ELi64ELi8ELi4ELi2ELi2ELb0ELb0EN7cutlass6half_tE19Flash_kernel_traitsILi192ELi64ELi64ELi8ES3_EELb1ELb0ELb0ELb1ELb0ELb0ELb0EEEvNS_16Flash_bwd_paramsE,"a",@progbits
	.sectionflags	@""
	.align	4
.nv.constant0._ZN5flash44flash_bwd_dq_dk_dv_loop_seqk_parallel_kernelI23Flash_bwd_kernel_traitsILi192ELi64ELi64ELi8ELi4ELi2ELi2ELb0ELb0EN7cutlass6half_tE19Flash_kernel_traitsILi192ELi64ELi64ELi8ES3_EELb1ELb0ELb0ELb1ELb0ELb0ELb0EEEvNS_16Flash_bwd_paramsE:
	.zero		1168


//--------------------- .nv.constant0._ZN5flash44flash_bwd_dq_dk_dv_loop_seqk_parallel_kernelI23Flash_bwd_kernel_traitsILi192ELi64ELi64ELi8ELi4ELi2ELi2ELb0ELb0EN7cutlass6half_tE19Flash_kernel_traitsILi192ELi64ELi64ELi8ES3_EELb0ELb0ELb0ELb1ELb0ELb0ELb1EEEvNS_16Flash_bwd_paramsE --------------------------
	.section	.nv.constant0._ZN5flash44flash_bwd_dq_dk_dv_loop_seqk_parallel_kernelI23Flash_bwd_kernel_traitsILi192ELi64ELi64ELi8ELi4ELi2ELi2ELb0ELb0EN7cutlass6half_tE19Flash_kernel_traitsILi192ELi64ELi64ELi8ES3_EELb0ELb0ELb0ELb1ELb0ELb0ELb1EEEvNS_16Flash_bwd_paramsE,"a",@progbits
	.sectionflags	@""
	.align	4
.nv.constant0._ZN5flash44flash_bwd_dq_dk_dv_loop_seqk_parallel_kernelI23Flash_bwd_kernel_traitsILi192ELi64ELi64ELi8ELi4ELi2ELi2ELb0ELb0EN7cutlass6half_tE19Flash_kernel_traitsILi192ELi64ELi64ELi8ES3_EELb0ELb0ELb0ELb1ELb0ELb0ELb1EEEvNS_16Flash_bwd_paramsE:
	.zero		1168


//--------------------- .nv.constant0._ZN5flash44flash_bwd_dq_dk_dv_loop_seqk_parallel_kernelI23Flash_bwd_kernel_traitsILi192ELi64ELi64ELi8ELi4ELi2ELi2ELb0ELb0EN7cutlass6half_tE19Flash_kernel_traitsILi192ELi64ELi64ELi8ES3_EELb1ELb0ELb1ELb0ELb0ELb1ELb0EEEvNS_16Flash_bwd_paramsE --------------------------
	.section	.nv.constant0._ZN5flash44flash_bwd_dq_dk_dv_loop_seqk_parallel_kernelI23Flash_bwd_kernel_traitsILi192ELi64ELi64ELi8ELi4ELi2ELi2ELb0ELb0EN7cutlass6half_tE19Flash_kernel_traitsILi192ELi64ELi64ELi8ES3_EELb1ELb0ELb1ELb0ELb0ELb1ELb0EEEvNS_16Flash_bwd_paramsE,"a",@progbits
	.sectionflags	@""
	.align	4
.nv.constant0._ZN5flash44flash_bwd_dq_dk_dv_loop_seqk_parallel_kernelI23Flash_bwd_kernel_traitsILi192ELi64ELi64ELi8ELi4ELi2ELi2ELb0ELb0EN7cutlass6half_tE19Flash_kernel_traitsILi192ELi64ELi64ELi8ES3_EELb1ELb0ELb1ELb0ELb0ELb1ELb0EEEvNS_16Flash_bwd_paramsE:
	.zero		1168


//--------------------- .nv.constant0._ZN5flash44flash_bwd_dq_dk_dv_loop_seqk_parallel_kernelI23Flash_bwd_kernel_traitsILi192ELi64ELi64ELi8ELi4ELi2ELi2ELb0ELb0EN7cutlass6half_tE19Flash_kernel_traitsILi192ELi64ELi64ELi8ES3_EELb0ELb0ELb1ELb0ELb0ELb1ELb1EEEvNS_16Flash_bwd_paramsE --------------------------
	.section	.nv.constant0._ZN5flash44flash_bwd_dq_dk_dv_loop_seqk_parallel_kernelI23Flash_bwd_kernel_traitsILi192ELi64ELi64ELi8ELi4ELi2ELi2ELb0ELb0EN7cutlass6half_tE19Flash_kernel_traitsILi192ELi64ELi64ELi8ES3_EELb0ELb0ELb1ELb0ELb0ELb1ELb1EEEvNS_16Flash_bwd_paramsE,"a",@progbits
	.sectionflags	@""
	.align	4
.nv.constant0._ZN5flash44flash_bwd_dq_dk_dv_loop_seqk_parallel_kernelI23Flash_bwd_kernel_traitsILi192ELi64ELi64ELi8ELi4ELi2ELi2ELb0ELb0EN7cutlass6half_tE19Flash_kernel_traitsILi192ELi64ELi64ELi8ES3_EELb0ELb0ELb1ELb0ELb0ELb1ELb1EEEvNS_16Flash_bwd_paramsE:
	.zero		1168


//--------------------- .nv.constant0._ZN5flash44flash_bwd_dq_dk_dv_loop_seqk_parallel_kernelI23Flash_bwd_kernel_traitsILi192ELi64ELi64ELi8ELi4ELi2ELi2ELb0ELb0EN7cutlass6half_tE19Flash_kernel_traitsILi192ELi64ELi64ELi8ES3_EELb1ELb0ELb1ELb1ELb0ELb0ELb0EEEvNS_16Flash_bwd_paramsE --------------------------
	.section	.nv.constant0._ZN5flash44flash_bwd_dq_dk_dv_loop_seqk_parallel_kernelI23Flash_bwd_kernel_traitsILi192ELi64ELi64ELi8ELi4ELi2ELi2ELb0ELb0EN7cutlass6half_tE19Flash_kernel_traitsILi192ELi64ELi64ELi8ES3_EELb1ELb0ELb1ELb1ELb0ELb0ELb0EEEvNS_16Flash_bwd_paramsE,"a",@progbits
	.sectionflags	@""
	.align	4
.nv.constant0._ZN5flash44flash_bwd_dq_dk_dv_loop_seqk_parallel_kernelI23Flash_bwd_kernel_traitsILi192ELi64ELi64ELi8ELi4ELi2ELi2ELb0ELb0EN7cutlass6half_tE19Flash_kernel_traitsILi192ELi64ELi64ELi8ES3_EELb1ELb0ELb1ELb1ELb0ELb0ELb0EEEvNS_16Flash_bwd_paramsE:
	.zero		1168


//--------------------- .nv.constant0._ZN5flash44flash_bwd_dq_dk_dv_loop_seqk_parallel_kernelI23Flash_bwd_kernel_traitsILi192ELi64ELi64ELi8ELi4ELi2ELi2ELb0ELb0EN7cutlass6half_tE19Flash_kernel_traitsILi192ELi64ELi64ELi8ES3_EELb0ELb0ELb1ELb1ELb0ELb0ELb1EEEvNS_16Flash_bwd_paramsE --------------------------
	.section	.nv.constant0._ZN5flash44flash_bwd_dq_dk_dv_loop_seqk_parallel_kernelI23Flash_bwd_kernel_traitsILi192ELi64ELi64ELi8ELi4ELi2ELi2ELb0ELb0EN7cutlass6half_tE19Flash_kernel_traitsILi192ELi64ELi64ELi8ES3_EELb0ELb0ELb1ELb1ELb0ELb0ELb1EEEvNS_16Flash_bwd_paramsE,"a",@progbits
	.sectionflags	@""
	.align	4
.nv.constant0._ZN5flash44flash_bwd_dq_dk_dv_loop_seqk_parallel_kernelI23Flash_bwd_kernel_traitsILi192ELi64ELi64ELi8ELi4ELi2ELi2ELb0ELb0EN7cutlass6half_tE19Flash_kernel_traitsILi192ELi64ELi64ELi8ES3_EELb0ELb0ELb1ELb1ELb0ELb0ELb1EEEvNS_16Flash_bwd_paramsE:
	.zero		1168


//--------------------- .nv.constant0._ZN5flash25flash_bwd_dot_do_o_kernelILb0E23Flash_bwd_kernel_traitsILi192ELi64ELi64ELi8ELi4ELi2ELi2ELb0ELb0EN7cutlass6half_tE19Flash_kernel_traitsILi192ELi64ELi64ELi8ES3_EEEEvNS_16Flash_bwd_paramsE --------------------------
	.section	.nv.constant0._ZN5flash25flash_bwd_dot_do_o_kernelILb0E23Flash_bwd_kernel_traitsILi192ELi64ELi64ELi8ELi4ELi2ELi2ELb0ELb0EN7cutlass6half_tE19Flash_kernel_traitsILi192ELi64ELi64ELi8ES3_EEEEvNS_16Flash_bwd_paramsE,"a",@progbits
	.sectionflags	@""
	.align	4
.nv.constant0._ZN5flash25flash_bwd_dot_do_o_kernelILb0E23Flash_bwd_kernel_traitsILi192ELi64ELi64ELi8ELi4ELi2ELi2ELb0ELb0EN7cutlass6half_tE19Flash_kernel_traitsILi192ELi64ELi64ELi8ES3_EEEEvNS_16Flash_bwd_paramsE:
	.zero		1168


//--------------------- .nv.constant0._ZN5flash25flash_bwd_dot_do_o_kernelILb1E23Flash_bwd_kernel_traitsILi192ELi64ELi64ELi8ELi4ELi2ELi2ELb0ELb0EN7cutlass6half_tE19Flash_kernel_traitsILi192ELi64ELi64ELi8ES3_EEEEvNS_16Flash_bwd_paramsE --------------------------
	.section	.nv.constant0._ZN5flash25flash_bwd_dot_do_o_kernelILb1E23Flash_bwd_kernel_traitsILi192ELi64ELi64ELi8ELi4ELi2ELi2ELb0ELb0EN7cutlass6half_tE19Flash_kernel_traitsILi192ELi64ELi64ELi8ES3_EEEEvNS_16Flash_bwd_paramsE,"a",@progbits
	.sectionflags	@""
	.align	4
.nv.constant0._ZN5flash25flash_bwd_dot_do_o_kernelILb1E23Flash_bwd_kernel_traitsILi192ELi64ELi64ELi8ELi4ELi2ELi2ELb0ELb0EN7cutlass6half_tE19Flash_kernel_traitsILi192ELi64ELi64ELi8ES3_EEEEvNS_16Flash_bwd_paramsE:
	.zero		1168


//--------------------- SYMBOLS --------------------------

	.type		.nv.reservedSmem.offset0,@object
	.size		.nv.reservedSmem.offset0,0x4
